//
// Generated by NVIDIA NVVM Compiler
//
// Compiler Build ID: CL-36424714
// Cuda compilation tools, release 13.0, V13.0.88
// Based on NVVM 20.0.0
//

.version 9.0
.target sm_100
.address_size 64

	// .globl	_Z4swapPdiii
.global .align 1 .b8 _ZN34_INTERNAL_12d36be1_4_k_cu_cc6bdfdb4cuda3std3__45__cpo5beginE[1];
.global .align 1 .b8 _ZN34_INTERNAL_12d36be1_4_k_cu_cc6bdfdb4cuda3std3__45__cpo3endE[1];
.global .align 1 .b8 _ZN34_INTERNAL_12d36be1_4_k_cu_cc6bdfdb4cuda3std3__45__cpo6cbeginE[1];
.global .align 1 .b8 _ZN34_INTERNAL_12d36be1_4_k_cu_cc6bdfdb4cuda3std3__45__cpo4cendE[1];
.global .align 1 .b8 _ZN34_INTERNAL_12d36be1_4_k_cu_cc6bdfdb4cuda3std3__45__cpo6rbeginE[1];
.global .align 1 .b8 _ZN34_INTERNAL_12d36be1_4_k_cu_cc6bdfdb4cuda3std3__45__cpo4rendE[1];
.global .align 1 .b8 _ZN34_INTERNAL_12d36be1_4_k_cu_cc6bdfdb4cuda3std3__45__cpo7crbeginE[1];
.global .align 1 .b8 _ZN34_INTERNAL_12d36be1_4_k_cu_cc6bdfdb4cuda3std3__45__cpo5crendE[1];
.global .align 1 .b8 _ZN34_INTERNAL_12d36be1_4_k_cu_cc6bdfdb4cuda3std3__436_GLOBAL__N__12d36be1_4_k_cu_cc6bdfdb6ignoreE[1];
.global .align 1 .b8 _ZN34_INTERNAL_12d36be1_4_k_cu_cc6bdfdb4cuda3std3__419piecewise_constructE[1];
.global .align 1 .b8 _ZN34_INTERNAL_12d36be1_4_k_cu_cc6bdfdb4cuda3std3__48in_placeE[1];
.global .align 1 .b8 _ZN34_INTERNAL_12d36be1_4_k_cu_cc6bdfdb4cuda3std3__420unreachable_sentinelE[1];
.global .align 1 .b8 _ZN34_INTERNAL_12d36be1_4_k_cu_cc6bdfdb4cuda3std3__47nulloptE[1];
.global .align 1 .b8 _ZN34_INTERNAL_12d36be1_4_k_cu_cc6bdfdb4cuda3std3__48unexpectE[1];
.global .align 1 .b8 _ZN34_INTERNAL_12d36be1_4_k_cu_cc6bdfdb4cuda3std6ranges3__45__cpo4swapE[1];
.global .align 1 .b8 _ZN34_INTERNAL_12d36be1_4_k_cu_cc6bdfdb4cuda3std6ranges3__45__cpo9iter_moveE[1];
.global .align 1 .b8 _ZN34_INTERNAL_12d36be1_4_k_cu_cc6bdfdb4cuda3std6ranges3__45__cpo5beginE[1];
.global .align 1 .b8 _ZN34_INTERNAL_12d36be1_4_k_cu_cc6bdfdb4cuda3std6ranges3__45__cpo3endE[1];
.global .align 1 .b8 _ZN34_INTERNAL_12d36be1_4_k_cu_cc6bdfdb4cuda3std6ranges3__45__cpo6cbeginE[1];
.global .align 1 .b8 _ZN34_INTERNAL_12d36be1_4_k_cu_cc6bdfdb4cuda3std6ranges3__45__cpo4cendE[1];
.global .align 1 .b8 _ZN34_INTERNAL_12d36be1_4_k_cu_cc6bdfdb4cuda3std6ranges3__45__cpo7advanceE[1];
.global .align 1 .b8 _ZN34_INTERNAL_12d36be1_4_k_cu_cc6bdfdb4cuda3std6ranges3__45__cpo9iter_swapE[1];
.global .align 1 .b8 _ZN34_INTERNAL_12d36be1_4_k_cu_cc6bdfdb4cuda3std6ranges3__45__cpo4nextE[1];
.global .align 1 .b8 _ZN34_INTERNAL_12d36be1_4_k_cu_cc6bdfdb4cuda3std6ranges3__45__cpo4prevE[1];
.global .align 1 .b8 _ZN34_INTERNAL_12d36be1_4_k_cu_cc6bdfdb4cuda3std6ranges3__45__cpo4dataE[1];
.global .align 1 .b8 _ZN34_INTERNAL_12d36be1_4_k_cu_cc6bdfdb4cuda3std6ranges3__45__cpo5cdataE[1];
.global .align 1 .b8 _ZN34_INTERNAL_12d36be1_4_k_cu_cc6bdfdb4cuda3std6ranges3__45__cpo4sizeE[1];
.global .align 1 .b8 _ZN34_INTERNAL_12d36be1_4_k_cu_cc6bdfdb4cuda3std6ranges3__45__cpo5ssizeE[1];
.global .align 1 .b8 _ZN34_INTERNAL_12d36be1_4_k_cu_cc6bdfdb4cuda3std6ranges3__45__cpo8distanceE[1];
.global .align 1 .b8 _ZN34_INTERNAL_12d36be1_4_k_cu_cc6bdfdb6thrust24THRUST_300001_SM_1000_NS8cuda_cub3parE[1];
.global .align 1 .b8 _ZN34_INTERNAL_12d36be1_4_k_cu_cc6bdfdb6thrust24THRUST_300001_SM_1000_NS8cuda_cub10par_nosyncE[1];
.global .align 1 .b8 _ZN34_INTERNAL_12d36be1_4_k_cu_cc6bdfdb6thrust24THRUST_300001_SM_1000_NS6system6detail10sequential3seqE[1];
.global .align 1 .b8 _ZN34_INTERNAL_12d36be1_4_k_cu_cc6bdfdb6thrust24THRUST_300001_SM_1000_NS6system3cpp3parE[1];
.global .align 1 .b8 _ZN34_INTERNAL_12d36be1_4_k_cu_cc6bdfdb6thrust24THRUST_300001_SM_1000_NS12placeholders2_1E[1];
.global .align 1 .b8 _ZN34_INTERNAL_12d36be1_4_k_cu_cc6bdfdb6thrust24THRUST_300001_SM_1000_NS12placeholders2_2E[1];
.global .align 1 .b8 _ZN34_INTERNAL_12d36be1_4_k_cu_cc6bdfdb6thrust24THRUST_300001_SM_1000_NS12placeholders2_3E[1];
.global .align 1 .b8 _ZN34_INTERNAL_12d36be1_4_k_cu_cc6bdfdb6thrust24THRUST_300001_SM_1000_NS12placeholders2_4E[1];
.global .align 1 .b8 _ZN34_INTERNAL_12d36be1_4_k_cu_cc6bdfdb6thrust24THRUST_300001_SM_1000_NS12placeholders2_5E[1];
.global .align 1 .b8 _ZN34_INTERNAL_12d36be1_4_k_cu_cc6bdfdb6thrust24THRUST_300001_SM_1000_NS12placeholders2_6E[1];
.global .align 1 .b8 _ZN34_INTERNAL_12d36be1_4_k_cu_cc6bdfdb6thrust24THRUST_300001_SM_1000_NS12placeholders2_7E[1];
.global .align 1 .b8 _ZN34_INTERNAL_12d36be1_4_k_cu_cc6bdfdb6thrust24THRUST_300001_SM_1000_NS12placeholders2_8E[1];
.global .align 1 .b8 _ZN34_INTERNAL_12d36be1_4_k_cu_cc6bdfdb6thrust24THRUST_300001_SM_1000_NS12placeholders2_9E[1];
.global .align 1 .b8 _ZN34_INTERNAL_12d36be1_4_k_cu_cc6bdfdb6thrust24THRUST_300001_SM_1000_NS12placeholders3_10E[1];
.global .align 1 .b8 _ZN34_INTERNAL_12d36be1_4_k_cu_cc6bdfdb6thrust24THRUST_300001_SM_1000_NS3seqE[1];
.global .align 1 .b8 _ZN34_INTERNAL_12d36be1_4_k_cu_cc6bdfdb6thrust24THRUST_300001_SM_1000_NS6deviceE[1];
.extern .shared .align 16 .b8 _ZN6thrust24THRUST_300001_SM_1000_NS8cuda_cub4core6detail5shmemE[];

.visible .entry _Z4swapPdiii(
	.param .u64 .ptr .align 1 _Z4swapPdiii_param_0,
	.param .u32 _Z4swapPdiii_param_1,
	.param .u32 _Z4swapPdiii_param_2,
	.param .u32 _Z4swapPdiii_param_3
)
{
	.reg .pred 	%p<7>;
	.reg .b32 	%r<57>;
	.reg .b64 	%rd<23>;
	.reg .b64 	%fd<11>;

	ld.param.u64 	%rd2, [_Z4swapPdiii_param_0];
	ld.param.u32 	%r19, [_Z4swapPdiii_param_1];
	ld.param.u32 	%r20, [_Z4swapPdiii_param_2];
	ld.param.u32 	%r21, [_Z4swapPdiii_param_3];
	cvta.to.global.u64 	%rd1, %rd2;
	mov.u32 	%r22, %ntid.x;
	mov.u32 	%r23, %ctaid.x;
	mov.u32 	%r24, %tid.x;
	mad.lo.s32 	%r55, %r22, %r23, %r24;
	mov.u32 	%r25, %nctaid.x;
	mul.lo.s32 	%r2, %r22, %r25;
	setp.ge.s32 	%p1, %r55, %r19;
	@%p1 bra 	$L__BB0_6;
	add.s32 	%r26, %r55, %r2;
	max.s32 	%r27, %r19, %r26;
	setp.lt.s32 	%p2, %r26, %r19;
	selp.u32 	%r28, 1, 0, %p2;
	add.s32 	%r29, %r26, %r28;
	sub.s32 	%r30, %r27, %r29;
	div.u32 	%r31, %r30, %r2;
	add.s32 	%r3, %r31, %r28;
	and.b32  	%r32, %r3, 3;
	setp.eq.s32 	%p3, %r32, 3;
	@%p3 bra 	$L__BB0_4;
	mul.lo.s32 	%r33, %r19, %r55;
	add.s32 	%r53, %r21, %r33;
	mul.lo.s32 	%r5, %r2, %r19;
	add.s32 	%r52, %r20, %r33;
	add.s32 	%r34, %r3, 1;
	and.b32  	%r35, %r34, 3;
	neg.s32 	%r51, %r35;
$L__BB0_3:
	.pragma "nounroll";
	mul.wide.s32 	%rd3, %r52, 8;
	add.s64 	%rd4, %rd1, %rd3;
	ld.global.f64 	%fd1, [%rd4];
	mul.wide.s32 	%rd5, %r53, 8;
	add.s64 	%rd6, %rd1, %rd5;
	ld.global.f64 	%fd2, [%rd6];
	st.global.f64 	[%rd4], %fd2;
	st.global.f64 	[%rd6], %fd1;
	add.s32 	%r55, %r55, %r2;
	add.s32 	%r53, %r53, %r5;
	add.s32 	%r52, %r52, %r5;
	add.s32 	%r51, %r51, 1;
	setp.ne.s32 	%p4, %r51, 0;
	@%p4 bra 	$L__BB0_3;
$L__BB0_4:
	setp.lt.u32 	%p5, %r3, 3;
	@%p5 bra 	$L__BB0_6;
$L__BB0_5:
	mul.lo.s32 	%r36, %r55, %r19;
	add.s32 	%r37, %r36, %r20;
	mul.wide.s32 	%rd7, %r37, 8;
	add.s64 	%rd8, %rd1, %rd7;
	ld.global.f64 	%fd3, [%rd8];
	add.s32 	%r38, %r36, %r21;
	mul.wide.s32 	%rd9, %r38, 8;
	add.s64 	%rd10, %rd1, %rd9;
	ld.global.f64 	%fd4, [%rd10];
	st.global.f64 	[%rd8], %fd4;
	st.global.f64 	[%rd10], %fd3;
	add.s32 	%r39, %r55, %r2;
	mul.lo.s32 	%r40, %r39, %r19;
	add.s32 	%r41, %r40, %r20;
	mul.wide.s32 	%rd11, %r41, 8;
	add.s64 	%rd12, %rd1, %rd11;
	ld.global.f64 	%fd5, [%rd12];
	add.s32 	%r42, %r40, %r21;
	mul.wide.s32 	%rd13, %r42, 8;
	add.s64 	%rd14, %rd1, %rd13;
	ld.global.f64 	%fd6, [%rd14];
	st.global.f64 	[%rd12], %fd6;
	st.global.f64 	[%rd14], %fd5;
	add.s32 	%r43, %r39, %r2;
	mul.lo.s32 	%r44, %r43, %r19;
	add.s32 	%r45, %r44, %r20;
	mul.wide.s32 	%rd15, %r45, 8;
	add.s64 	%rd16, %rd1, %rd15;
	ld.global.f64 	%fd7, [%rd16];
	add.s32 	%r46, %r44, %r21;
	mul.wide.s32 	%rd17, %r46, 8;
	add.s64 	%rd18, %rd1, %rd17;
	ld.global.f64 	%fd8, [%rd18];
	st.global.f64 	[%rd16], %fd8;
	st.global.f64 	[%rd18], %fd7;
	add.s32 	%r47, %r43, %r2;
	mul.lo.s32 	%r48, %r47, %r19;
	add.s32 	%r49, %r48, %r20;
	mul.wide.s32 	%rd19, %r49, 8;
	add.s64 	%rd20, %rd1, %rd19;
	ld.global.f64 	%fd9, [%rd20];
	add.s32 	%r50, %r48, %r21;
	mul.wide.s32 	%rd21, %r50, 8;
	add.s64 	%rd22, %rd1, %rd21;
	ld.global.f64 	%fd10, [%rd22];
	st.global.f64 	[%rd20], %fd10;
	st.global.f64 	[%rd22], %fd9;
	add.s32 	%r55, %r47, %r2;
	setp.lt.s32 	%p6, %r55, %r19;
	@%p6 bra 	$L__BB0_5;
$L__BB0_6:
	ret;

}
	// .globl	_Z6updatePdii
.visible .entry _Z6updatePdii(
	.param .u64 .ptr .align 1 _Z6updatePdii_param_0,
	.param .u32 _Z6updatePdii_param_1,
	.param .u32 _Z6updatePdii_param_2
)
{
	.reg .pred 	%p<10>;
	.reg .b32 	%r<73>;
	.reg .b64 	%rd<35>;
	.reg .b64 	%fd<50>;

	ld.param.u64 	%rd5, [_Z6updatePdii_param_0];
	ld.param.u32 	%r20, [_Z6updatePdii_param_1];
	ld.param.u32 	%r21, [_Z6updatePdii_param_2];
	cvta.to.global.u64 	%rd1, %rd5;
	mov.u32 	%r1, %ntid.x;
	mov.u32 	%r22, %ctaid.x;
	mov.u32 	%r23, %tid.x;
	mov.u32 	%r2, %ntid.y;
	mov.u32 	%r24, %nctaid.y;
	mul.lo.s32 	%r3, %r2, %r24;
	mad.lo.s32 	%r25, %r1, %r22, %r23;
	add.s32 	%r26, %r25, %r21;
	add.s32 	%r70, %r26, 1;
	setp.ge.s32 	%p1, %r70, %r20;
	@%p1 bra 	$L__BB1_10;
	mov.u32 	%r27, %ctaid.y;
	mul.lo.s32 	%r28, %r2, %r27;
	mov.u32 	%r29, %tid.y;
	add.s32 	%r30, %r29, %r21;
	add.s32 	%r31, %r30, %r28;
	add.s32 	%r5, %r31, 1;
	mul.lo.s32 	%r6, %r21, %r20;
	add.s32 	%r32, %r6, %r21;
	mul.wide.s32 	%rd6, %r32, 8;
	add.s64 	%rd2, %rd1, %rd6;
	add.s32 	%r33, %r3, %r28;
	add.s32 	%r34, %r30, %r33;
	add.s32 	%r35, %r34, 1;
	max.s32 	%r36, %r20, %r35;
	not.b32 	%r37, %r33;
	add.s32 	%r38, %r36, %r37;
	sub.s32 	%r39, %r38, %r30;
	setp.ne.s32 	%p2, %r39, 0;
	selp.u32 	%r40, 1, 0, %p2;
	selp.s32 	%r41, -1, 0, %p2;
	add.s32 	%r42, %r39, %r41;
	div.u32 	%r43, %r42, %r3;
	add.s32 	%r7, %r43, %r40;
	mad.lo.s32 	%r8, %r20, %r31, %r20;
	add.s32 	%r44, %r8, %r21;
	mul.wide.s32 	%rd7, %r44, 8;
	add.s64 	%rd3, %rd1, %rd7;
	add.s32 	%r9, %r5, %r3;
	mul.lo.s32 	%r10, %r9, %r20;
	add.s32 	%r11, %r9, %r3;
	mul.lo.s32 	%r12, %r11, %r20;
	mov.u32 	%r45, %nctaid.x;
	mul.lo.s32 	%r13, %r1, %r45;
$L__BB1_2:
	setp.ge.s32 	%p3, %r5, %r20;
	@%p3 bra 	$L__BB1_9;
	and.b32  	%r46, %r7, 3;
	setp.eq.s32 	%p4, %r46, 3;
	add.s32 	%r47, %r70, %r6;
	mul.wide.s32 	%rd8, %r47, 8;
	add.s64 	%rd4, %rd1, %rd8;
	mov.u32 	%r71, %r5;
	@%p4 bra 	$L__BB1_7;
	setp.eq.s32 	%p5, %r46, 0;
	ld.global.f64 	%fd1, [%rd3];
	ld.global.f64 	%fd2, [%rd4];
	ld.global.f64 	%fd3, [%rd2];
	div.rn.f64 	%fd4, %fd2, %fd3;
	mul.f64 	%fd5, %fd1, %fd4;
	add.s32 	%r49, %r8, %r70;
	mul.wide.s32 	%rd9, %r49, 8;
	add.s64 	%rd10, %rd1, %rd9;
	ld.global.f64 	%fd6, [%rd10];
	sub.f64 	%fd7, %fd6, %fd5;
	st.global.f64 	[%rd10], %fd7;
	mov.u32 	%r71, %r9;
	@%p5 bra 	$L__BB1_7;
	setp.eq.s32 	%p6, %r46, 1;
	add.s32 	%r51, %r10, %r21;
	mul.wide.s32 	%rd11, %r51, 8;
	add.s64 	%rd12, %rd1, %rd11;
	ld.global.f64 	%fd8, [%rd12];
	ld.global.f64 	%fd9, [%rd4];
	ld.global.f64 	%fd10, [%rd2];
	div.rn.f64 	%fd11, %fd9, %fd10;
	mul.f64 	%fd12, %fd8, %fd11;
	add.s32 	%r52, %r10, %r70;
	mul.wide.s32 	%rd13, %r52, 8;
	add.s64 	%rd14, %rd1, %rd13;
	ld.global.f64 	%fd13, [%rd14];
	sub.f64 	%fd14, %fd13, %fd12;
	st.global.f64 	[%rd14], %fd14;
	mov.u32 	%r71, %r11;
	@%p6 bra 	$L__BB1_7;
	add.s32 	%r71, %r11, %r3;
	add.s32 	%r53, %r12, %r21;
	mul.wide.s32 	%rd15, %r53, 8;
	add.s64 	%rd16, %rd1, %rd15;
	ld.global.f64 	%fd15, [%rd16];
	ld.global.f64 	%fd16, [%rd4];
	ld.global.f64 	%fd17, [%rd2];
	div.rn.f64 	%fd18, %fd16, %fd17;
	mul.f64 	%fd19, %fd15, %fd18;
	add.s32 	%r54, %r12, %r70;
	mul.wide.s32 	%rd17, %r54, 8;
	add.s64 	%rd18, %rd1, %rd17;
	ld.global.f64 	%fd20, [%rd18];
	sub.f64 	%fd21, %fd20, %fd19;
	st.global.f64 	[%rd18], %fd21;
$L__BB1_7:
	setp.lt.u32 	%p7, %r7, 3;
	@%p7 bra 	$L__BB1_9;
$L__BB1_8:
	mul.lo.s32 	%r55, %r71, %r20;
	add.s32 	%r56, %r55, %r21;
	mul.wide.s32 	%rd19, %r56, 8;
	add.s64 	%rd20, %rd1, %rd19;
	ld.global.f64 	%fd22, [%rd20];
	ld.global.f64 	%fd23, [%rd4];
	ld.global.f64 	%fd24, [%rd2];
	div.rn.f64 	%fd25, %fd23, %fd24;
	mul.f64 	%fd26, %fd22, %fd25;
	add.s32 	%r57, %r55, %r70;
	mul.wide.s32 	%rd21, %r57, 8;
	add.s64 	%rd22, %rd1, %rd21;
	ld.global.f64 	%fd27, [%rd22];
	sub.f64 	%fd28, %fd27, %fd26;
	st.global.f64 	[%rd22], %fd28;
	add.s32 	%r58, %r71, %r3;
	mul.lo.s32 	%r59, %r58, %r20;
	add.s32 	%r60, %r59, %r21;
	mul.wide.s32 	%rd23, %r60, 8;
	add.s64 	%rd24, %rd1, %rd23;
	ld.global.f64 	%fd29, [%rd24];
	ld.global.f64 	%fd30, [%rd4];
	ld.global.f64 	%fd31, [%rd2];
	div.rn.f64 	%fd32, %fd30, %fd31;
	mul.f64 	%fd33, %fd29, %fd32;
	add.s32 	%r61, %r59, %r70;
	mul.wide.s32 	%rd25, %r61, 8;
	add.s64 	%rd26, %rd1, %rd25;
	ld.global.f64 	%fd34, [%rd26];
	sub.f64 	%fd35, %fd34, %fd33;
	st.global.f64 	[%rd26], %fd35;
	add.s32 	%r62, %r58, %r3;
	mul.lo.s32 	%r63, %r62, %r20;
	add.s32 	%r64, %r63, %r21;
	mul.wide.s32 	%rd27, %r64, 8;
	add.s64 	%rd28, %rd1, %rd27;
	ld.global.f64 	%fd36, [%rd28];
	ld.global.f64 	%fd37, [%rd4];
	ld.global.f64 	%fd38, [%rd2];
	div.rn.f64 	%fd39, %fd37, %fd38;
	mul.f64 	%fd40, %fd36, %fd39;
	add.s32 	%r65, %r63, %r70;
	mul.wide.s32 	%rd29, %r65, 8;
	add.s64 	%rd30, %rd1, %rd29;
	ld.global.f64 	%fd41, [%rd30];
	sub.f64 	%fd42, %fd41, %fd40;
	st.global.f64 	[%rd30], %fd42;
	add.s32 	%r66, %r62, %r3;
	mul.lo.s32 	%r67, %r66, %r20;
	add.s32 	%r68, %r67, %r21;
	mul.wide.s32 	%rd31, %r68, 8;
	add.s64 	%rd32, %rd1, %rd31;
	ld.global.f64 	%fd43, [%rd32];
	ld.global.f64 	%fd44, [%rd4];
	ld.global.f64 	%fd45, [%rd2];
	div.rn.f64 	%fd46, %fd44, %fd45;
	mul.f64 	%fd47, %fd43, %fd46;
	add.s32 	%r69, %r67, %r70;
	mul.wide.s32 	%rd33, %r69, 8;
	add.s64 	%rd34, %rd1, %rd33;
	ld.global.f64 	%fd48, [%rd34];
	sub.f64 	%fd49, %fd48, %fd47;
	st.global.f64 	[%rd34], %fd49;
	add.s32 	%r71, %r66, %r3;
	setp.lt.s32 	%p8, %r71, %r20;
	@%p8 bra 	$L__BB1_8;
$L__BB1_9:
	add.s32 	%r70, %r70, %r13;
	setp.lt.s32 	%p9, %r70, %r20;
	@%p9 bra 	$L__BB1_2;
$L__BB1_10:
	ret;

}
	// .globl	_ZN6thrust24THRUST_300001_SM_1000_NS8cuda_cub4core6detail13_kernel_agentINS1_8__reduce11ReduceAgentINS0_12zip_iteratorIN4cuda3std3__45tupleIJNS0_10device_ptrIdEENS0_17counting_iteratorIlNS0_11use_defaultESF_SF_EEEEEEEPNSB_IJdlEEESJ_iNS1_9__extrema9arg_max_fIdl10comparatorEEEEJSI_SK_iSO_EEEvDpT0_
.visible .entry _ZN6thrust24THRUST_300001_SM_1000_NS8cuda_cub4core6detail13_kernel_agentINS1_8__reduce11ReduceAgentINS0_12zip_iteratorIN4cuda3std3__45tupleIJNS0_10device_ptrIdEENS0_17counting_iteratorIlNS0_11use_defaultESF_SF_EEEEEEEPNSB_IJdlEEESJ_iNS1_9__extrema9arg_max_fIdl10comparatorEEEEJSI_SK_iSO_EEEvDpT0_(
	.param .align 8 .b8 _ZN6thrust24THRUST_300001_SM_1000_NS8cuda_cub4core6detail13_kernel_agentINS1_8__reduce11ReduceAgentINS0_12zip_iteratorIN4cuda3std3__45tupleIJNS0_10device_ptrIdEENS0_17counting_iteratorIlNS0_11use_defaultESF_SF_EEEEEEEPNSB_IJdlEEESJ_iNS1_9__extrema9arg_max_fIdl10comparatorEEEEJSI_SK_iSO_EEEvDpT0__param_0[16],
	.param .u64 .ptr .align 1 _ZN6thrust24THRUST_300001_SM_1000_NS8cuda_cub4core6detail13_kernel_agentINS1_8__reduce11ReduceAgentINS0_12zip_iteratorIN4cuda3std3__45tupleIJNS0_10device_ptrIdEENS0_17counting_iteratorIlNS0_11use_defaultESF_SF_EEEEEEEPNSB_IJdlEEESJ_iNS1_9__extrema9arg_max_fIdl10comparatorEEEEJSI_SK_iSO_EEEvDpT0__param_1,
	.param .u32 _ZN6thrust24THRUST_300001_SM_1000_NS8cuda_cub4core6detail13_kernel_agentINS1_8__reduce11ReduceAgentINS0_12zip_iteratorIN4cuda3std3__45tupleIJNS0_10device_ptrIdEENS0_17counting_iteratorIlNS0_11use_defaultESF_SF_EEEEEEEPNSB_IJdlEEESJ_iNS1_9__extrema9arg_max_fIdl10comparatorEEEEJSI_SK_iSO_EEEvDpT0__param_2,
	.param .align 1 .b8 _ZN6thrust24THRUST_300001_SM_1000_NS8cuda_cub4core6detail13_kernel_agentINS1_8__reduce11ReduceAgentINS0_12zip_iteratorIN4cuda3std3__45tupleIJNS0_10device_ptrIdEENS0_17counting_iteratorIlNS0_11use_defaultESF_SF_EEEEEEEPNSB_IJdlEEESJ_iNS1_9__extrema9arg_max_fIdl10comparatorEEEEJSI_SK_iSO_EEEvDpT0__param_3[1]
)
.maxntid 256
{
	.reg .pred 	%p<213>;
	.reg .b32 	%r<400>;
	.reg .b64 	%rd<368>;
	.reg .b64 	%fd<352>;

	ld.param.u64 	%rd198, [_ZN6thrust24THRUST_300001_SM_1000_NS8cuda_cub4core6detail13_kernel_agentINS1_8__reduce11ReduceAgentINS0_12zip_iteratorIN4cuda3std3__45tupleIJNS0_10device_ptrIdEENS0_17counting_iteratorIlNS0_11use_defaultESF_SF_EEEEEEEPNSB_IJdlEEESJ_iNS1_9__extrema9arg_max_fIdl10comparatorEEEEJSI_SK_iSO_EEEvDpT0__param_0+8];
	ld.param.u64 	%rd197, [_ZN6thrust24THRUST_300001_SM_1000_NS8cuda_cub4core6detail13_kernel_agentINS1_8__reduce11ReduceAgentINS0_12zip_iteratorIN4cuda3std3__45tupleIJNS0_10device_ptrIdEENS0_17counting_iteratorIlNS0_11use_defaultESF_SF_EEEEEEEPNSB_IJdlEEESJ_iNS1_9__extrema9arg_max_fIdl10comparatorEEEEJSI_SK_iSO_EEEvDpT0__param_0];
	ld.param.u32 	%r36, [_ZN6thrust24THRUST_300001_SM_1000_NS8cuda_cub4core6detail13_kernel_agentINS1_8__reduce11ReduceAgentINS0_12zip_iteratorIN4cuda3std3__45tupleIJNS0_10device_ptrIdEENS0_17counting_iteratorIlNS0_11use_defaultESF_SF_EEEEEEEPNSB_IJdlEEESJ_iNS1_9__extrema9arg_max_fIdl10comparatorEEEEJSI_SK_iSO_EEEvDpT0__param_2];
	setp.eq.s32 	%p1, %r36, 0;
	@%p1 bra 	$L__BB2_206;
	cvta.to.global.u64 	%rd1, %rd197;
	setp.gt.s32 	%p2, %r36, 1279;
	@%p2 bra 	$L__BB2_122;
	mov.u32 	%r1, %tid.x;
	setp.ge.s32 	%p96, %r1, %r36;
	mov.f64 	%fd298, 0d0000000000000000;
	mov.b64 	%rd309, 0;
	mov.u32 	%r391, %r1;
	@%p96 bra 	$L__BB2_4;
	cvt.u64.u32 	%rd265, %r1;
	mul.wide.u32 	%rd266, %r1, 8;
	add.s64 	%rd267, %rd1, %rd266;
	add.s64 	%rd309, %rd198, %rd265;
	ld.global.f64 	%fd298, [%rd267];
	add.s32 	%r391, %r1, 256;
$L__BB2_4:
	setp.ge.s32 	%p97, %r391, %r36;
	@%p97 bra 	$L__BB2_26;
	not.b32 	%r160, %r391;
	add.s32 	%r4, %r36, %r160;
	and.b32  	%r161, %r4, 768;
	setp.eq.s32 	%p98, %r161, 768;
	@%p98 bra 	$L__BB2_11;
	cvt.u64.u32 	%rd269, %r391;
	add.s64 	%rd300, %rd198, %rd269;
	mul.wide.u32 	%rd270, %r391, 8;
	add.s64 	%rd299, %rd1, %rd270;
	shr.u32 	%r162, %r4, 8;
	add.s32 	%r163, %r162, 1;
	and.b32  	%r164, %r163, 3;
	neg.s32 	%r389, %r164;
$L__BB2_7:
	.pragma "nounroll";
	mov.u64 	%rd9, %rd309;
	mov.f64 	%fd3, %fd298;
	ld.global.f64 	%fd4, [%rd299];
	abs.f64 	%fd5, %fd3;
	abs.f64 	%fd6, %fd4;
	setp.lt.f64 	%p99, %fd5, %fd6;
	mov.u64 	%rd309, %rd300;
	mov.f64 	%fd298, %fd4;
	@%p99 bra 	$L__BB2_10;
	setp.lt.f64 	%p100, %fd6, %fd5;
	mov.u64 	%rd309, %rd9;
	mov.f64 	%fd298, %fd3;
	@%p100 bra 	$L__BB2_10;
	setp.lt.s64 	%p101, %rd9, %rd300;
	min.s64 	%rd309, %rd9, %rd300;
	selp.f64 	%fd298, %fd3, %fd4, %p101;
$L__BB2_10:
	add.s32 	%r391, %r391, 256;
	add.s64 	%rd300, %rd300, 256;
	add.s64 	%rd299, %rd299, 2048;
	add.s32 	%r389, %r389, 1;
	setp.ne.s32 	%p102, %r389, 0;
	@%p102 bra 	$L__BB2_7;
$L__BB2_11:
	setp.lt.u32 	%p103, %r4, 768;
	@%p103 bra 	$L__BB2_26;
	add.s32 	%r392, %r391, 512;
$L__BB2_13:
	mov.u32 	%r12, %r392;
	add.s32 	%r165, %r12, -512;
	cvt.s64.s32 	%rd271, %r165;
	mul.wide.s32 	%rd272, %r165, 8;
	add.s64 	%rd17, %rd1, %rd272;
	add.s64 	%rd18, %rd198, %rd271;
	ld.global.f64 	%fd12, [%rd17];
	abs.f64 	%fd13, %fd298;
	abs.f64 	%fd14, %fd12;
	setp.lt.f64 	%p104, %fd13, %fd14;
	mov.u64 	%rd306, %rd18;
	mov.f64 	%fd295, %fd12;
	@%p104 bra 	$L__BB2_16;
	setp.lt.f64 	%p105, %fd14, %fd13;
	mov.u64 	%rd306, %rd309;
	mov.f64 	%fd295, %fd298;
	@%p105 bra 	$L__BB2_16;
	setp.lt.s64 	%p106, %rd309, %rd18;
	min.s64 	%rd306, %rd309, %rd18;
	selp.f64 	%fd295, %fd298, %fd12, %p106;
$L__BB2_16:
	add.s32 	%r166, %r12, -256;
	cvt.s64.s32 	%rd273, %r166;
	add.s64 	%rd21, %rd198, %rd273;
	ld.global.f64 	%fd17, [%rd17+2048];
	abs.f64 	%fd18, %fd295;
	abs.f64 	%fd19, %fd17;
	setp.lt.f64 	%p107, %fd18, %fd19;
	mov.u64 	%rd307, %rd21;
	mov.f64 	%fd296, %fd17;
	@%p107 bra 	$L__BB2_19;
	setp.lt.f64 	%p108, %fd19, %fd18;
	mov.u64 	%rd307, %rd306;
	mov.f64 	%fd296, %fd295;
	@%p108 bra 	$L__BB2_19;
	setp.lt.s64 	%p109, %rd306, %rd21;
	min.s64 	%rd307, %rd306, %rd21;
	selp.f64 	%fd296, %fd295, %fd17, %p109;
$L__BB2_19:
	cvt.s64.s32 	%rd274, %r12;
	add.s64 	%rd24, %rd198, %rd274;
	ld.global.f64 	%fd22, [%rd17+4096];
	abs.f64 	%fd23, %fd296;
	abs.f64 	%fd24, %fd22;
	setp.lt.f64 	%p110, %fd23, %fd24;
	mov.u64 	%rd308, %rd24;
	mov.f64 	%fd297, %fd22;
	@%p110 bra 	$L__BB2_22;
	setp.lt.f64 	%p111, %fd24, %fd23;
	mov.u64 	%rd308, %rd307;
	mov.f64 	%fd297, %fd296;
	@%p111 bra 	$L__BB2_22;
	setp.lt.s64 	%p112, %rd307, %rd24;
	min.s64 	%rd308, %rd307, %rd24;
	selp.f64 	%fd297, %fd296, %fd22, %p112;
$L__BB2_22:
	add.s32 	%r167, %r12, 256;
	cvt.s64.s32 	%rd275, %r167;
	add.s64 	%rd27, %rd198, %rd275;
	ld.global.f64 	%fd27, [%rd17+6144];
	abs.f64 	%fd28, %fd297;
	abs.f64 	%fd29, %fd27;
	setp.lt.f64 	%p113, %fd28, %fd29;
	mov.u64 	%rd309, %rd27;
	mov.f64 	%fd298, %fd27;
	@%p113 bra 	$L__BB2_25;
	setp.lt.f64 	%p114, %fd29, %fd28;
	mov.u64 	%rd309, %rd308;
	mov.f64 	%fd298, %fd297;
	@%p114 bra 	$L__BB2_25;
	setp.lt.s64 	%p115, %rd308, %rd27;
	min.s64 	%rd309, %rd308, %rd27;
	selp.f64 	%fd298, %fd297, %fd27, %p115;
$L__BB2_25:
	add.s32 	%r392, %r12, 1024;
	add.s32 	%r168, %r12, 512;
	setp.lt.s32 	%p116, %r168, %r36;
	@%p116 bra 	$L__BB2_13;
$L__BB2_26:
	setp.lt.s32 	%p117, %r36, 256;
	@%p117 bra 	$L__BB2_71;
	// begin inline asm
	mov.u32 %r282, %laneid;
	// end inline asm
	mov.b64 	%rd286, %fd298;
	mov.b64 	{%r284, %r289}, %rd286;
	mov.b32 	%r300, 1;
	mov.b32 	%r301, 31;
	mov.b32 	%r302, -1;
	// begin inline asm
	shfl.sync.down.b32 %r283, %r284, %r300, %r301, %r302;
	// end inline asm
	// begin inline asm
	shfl.sync.down.b32 %r288, %r289, %r300, %r301, %r302;
	// end inline asm
	mov.b64 	%rd287, {%r283, %r288};
	mov.b64 	%fd33, %rd287;
	mov.b64 	{%r294, %r299}, %rd309;
	// begin inline asm
	shfl.sync.down.b32 %r293, %r294, %r300, %r301, %r302;
	// end inline asm
	// begin inline asm
	shfl.sync.down.b32 %r298, %r299, %r300, %r301, %r302;
	// end inline asm
	mov.b64 	%rd31, {%r293, %r298};
	setp.gt.s32 	%p169, %r282, 30;
	mov.u64 	%rd311, %rd309;
	mov.f64 	%fd300, %fd298;
	@%p169 bra 	$L__BB2_31;
	abs.f64 	%fd34, %fd298;
	abs.f64 	%fd35, %fd33;
	setp.lt.f64 	%p170, %fd34, %fd35;
	mov.u64 	%rd311, %rd31;
	mov.f64 	%fd300, %fd33;
	@%p170 bra 	$L__BB2_31;
	setp.lt.f64 	%p171, %fd35, %fd34;
	mov.u64 	%rd311, %rd309;
	mov.f64 	%fd300, %fd298;
	@%p171 bra 	$L__BB2_31;
	setp.lt.s64 	%p172, %rd309, %rd31;
	min.s64 	%rd311, %rd309, %rd31;
	selp.f64 	%fd300, %fd298, %fd33, %p172;
$L__BB2_31:
	mov.b64 	%rd288, %fd300;
	mov.b64 	{%r304, %r309}, %rd288;
	mov.b32 	%r320, 2;
	mov.b32 	%r321, 31;
	mov.b32 	%r322, -1;
	// begin inline asm
	shfl.sync.down.b32 %r303, %r304, %r320, %r321, %r322;
	// end inline asm
	// begin inline asm
	shfl.sync.down.b32 %r308, %r309, %r320, %r321, %r322;
	// end inline asm
	mov.b64 	%rd289, {%r303, %r308};
	mov.b64 	%fd38, %rd289;
	mov.b64 	{%r314, %r319}, %rd311;
	// begin inline asm
	shfl.sync.down.b32 %r313, %r314, %r320, %r321, %r322;
	// end inline asm
	// begin inline asm
	shfl.sync.down.b32 %r318, %r319, %r320, %r321, %r322;
	// end inline asm
	mov.b64 	%rd34, {%r313, %r318};
	setp.gt.s32 	%p173, %r282, 29;
	mov.u64 	%rd312, %rd311;
	mov.f64 	%fd301, %fd300;
	@%p173 bra 	$L__BB2_35;
	abs.f64 	%fd39, %fd300;
	abs.f64 	%fd40, %fd38;
	setp.lt.f64 	%p174, %fd39, %fd40;
	mov.u64 	%rd312, %rd34;
	mov.f64 	%fd301, %fd38;
	@%p174 bra 	$L__BB2_35;
	setp.lt.f64 	%p175, %fd40, %fd39;
	mov.u64 	%rd312, %rd311;
	mov.f64 	%fd301, %fd300;
	@%p175 bra 	$L__BB2_35;
	setp.lt.s64 	%p176, %rd311, %rd34;
	min.s64 	%rd312, %rd311, %rd34;
	selp.f64 	%fd301, %fd300, %fd38, %p176;
$L__BB2_35:
	mov.b64 	%rd290, %fd301;
	mov.b64 	{%r324, %r329}, %rd290;
	mov.b32 	%r340, 4;
	mov.b32 	%r341, 31;
	mov.b32 	%r342, -1;
	// begin inline asm
	shfl.sync.down.b32 %r323, %r324, %r340, %r341, %r342;
	// end inline asm
	// begin inline asm
	shfl.sync.down.b32 %r328, %r329, %r340, %r341, %r342;
	// end inline asm
	mov.b64 	%rd291, {%r323, %r328};
	mov.b64 	%fd43, %rd291;
	mov.b64 	{%r334, %r339}, %rd312;
	// begin inline asm
	shfl.sync.down.b32 %r333, %r334, %r340, %r341, %r342;
	// end inline asm
	// begin inline asm
	shfl.sync.down.b32 %r338, %r339, %r340, %r341, %r342;
	// end inline asm
	mov.b64 	%rd37, {%r333, %r338};
	setp.gt.s32 	%p177, %r282, 27;
	mov.u64 	%rd313, %rd312;
	mov.f64 	%fd302, %fd301;
	@%p177 bra 	$L__BB2_39;
	abs.f64 	%fd44, %fd301;
	abs.f64 	%fd45, %fd43;
	setp.lt.f64 	%p178, %fd44, %fd45;
	mov.u64 	%rd313, %rd37;
	mov.f64 	%fd302, %fd43;
	@%p178 bra 	$L__BB2_39;
	setp.lt.f64 	%p179, %fd45, %fd44;
	mov.u64 	%rd313, %rd312;
	mov.f64 	%fd302, %fd301;
	@%p179 bra 	$L__BB2_39;
	setp.lt.s64 	%p180, %rd312, %rd37;
	min.s64 	%rd313, %rd312, %rd37;
	selp.f64 	%fd302, %fd301, %fd43, %p180;
$L__BB2_39:
	mov.b64 	%rd292, %fd302;
	mov.b64 	{%r344, %r349}, %rd292;
	mov.b32 	%r360, 8;
	mov.b32 	%r361, 31;
	mov.b32 	%r362, -1;
	// begin inline asm
	shfl.sync.down.b32 %r343, %r344, %r360, %r361, %r362;
	// end inline asm
	// begin inline asm
	shfl.sync.down.b32 %r348, %r349, %r360, %r361, %r362;
	// end inline asm
	mov.b64 	%rd293, {%r343, %r348};
	mov.b64 	%fd48, %rd293;
	mov.b64 	{%r354, %r359}, %rd313;
	// begin inline asm
	shfl.sync.down.b32 %r353, %r354, %r360, %r361, %r362;
	// end inline asm
	// begin inline asm
	shfl.sync.down.b32 %r358, %r359, %r360, %r361, %r362;
	// end inline asm
	mov.b64 	%rd40, {%r353, %r358};
	setp.gt.s32 	%p181, %r282, 23;
	mov.u64 	%rd314, %rd313;
	mov.f64 	%fd303, %fd302;
	@%p181 bra 	$L__BB2_43;
	abs.f64 	%fd49, %fd302;
	abs.f64 	%fd50, %fd48;
	setp.lt.f64 	%p182, %fd49, %fd50;
	mov.u64 	%rd314, %rd40;
	mov.f64 	%fd303, %fd48;
	@%p182 bra 	$L__BB2_43;
	setp.lt.f64 	%p183, %fd50, %fd49;
	mov.u64 	%rd314, %rd313;
	mov.f64 	%fd303, %fd302;
	@%p183 bra 	$L__BB2_43;
	setp.lt.s64 	%p184, %rd313, %rd40;
	min.s64 	%rd314, %rd313, %rd40;
	selp.f64 	%fd303, %fd302, %fd48, %p184;
$L__BB2_43:
	mov.b64 	%rd294, %fd303;
	mov.b64 	{%r364, %r369}, %rd294;
	mov.b32 	%r380, 16;
	mov.b32 	%r381, 31;
	mov.b32 	%r382, -1;
	// begin inline asm
	shfl.sync.down.b32 %r363, %r364, %r380, %r381, %r382;
	// end inline asm
	// begin inline asm
	shfl.sync.down.b32 %r368, %r369, %r380, %r381, %r382;
	// end inline asm
	mov.b64 	%rd295, {%r363, %r368};
	mov.b64 	%fd53, %rd295;
	mov.b64 	{%r374, %r379}, %rd314;
	// begin inline asm
	shfl.sync.down.b32 %r373, %r374, %r380, %r381, %r382;
	// end inline asm
	// begin inline asm
	shfl.sync.down.b32 %r378, %r379, %r380, %r381, %r382;
	// end inline asm
	mov.b64 	%rd43, {%r373, %r378};
	setp.gt.s32 	%p185, %r282, 15;
	mov.u64 	%rd367, %rd314;
	mov.f64 	%fd351, %fd303;
	@%p185 bra 	$L__BB2_47;
	abs.f64 	%fd54, %fd303;
	abs.f64 	%fd55, %fd53;
	setp.lt.f64 	%p186, %fd54, %fd55;
	mov.u64 	%rd367, %rd43;
	mov.f64 	%fd351, %fd53;
	@%p186 bra 	$L__BB2_47;
	setp.lt.f64 	%p187, %fd55, %fd54;
	mov.u64 	%rd367, %rd314;
	mov.f64 	%fd351, %fd303;
	@%p187 bra 	$L__BB2_47;
	setp.lt.s64 	%p188, %rd314, %rd43;
	min.s64 	%rd367, %rd314, %rd43;
	selp.f64 	%fd351, %fd303, %fd53, %p188;
$L__BB2_47:
	setp.ne.s32 	%p189, %r282, 0;
	@%p189 bra 	$L__BB2_49;
	shr.u32 	%r383, %r1, 1;
	and.b32  	%r384, %r383, 496;
	mov.u32 	%r385, _ZN6thrust24THRUST_300001_SM_1000_NS8cuda_cub4core6detail5shmemE;
	add.s32 	%r386, %r385, %r384;
	st.shared.f64 	[%r386+8], %fd351;
	st.shared.u64 	[%r386+16], %rd367;
$L__BB2_49:
	bar.sync 	0;
	setp.ne.s32 	%p190, %r1, 0;
	@%p190 bra 	$L__BB2_204;
	ld.shared.f64 	%fd58, [_ZN6thrust24THRUST_300001_SM_1000_NS8cuda_cub4core6detail5shmemE+24];
	ld.shared.u64 	%rd46, [_ZN6thrust24THRUST_300001_SM_1000_NS8cuda_cub4core6detail5shmemE+32];
	abs.f64 	%fd59, %fd351;
	abs.f64 	%fd60, %fd58;
	setp.lt.f64 	%p191, %fd59, %fd60;
	mov.u64 	%rd316, %rd46;
	mov.f64 	%fd305, %fd58;
	@%p191 bra 	$L__BB2_53;
	setp.lt.f64 	%p192, %fd60, %fd59;
	mov.u64 	%rd316, %rd367;
	mov.f64 	%fd305, %fd351;
	@%p192 bra 	$L__BB2_53;
	setp.lt.s64 	%p193, %rd367, %rd46;
	min.s64 	%rd316, %rd367, %rd46;
	selp.f64 	%fd305, %fd351, %fd58, %p193;
$L__BB2_53:
	ld.shared.f64 	%fd63, [_ZN6thrust24THRUST_300001_SM_1000_NS8cuda_cub4core6detail5shmemE+40];
	ld.shared.u64 	%rd49, [_ZN6thrust24THRUST_300001_SM_1000_NS8cuda_cub4core6detail5shmemE+48];
	abs.f64 	%fd64, %fd305;
	abs.f64 	%fd65, %fd63;
	setp.lt.f64 	%p194, %fd64, %fd65;
	mov.u64 	%rd317, %rd49;
	mov.f64 	%fd306, %fd63;
	@%p194 bra 	$L__BB2_56;
	setp.lt.f64 	%p195, %fd65, %fd64;
	mov.u64 	%rd317, %rd316;
	mov.f64 	%fd306, %fd305;
	@%p195 bra 	$L__BB2_56;
	setp.lt.s64 	%p196, %rd316, %rd49;
	min.s64 	%rd317, %rd316, %rd49;
	selp.f64 	%fd306, %fd305, %fd63, %p196;
$L__BB2_56:
	ld.shared.f64 	%fd68, [_ZN6thrust24THRUST_300001_SM_1000_NS8cuda_cub4core6detail5shmemE+56];
	ld.shared.u64 	%rd52, [_ZN6thrust24THRUST_300001_SM_1000_NS8cuda_cub4core6detail5shmemE+64];
	abs.f64 	%fd69, %fd306;
	abs.f64 	%fd70, %fd68;
	setp.lt.f64 	%p197, %fd69, %fd70;
	mov.u64 	%rd318, %rd52;
	mov.f64 	%fd307, %fd68;
	@%p197 bra 	$L__BB2_59;
	setp.lt.f64 	%p198, %fd70, %fd69;
	mov.u64 	%rd318, %rd317;
	mov.f64 	%fd307, %fd306;
	@%p198 bra 	$L__BB2_59;
	setp.lt.s64 	%p199, %rd317, %rd52;
	min.s64 	%rd318, %rd317, %rd52;
	selp.f64 	%fd307, %fd306, %fd68, %p199;
$L__BB2_59:
	ld.shared.f64 	%fd73, [_ZN6thrust24THRUST_300001_SM_1000_NS8cuda_cub4core6detail5shmemE+72];
	ld.shared.u64 	%rd55, [_ZN6thrust24THRUST_300001_SM_1000_NS8cuda_cub4core6detail5shmemE+80];
	abs.f64 	%fd74, %fd307;
	abs.f64 	%fd75, %fd73;
	setp.lt.f64 	%p200, %fd74, %fd75;
	mov.u64 	%rd319, %rd55;
	mov.f64 	%fd308, %fd73;
	@%p200 bra 	$L__BB2_62;
	setp.lt.f64 	%p201, %fd75, %fd74;
	mov.u64 	%rd319, %rd318;
	mov.f64 	%fd308, %fd307;
	@%p201 bra 	$L__BB2_62;
	setp.lt.s64 	%p202, %rd318, %rd55;
	min.s64 	%rd319, %rd318, %rd55;
	selp.f64 	%fd308, %fd307, %fd73, %p202;
$L__BB2_62:
	ld.shared.f64 	%fd78, [_ZN6thrust24THRUST_300001_SM_1000_NS8cuda_cub4core6detail5shmemE+88];
	ld.shared.u64 	%rd58, [_ZN6thrust24THRUST_300001_SM_1000_NS8cuda_cub4core6detail5shmemE+96];
	abs.f64 	%fd79, %fd308;
	abs.f64 	%fd80, %fd78;
	setp.lt.f64 	%p203, %fd79, %fd80;
	mov.u64 	%rd320, %rd58;
	mov.f64 	%fd309, %fd78;
	@%p203 bra 	$L__BB2_65;
	setp.lt.f64 	%p204, %fd80, %fd79;
	mov.u64 	%rd320, %rd319;
	mov.f64 	%fd309, %fd308;
	@%p204 bra 	$L__BB2_65;
	setp.lt.s64 	%p205, %rd319, %rd58;
	min.s64 	%rd320, %rd319, %rd58;
	selp.f64 	%fd309, %fd308, %fd78, %p205;
$L__BB2_65:
	ld.shared.f64 	%fd83, [_ZN6thrust24THRUST_300001_SM_1000_NS8cuda_cub4core6detail5shmemE+104];
	ld.shared.u64 	%rd61, [_ZN6thrust24THRUST_300001_SM_1000_NS8cuda_cub4core6detail5shmemE+112];
	abs.f64 	%fd84, %fd309;
	abs.f64 	%fd85, %fd83;
	setp.lt.f64 	%p206, %fd84, %fd85;
	mov.u64 	%rd321, %rd61;
	mov.f64 	%fd310, %fd83;
	@%p206 bra 	$L__BB2_68;
	setp.lt.f64 	%p207, %fd85, %fd84;
	mov.u64 	%rd321, %rd320;
	mov.f64 	%fd310, %fd309;
	@%p207 bra 	$L__BB2_68;
	setp.lt.s64 	%p208, %rd320, %rd61;
	min.s64 	%rd321, %rd320, %rd61;
	selp.f64 	%fd310, %fd309, %fd83, %p208;
$L__BB2_68:
	ld.shared.f64 	%fd88, [_ZN6thrust24THRUST_300001_SM_1000_NS8cuda_cub4core6detail5shmemE+120];
	ld.shared.u64 	%rd64, [_ZN6thrust24THRUST_300001_SM_1000_NS8cuda_cub4core6detail5shmemE+128];
	abs.f64 	%fd89, %fd310;
	abs.f64 	%fd90, %fd88;
	setp.lt.f64 	%p209, %fd89, %fd90;
	mov.u64 	%rd367, %rd64;
	mov.f64 	%fd351, %fd88;
	@%p209 bra 	$L__BB2_204;
	setp.lt.f64 	%p210, %fd90, %fd89;
	mov.u64 	%rd367, %rd321;
	mov.f64 	%fd351, %fd310;
	@%p210 bra 	$L__BB2_204;
	setp.lt.s64 	%p211, %rd321, %rd64;
	min.s64 	%rd367, %rd321, %rd64;
	selp.f64 	%fd351, %fd310, %fd88, %p211;
	bra.uni 	$L__BB2_204;
$L__BB2_71:
	// begin inline asm
	mov.u32 %r169, %laneid;
	// end inline asm
	and.b32  	%r190, %r1, 992;
	add.s32 	%r191, %r190, 32;
	setp.gt.s32 	%p118, %r191, %r36;
	not.b32 	%r192, %r190;
	add.s32 	%r193, %r36, %r192;
	selp.b32 	%r188, %r193, 31, %p118;
	mov.b64 	%rd276, %fd298;
	mov.b64 	{%r171, %r176}, %rd276;
	mov.b32 	%r187, 1;
	mov.b32 	%r189, -1;
	// begin inline asm
	shfl.sync.down.b32 %r170, %r171, %r187, %r188, %r189;
	// end inline asm
	// begin inline asm
	shfl.sync.down.b32 %r175, %r176, %r187, %r188, %r189;
	// end inline asm
	mov.b64 	%rd277, {%r170, %r175};
	mov.b64 	%fd92, %rd277;
	mov.b64 	{%r181, %r186}, %rd309;
	// begin inline asm
	shfl.sync.down.b32 %r180, %r181, %r187, %r188, %r189;
	// end inline asm
	// begin inline asm
	shfl.sync.down.b32 %r185, %r186, %r187, %r188, %r189;
	// end inline asm
	mov.b64 	%rd66, {%r180, %r185};
	setp.ge.s32 	%p119, %r169, %r188;
	mov.u64 	%rd322, %rd309;
	mov.f64 	%fd311, %fd298;
	@%p119 bra 	$L__BB2_75;
	abs.f64 	%fd93, %fd298;
	abs.f64 	%fd94, %fd92;
	setp.lt.f64 	%p120, %fd93, %fd94;
	mov.u64 	%rd322, %rd66;
	mov.f64 	%fd311, %fd92;
	@%p120 bra 	$L__BB2_75;
	setp.lt.f64 	%p121, %fd94, %fd93;
	mov.u64 	%rd322, %rd309;
	mov.f64 	%fd311, %fd298;
	@%p121 bra 	$L__BB2_75;
	setp.lt.s64 	%p122, %rd309, %rd66;
	min.s64 	%rd322, %rd309, %rd66;
	selp.f64 	%fd311, %fd298, %fd92, %p122;
$L__BB2_75:
	mov.b64 	%rd278, %fd311;
	mov.b64 	{%r195, %r200}, %rd278;
	mov.b32 	%r211, 2;
	mov.b32 	%r213, -1;
	// begin inline asm
	shfl.sync.down.b32 %r194, %r195, %r211, %r188, %r213;
	// end inline asm
	// begin inline asm
	shfl.sync.down.b32 %r199, %r200, %r211, %r188, %r213;
	// end inline asm
	mov.b64 	%rd279, {%r194, %r199};
	mov.b64 	%fd97, %rd279;
	mov.b64 	{%r205, %r210}, %rd322;
	// begin inline asm
	shfl.sync.down.b32 %r204, %r205, %r211, %r188, %r213;
	// end inline asm
	// begin inline asm
	shfl.sync.down.b32 %r209, %r210, %r211, %r188, %r213;
	// end inline asm
	mov.b64 	%rd69, {%r204, %r209};
	add.s32 	%r214, %r169, 2;
	setp.gt.s32 	%p123, %r214, %r188;
	mov.u64 	%rd323, %rd322;
	mov.f64 	%fd312, %fd311;
	@%p123 bra 	$L__BB2_79;
	abs.f64 	%fd98, %fd311;
	abs.f64 	%fd99, %fd97;
	setp.lt.f64 	%p124, %fd98, %fd99;
	mov.u64 	%rd323, %rd69;
	mov.f64 	%fd312, %fd97;
	@%p124 bra 	$L__BB2_79;
	setp.lt.f64 	%p125, %fd99, %fd98;
	mov.u64 	%rd323, %rd322;
	mov.f64 	%fd312, %fd311;
	@%p125 bra 	$L__BB2_79;
	setp.lt.s64 	%p126, %rd322, %rd69;
	min.s64 	%rd323, %rd322, %rd69;
	selp.f64 	%fd312, %fd311, %fd97, %p126;
$L__BB2_79:
	mov.b64 	%rd280, %fd312;
	mov.b64 	{%r216, %r221}, %rd280;
	mov.b32 	%r232, 4;
	mov.b32 	%r234, -1;
	// begin inline asm
	shfl.sync.down.b32 %r215, %r216, %r232, %r188, %r234;
	// end inline asm
	// begin inline asm
	shfl.sync.down.b32 %r220, %r221, %r232, %r188, %r234;
	// end inline asm
	mov.b64 	%rd281, {%r215, %r220};
	mov.b64 	%fd102, %rd281;
	mov.b64 	{%r226, %r231}, %rd323;
	// begin inline asm
	shfl.sync.down.b32 %r225, %r226, %r232, %r188, %r234;
	// end inline asm
	// begin inline asm
	shfl.sync.down.b32 %r230, %r231, %r232, %r188, %r234;
	// end inline asm
	mov.b64 	%rd72, {%r225, %r230};
	add.s32 	%r235, %r169, 4;
	setp.gt.s32 	%p127, %r235, %r188;
	mov.u64 	%rd324, %rd323;
	mov.f64 	%fd313, %fd312;
	@%p127 bra 	$L__BB2_83;
	abs.f64 	%fd103, %fd312;
	abs.f64 	%fd104, %fd102;
	setp.lt.f64 	%p128, %fd103, %fd104;
	mov.u64 	%rd324, %rd72;
	mov.f64 	%fd313, %fd102;
	@%p128 bra 	$L__BB2_83;
	setp.lt.f64 	%p129, %fd104, %fd103;
	mov.u64 	%rd324, %rd323;
	mov.f64 	%fd313, %fd312;
	@%p129 bra 	$L__BB2_83;
	setp.lt.s64 	%p130, %rd323, %rd72;
	min.s64 	%rd324, %rd323, %rd72;
	selp.f64 	%fd313, %fd312, %fd102, %p130;
$L__BB2_83:
	mov.b64 	%rd282, %fd313;
	mov.b64 	{%r237, %r242}, %rd282;
	mov.b32 	%r253, 8;
	mov.b32 	%r255, -1;
	// begin inline asm
	shfl.sync.down.b32 %r236, %r237, %r253, %r188, %r255;
	// end inline asm
	// begin inline asm
	shfl.sync.down.b32 %r241, %r242, %r253, %r188, %r255;
	// end inline asm
	mov.b64 	%rd283, {%r236, %r241};
	mov.b64 	%fd107, %rd283;
	mov.b64 	{%r247, %r252}, %rd324;
	// begin inline asm
	shfl.sync.down.b32 %r246, %r247, %r253, %r188, %r255;
	// end inline asm
	// begin inline asm
	shfl.sync.down.b32 %r251, %r252, %r253, %r188, %r255;
	// end inline asm
	mov.b64 	%rd75, {%r246, %r251};
	add.s32 	%r256, %r169, 8;
	setp.gt.s32 	%p131, %r256, %r188;
	mov.u64 	%rd325, %rd324;
	mov.f64 	%fd314, %fd313;
	@%p131 bra 	$L__BB2_87;
	abs.f64 	%fd108, %fd313;
	abs.f64 	%fd109, %fd107;
	setp.lt.f64 	%p132, %fd108, %fd109;
	mov.u64 	%rd325, %rd75;
	mov.f64 	%fd314, %fd107;
	@%p132 bra 	$L__BB2_87;
	setp.lt.f64 	%p133, %fd109, %fd108;
	mov.u64 	%rd325, %rd324;
	mov.f64 	%fd314, %fd313;
	@%p133 bra 	$L__BB2_87;
	setp.lt.s64 	%p134, %rd324, %rd75;
	min.s64 	%rd325, %rd324, %rd75;
	selp.f64 	%fd314, %fd313, %fd107, %p134;
$L__BB2_87:
	mov.b64 	%rd284, %fd314;
	mov.b64 	{%r258, %r263}, %rd284;
	mov.b32 	%r274, 16;
	mov.b32 	%r276, -1;
	// begin inline asm
	shfl.sync.down.b32 %r257, %r258, %r274, %r188, %r276;
	// end inline asm
	// begin inline asm
	shfl.sync.down.b32 %r262, %r263, %r274, %r188, %r276;
	// end inline asm
	mov.b64 	%rd285, {%r257, %r262};
	mov.b64 	%fd112, %rd285;
	mov.b64 	{%r268, %r273}, %rd325;
	// begin inline asm
	shfl.sync.down.b32 %r267, %r268, %r274, %r188, %r276;
	// end inline asm
	// begin inline asm
	shfl.sync.down.b32 %r272, %r273, %r274, %r188, %r276;
	// end inline asm
	mov.b64 	%rd78, {%r267, %r272};
	add.s32 	%r277, %r169, 16;
	setp.gt.s32 	%p135, %r277, %r188;
	mov.u64 	%rd367, %rd325;
	mov.f64 	%fd351, %fd314;
	@%p135 bra 	$L__BB2_91;
	abs.f64 	%fd113, %fd314;
	abs.f64 	%fd114, %fd112;
	setp.lt.f64 	%p136, %fd113, %fd114;
	mov.u64 	%rd367, %rd78;
	mov.f64 	%fd351, %fd112;
	@%p136 bra 	$L__BB2_91;
	setp.lt.f64 	%p137, %fd114, %fd113;
	mov.u64 	%rd367, %rd325;
	mov.f64 	%fd351, %fd314;
	@%p137 bra 	$L__BB2_91;
	setp.lt.s64 	%p138, %rd325, %rd78;
	min.s64 	%rd367, %rd325, %rd78;
	selp.f64 	%fd351, %fd314, %fd112, %p138;
$L__BB2_91:
	setp.ne.s32 	%p139, %r169, 0;
	@%p139 bra 	$L__BB2_93;
	shr.u32 	%r278, %r1, 1;
	and.b32  	%r279, %r278, 496;
	mov.u32 	%r280, _ZN6thrust24THRUST_300001_SM_1000_NS8cuda_cub4core6detail5shmemE;
	add.s32 	%r281, %r280, %r279;
	st.shared.f64 	[%r281+8], %fd351;
	st.shared.u64 	[%r281+16], %rd367;
$L__BB2_93:
	bar.sync 	0;
	setp.ne.s32 	%p140, %r1, 0;
	@%p140 bra 	$L__BB2_204;
	setp.lt.s32 	%p141, %r36, 33;
	mov.f64 	%fd316, %fd351;
	mov.u64 	%rd327, %rd367;
	@%p141 bra 	$L__BB2_98;
	ld.shared.f64 	%fd117, [_ZN6thrust24THRUST_300001_SM_1000_NS8cuda_cub4core6detail5shmemE+24];
	ld.shared.u64 	%rd81, [_ZN6thrust24THRUST_300001_SM_1000_NS8cuda_cub4core6detail5shmemE+32];
	abs.f64 	%fd118, %fd351;
	abs.f64 	%fd119, %fd117;
	setp.lt.f64 	%p142, %fd118, %fd119;
	mov.f64 	%fd316, %fd117;
	mov.u64 	%rd327, %rd81;
	@%p142 bra 	$L__BB2_98;
	setp.lt.f64 	%p143, %fd119, %fd118;
	mov.f64 	%fd316, %fd351;
	mov.u64 	%rd327, %rd367;
	@%p143 bra 	$L__BB2_98;
	setp.lt.s64 	%p144, %rd367, %rd81;
	min.s64 	%rd327, %rd367, %rd81;
	selp.f64 	%fd316, %fd351, %fd117, %p144;
$L__BB2_98:
	setp.lt.s32 	%p145, %r36, 65;
	mov.f64 	%fd317, %fd316;
	mov.u64 	%rd328, %rd327;
	@%p145 bra 	$L__BB2_102;
	ld.shared.f64 	%fd122, [_ZN6thrust24THRUST_300001_SM_1000_NS8cuda_cub4core6detail5shmemE+40];
	ld.shared.u64 	%rd84, [_ZN6thrust24THRUST_300001_SM_1000_NS8cuda_cub4core6detail5shmemE+48];
	abs.f64 	%fd123, %fd316;
	abs.f64 	%fd124, %fd122;
	setp.lt.f64 	%p146, %fd123, %fd124;
	mov.f64 	%fd317, %fd122;
	mov.u64 	%rd328, %rd84;
	@%p146 bra 	$L__BB2_102;
	setp.lt.f64 	%p147, %fd124, %fd123;
	mov.f64 	%fd317, %fd316;
	mov.u64 	%rd328, %rd327;
	@%p147 bra 	$L__BB2_102;
	setp.lt.s64 	%p148, %rd327, %rd84;
	min.s64 	%rd328, %rd327, %rd84;
	selp.f64 	%fd317, %fd316, %fd122, %p148;
$L__BB2_102:
	setp.lt.s32 	%p149, %r36, 97;
	mov.f64 	%fd318, %fd317;
	mov.u64 	%rd329, %rd328;
	@%p149 bra 	$L__BB2_106;
	ld.shared.f64 	%fd127, [_ZN6thrust24THRUST_300001_SM_1000_NS8cuda_cub4core6detail5shmemE+56];
	ld.shared.u64 	%rd87, [_ZN6thrust24THRUST_300001_SM_1000_NS8cuda_cub4core6detail5shmemE+64];
	abs.f64 	%fd128, %fd317;
	abs.f64 	%fd129, %fd127;
	setp.lt.f64 	%p150, %fd128, %fd129;
	mov.f64 	%fd318, %fd127;
	mov.u64 	%rd329, %rd87;
	@%p150 bra 	$L__BB2_106;
	setp.lt.f64 	%p151, %fd129, %fd128;
	mov.f64 	%fd318, %fd317;
	mov.u64 	%rd329, %rd328;
	@%p151 bra 	$L__BB2_106;
	setp.lt.s64 	%p152, %rd328, %rd87;
	min.s64 	%rd329, %rd328, %rd87;
	selp.f64 	%fd318, %fd317, %fd127, %p152;
$L__BB2_106:
	setp.lt.s32 	%p153, %r36, 129;
	mov.f64 	%fd319, %fd318;
	mov.u64 	%rd330, %rd329;
	@%p153 bra 	$L__BB2_110;
	ld.shared.f64 	%fd132, [_ZN6thrust24THRUST_300001_SM_1000_NS8cuda_cub4core6detail5shmemE+72];
	ld.shared.u64 	%rd90, [_ZN6thrust24THRUST_300001_SM_1000_NS8cuda_cub4core6detail5shmemE+80];
	abs.f64 	%fd133, %fd318;
	abs.f64 	%fd134, %fd132;
	setp.lt.f64 	%p154, %fd133, %fd134;
	mov.f64 	%fd319, %fd132;
	mov.u64 	%rd330, %rd90;
	@%p154 bra 	$L__BB2_110;
	setp.lt.f64 	%p155, %fd134, %fd133;
	mov.f64 	%fd319, %fd318;
	mov.u64 	%rd330, %rd329;
	@%p155 bra 	$L__BB2_110;
	setp.lt.s64 	%p156, %rd329, %rd90;
	min.s64 	%rd330, %rd329, %rd90;
	selp.f64 	%fd319, %fd318, %fd132, %p156;
$L__BB2_110:
	setp.lt.s32 	%p157, %r36, 161;
	mov.f64 	%fd320, %fd319;
	mov.u64 	%rd331, %rd330;
	@%p157 bra 	$L__BB2_114;
	ld.shared.f64 	%fd137, [_ZN6thrust24THRUST_300001_SM_1000_NS8cuda_cub4core6detail5shmemE+88];
	ld.shared.u64 	%rd93, [_ZN6thrust24THRUST_300001_SM_1000_NS8cuda_cub4core6detail5shmemE+96];
	abs.f64 	%fd138, %fd319;
	abs.f64 	%fd139, %fd137;
	setp.lt.f64 	%p158, %fd138, %fd139;
	mov.f64 	%fd320, %fd137;
	mov.u64 	%rd331, %rd93;
	@%p158 bra 	$L__BB2_114;
	setp.lt.f64 	%p159, %fd139, %fd138;
	mov.f64 	%fd320, %fd319;
	mov.u64 	%rd331, %rd330;
	@%p159 bra 	$L__BB2_114;
	setp.lt.s64 	%p160, %rd330, %rd93;
	min.s64 	%rd331, %rd330, %rd93;
	selp.f64 	%fd320, %fd319, %fd137, %p160;
$L__BB2_114:
	setp.lt.s32 	%p161, %r36, 193;
	mov.f64 	%fd321, %fd320;
	mov.u64 	%rd332, %rd331;
	@%p161 bra 	$L__BB2_118;
	ld.shared.f64 	%fd142, [_ZN6thrust24THRUST_300001_SM_1000_NS8cuda_cub4core6detail5shmemE+104];
	ld.shared.u64 	%rd96, [_ZN6thrust24THRUST_300001_SM_1000_NS8cuda_cub4core6detail5shmemE+112];
	abs.f64 	%fd143, %fd320;
	abs.f64 	%fd144, %fd142;
	setp.lt.f64 	%p162, %fd143, %fd144;
	mov.f64 	%fd321, %fd142;
	mov.u64 	%rd332, %rd96;
	@%p162 bra 	$L__BB2_118;
	setp.lt.f64 	%p163, %fd144, %fd143;
	mov.f64 	%fd321, %fd320;
	mov.u64 	%rd332, %rd331;
	@%p163 bra 	$L__BB2_118;
	setp.lt.s64 	%p164, %rd331, %rd96;
	min.s64 	%rd332, %rd331, %rd96;
	selp.f64 	%fd321, %fd320, %fd142, %p164;
$L__BB2_118:
	setp.lt.s32 	%p165, %r36, 225;
	mov.u64 	%rd367, %rd332;
	mov.f64 	%fd351, %fd321;
	@%p165 bra 	$L__BB2_204;
	ld.shared.f64 	%fd147, [_ZN6thrust24THRUST_300001_SM_1000_NS8cuda_cub4core6detail5shmemE+120];
	ld.shared.u64 	%rd99, [_ZN6thrust24THRUST_300001_SM_1000_NS8cuda_cub4core6detail5shmemE+128];
	abs.f64 	%fd148, %fd321;
	abs.f64 	%fd149, %fd147;
	setp.lt.f64 	%p166, %fd148, %fd149;
	mov.u64 	%rd367, %rd99;
	mov.f64 	%fd351, %fd147;
	@%p166 bra 	$L__BB2_204;
	setp.lt.f64 	%p167, %fd149, %fd148;
	mov.u64 	%rd367, %rd332;
	mov.f64 	%fd351, %fd321;
	@%p167 bra 	$L__BB2_204;
	setp.lt.s64 	%p168, %rd332, %rd99;
	min.s64 	%rd367, %rd332, %rd99;
	selp.f64 	%fd351, %fd321, %fd147, %p168;
	bra.uni 	$L__BB2_204;
$L__BB2_122:
	mov.u32 	%r17, %tid.x;
	cvt.u64.u32 	%rd200, %r17;
	cvta.to.global.u64 	%rd201, %rd197;
	mul.wide.u32 	%rd202, %r17, 8;
	add.s64 	%rd203, %rd201, %rd202;
	ld.global.f64 	%fd274, [%rd203];
	add.s32 	%r37, %r17, 256;
	cvt.u64.u32 	%rd204, %r37;
	ld.global.f64 	%fd275, [%rd203+2048];
	add.s32 	%r38, %r17, 512;
	cvt.u64.u32 	%rd205, %r38;
	ld.global.f64 	%fd276, [%rd203+4096];
	add.s32 	%r39, %r17, 768;
	cvt.u64.u32 	%rd206, %r39;
	ld.global.f64 	%fd277, [%rd203+6144];
	or.b32  	%r40, %r17, 1024;
	cvt.u64.u32 	%rd101, %r40;
	add.s64 	%rd354, %rd198, %rd101;
	ld.global.f64 	%fd338, [%rd203+8192];
	abs.f64 	%fd278, %fd274;
	abs.f64 	%fd279, %fd275;
	setp.geu.f64 	%p3, %fd278, %fd279;
	selp.f64 	%fd280, %fd274, %fd275, %p3;
	selp.b64 	%rd207, %rd200, %rd204, %p3;
	abs.f64 	%fd281, %fd280;
	abs.f64 	%fd282, %fd276;
	setp.geu.f64 	%p4, %fd281, %fd282;
	selp.f64 	%fd283, %fd280, %fd276, %p4;
	selp.b64 	%rd208, %rd207, %rd205, %p4;
	abs.f64 	%fd284, %fd283;
	abs.f64 	%fd285, %fd277;
	setp.geu.f64 	%p5, %fd284, %fd285;
	selp.f64 	%fd152, %fd283, %fd277, %p5;
	selp.b64 	%rd104, %rd208, %rd206, %p5;
	abs.f64 	%fd153, %fd152;
	abs.f64 	%fd154, %fd338;
	setp.lt.f64 	%p6, %fd153, %fd154;
	@%p6 bra 	$L__BB2_124;
	setp.lt.f64 	%p7, %fd154, %fd153;
	setp.lt.u64 	%p8, %rd104, %rd101;
	or.pred  	%p9, %p7, %p8;
	selp.f64 	%fd338, %fd152, %fd338, %p9;
	add.s64 	%rd211, %rd198, %rd104;
	selp.b64 	%rd354, %rd211, %rd354, %p9;
$L__BB2_124:
	setp.lt.u32 	%p10, %r36, 2560;
	mov.b32 	%r394, 1280;
	@%p10 bra 	$L__BB2_137;
	mov.b32 	%r393, 1280;
	mov.f64 	%fd323, %fd338;
$L__BB2_126:
	cvt.u64.u32 	%rd212, %r393;
	add.s64 	%rd213, %rd200, %rd212;
	mul.wide.u32 	%rd214, %r393, 8;
	cvta.to.global.u64 	%rd215, %rd197;
	add.s64 	%rd217, %rd215, %rd202;
	add.s64 	%rd218, %rd217, %rd214;
	add.s64 	%rd335, %rd213, %rd198;
	ld.global.f64 	%fd324, [%rd218];
	ld.global.f64 	%fd325, [%rd218+2048];
	ld.global.f64 	%fd326, [%rd218+4096];
	ld.global.f64 	%fd327, [%rd218+6144];
	ld.global.f64 	%fd338, [%rd218+8192];
	abs.f64 	%fd163, %fd323;
	abs.f64 	%fd164, %fd324;
	setp.lt.f64 	%p11, %fd163, %fd164;
	@%p11 bra 	$L__BB2_128;
	setp.lt.f64 	%p12, %fd164, %fd163;
	setp.lt.s64 	%p13, %rd354, %rd335;
	or.pred  	%p14, %p12, %p13;
	selp.f64 	%fd324, %fd323, %fd324, %p14;
	selp.b64 	%rd335, %rd354, %rd335, %p14;
$L__BB2_128:
	cvt.u64.u32 	%rd219, %r393;
	add.s64 	%rd220, %rd200, %rd219;
	add.s64 	%rd221, %rd220, %rd198;
	add.s64 	%rd336, %rd221, 256;
	abs.f64 	%fd167, %fd324;
	abs.f64 	%fd168, %fd325;
	setp.lt.f64 	%p15, %fd167, %fd168;
	@%p15 bra 	$L__BB2_130;
	setp.lt.f64 	%p16, %fd168, %fd167;
	add.s64 	%rd226, %rd221, 256;
	setp.lt.s64 	%p17, %rd335, %rd226;
	or.pred  	%p18, %p16, %p17;
	selp.f64 	%fd325, %fd324, %fd325, %p18;
	selp.b64 	%rd336, %rd335, %rd226, %p18;
$L__BB2_130:
	add.s64 	%rd337, %rd221, 512;
	abs.f64 	%fd171, %fd325;
	abs.f64 	%fd172, %fd326;
	setp.lt.f64 	%p19, %fd171, %fd172;
	@%p19 bra 	$L__BB2_132;
	setp.lt.f64 	%p20, %fd172, %fd171;
	add.s64 	%rd234, %rd221, 512;
	setp.lt.s64 	%p21, %rd336, %rd234;
	or.pred  	%p22, %p20, %p21;
	selp.f64 	%fd326, %fd325, %fd326, %p22;
	selp.b64 	%rd337, %rd336, %rd234, %p22;
$L__BB2_132:
	add.s64 	%rd338, %rd221, 768;
	abs.f64 	%fd175, %fd326;
	abs.f64 	%fd176, %fd327;
	setp.lt.f64 	%p23, %fd175, %fd176;
	@%p23 bra 	$L__BB2_134;
	setp.lt.f64 	%p24, %fd176, %fd175;
	setp.lt.s64 	%p25, %rd337, %rd338;
	or.pred  	%p26, %p24, %p25;
	selp.f64 	%fd327, %fd326, %fd327, %p26;
	selp.b64 	%rd338, %rd337, %rd338, %p26;
$L__BB2_134:
	add.s64 	%rd354, %rd221, 1024;
	abs.f64 	%fd179, %fd327;
	abs.f64 	%fd180, %fd338;
	setp.lt.f64 	%p27, %fd179, %fd180;
	@%p27 bra 	$L__BB2_136;
	setp.lt.f64 	%p28, %fd180, %fd179;
	setp.lt.s64 	%p29, %rd338, %rd354;
	or.pred  	%p30, %p28, %p29;
	selp.f64 	%fd338, %fd327, %fd338, %p30;
	selp.b64 	%rd354, %rd338, %rd354, %p30;
$L__BB2_136:
	add.s32 	%r394, %r393, 1280;
	add.s32 	%r43, %r393, 2560;
	setp.le.s32 	%p31, %r43, %r36;
	mov.u32 	%r393, %r394;
	mov.f64 	%fd323, %fd338;
	@%p31 bra 	$L__BB2_126;
$L__BB2_137:
	setp.le.s32 	%p32, %r36, %r394;
	@%p32 bra 	$L__BB2_160;
	sub.s32 	%r21, %r36, %r394;
	setp.ge.s32 	%p33, %r17, %r21;
	@%p33 bra 	$L__BB2_160;
	cvta.to.global.u64 	%rd127, %rd197;
	not.b32 	%r44, %r17;
	add.s32 	%r45, %r36, %r44;
	sub.s32 	%r22, %r45, %r394;
	and.b32  	%r46, %r22, 768;
	setp.eq.s32 	%p34, %r46, 768;
	mov.u32 	%r397, %r17;
	@%p34 bra 	$L__BB2_145;
	add.s32 	%r47, %r17, %r394;
	cvt.u64.u32 	%rd242, %r47;
	add.s64 	%rd342, %rd198, %rd242;
	mul.wide.u32 	%rd243, %r47, 8;
	add.s64 	%rd341, %rd127, %rd243;
	shr.u32 	%r48, %r22, 8;
	add.s32 	%r49, %r48, 1;
	and.b32  	%r50, %r49, 3;
	neg.s32 	%r395, %r50;
	mov.u32 	%r397, %r17;
$L__BB2_141:
	.pragma "nounroll";
	mov.u64 	%rd132, %rd354;
	mov.f64 	%fd184, %fd338;
	ld.global.f64 	%fd185, [%rd341];
	abs.f64 	%fd186, %fd184;
	abs.f64 	%fd187, %fd185;
	setp.lt.f64 	%p35, %fd186, %fd187;
	mov.f64 	%fd338, %fd185;
	mov.u64 	%rd354, %rd342;
	@%p35 bra 	$L__BB2_144;
	setp.lt.f64 	%p36, %fd187, %fd186;
	mov.f64 	%fd338, %fd184;
	mov.u64 	%rd354, %rd132;
	@%p36 bra 	$L__BB2_144;
	setp.lt.s64 	%p37, %rd132, %rd342;
	selp.f64 	%fd338, %fd184, %fd185, %p37;
	min.s64 	%rd354, %rd132, %rd342;
$L__BB2_144:
	add.s32 	%r397, %r397, 256;
	add.s64 	%rd342, %rd342, 256;
	add.s64 	%rd341, %rd341, 2048;
	add.s32 	%r395, %r395, 1;
	setp.ne.s32 	%p38, %r395, 0;
	@%p38 bra 	$L__BB2_141;
$L__BB2_145:
	setp.lt.u32 	%p39, %r22, 768;
	@%p39 bra 	$L__BB2_160;
	add.s32 	%r398, %r397, %r394;
	cvt.u64.u32 	%rd244, %r398;
	add.s64 	%rd349, %rd198, %rd244;
	cvt.u64.u32 	%rd245, %r397;
	cvt.u64.u32 	%rd246, %r394;
	add.s64 	%rd247, %rd245, %rd246;
	shl.b64 	%rd248, %rd247, 3;
	add.s64 	%rd249, %rd248, %rd127;
	add.s64 	%rd348, %rd249, 6144;
	mul.wide.u32 	%rd250, %r398, 8;
	add.s64 	%rd347, %rd127, %rd250;
	add.s32 	%r399, %r397, 512;
$L__BB2_147:
	mov.u32 	%r32, %r399;
	ld.global.f64 	%fd193, [%rd347];
	abs.f64 	%fd194, %fd338;
	abs.f64 	%fd195, %fd193;
	setp.lt.f64 	%p40, %fd194, %fd195;
	mov.f64 	%fd335, %fd193;
	mov.u64 	%rd351, %rd349;
	@%p40 bra 	$L__BB2_150;
	setp.lt.f64 	%p41, %fd195, %fd194;
	mov.f64 	%fd335, %fd338;
	mov.u64 	%rd351, %rd354;
	@%p41 bra 	$L__BB2_150;
	setp.lt.s64 	%p42, %rd354, %rd349;
	selp.f64 	%fd335, %fd338, %fd193, %p42;
	min.s64 	%rd351, %rd354, %rd349;
$L__BB2_150:
	add.s32 	%r51, %r398, 256;
	cvt.u64.u32 	%rd251, %r51;
	add.s64 	%rd148, %rd198, %rd251;
	ld.global.f64 	%fd198, [%rd348+-4096];
	abs.f64 	%fd199, %fd335;
	abs.f64 	%fd200, %fd198;
	setp.lt.f64 	%p43, %fd199, %fd200;
	mov.f64 	%fd336, %fd198;
	mov.u64 	%rd352, %rd148;
	@%p43 bra 	$L__BB2_153;
	setp.lt.f64 	%p44, %fd200, %fd199;
	mov.f64 	%fd336, %fd335;
	mov.u64 	%rd352, %rd351;
	@%p44 bra 	$L__BB2_153;
	setp.lt.s64 	%p45, %rd351, %rd148;
	selp.f64 	%fd336, %fd335, %fd198, %p45;
	min.s64 	%rd352, %rd351, %rd148;
$L__BB2_153:
	add.s32 	%r52, %r398, 512;
	cvt.u64.u32 	%rd252, %r52;
	add.s64 	%rd151, %rd198, %rd252;
	ld.global.f64 	%fd203, [%rd348+-2048];
	abs.f64 	%fd204, %fd336;
	abs.f64 	%fd205, %fd203;
	setp.lt.f64 	%p46, %fd204, %fd205;
	mov.f64 	%fd337, %fd203;
	mov.u64 	%rd353, %rd151;
	@%p46 bra 	$L__BB2_156;
	setp.lt.f64 	%p47, %fd205, %fd204;
	mov.f64 	%fd337, %fd336;
	mov.u64 	%rd353, %rd352;
	@%p47 bra 	$L__BB2_156;
	setp.lt.s64 	%p48, %rd352, %rd151;
	selp.f64 	%fd337, %fd336, %fd203, %p48;
	min.s64 	%rd353, %rd352, %rd151;
$L__BB2_156:
	add.s32 	%r53, %r398, 768;
	cvt.u64.u32 	%rd253, %r53;
	add.s64 	%rd154, %rd198, %rd253;
	ld.global.f64 	%fd208, [%rd348];
	abs.f64 	%fd209, %fd337;
	abs.f64 	%fd210, %fd208;
	setp.lt.f64 	%p49, %fd209, %fd210;
	mov.f64 	%fd338, %fd208;
	mov.u64 	%rd354, %rd154;
	@%p49 bra 	$L__BB2_159;
	setp.lt.f64 	%p50, %fd210, %fd209;
	mov.f64 	%fd338, %fd337;
	mov.u64 	%rd354, %rd353;
	@%p50 bra 	$L__BB2_159;
	setp.lt.s64 	%p51, %rd353, %rd154;
	selp.f64 	%fd338, %fd337, %fd208, %p51;
	min.s64 	%rd354, %rd353, %rd154;
$L__BB2_159:
	add.s64 	%rd349, %rd349, 1024;
	add.s64 	%rd348, %rd348, 8192;
	add.s64 	%rd347, %rd347, 8192;
	add.s32 	%r399, %r32, 1024;
	add.s32 	%r54, %r32, 512;
	add.s32 	%r398, %r398, 1024;
	setp.lt.s32 	%p52, %r54, %r21;
	@%p52 bra 	$L__BB2_147;
$L__BB2_160:
	// begin inline asm
	mov.u32 %r55, %laneid;
	// end inline asm
	mov.b64 	%rd254, %fd338;
	mov.b64 	{%r57, %r62}, %rd254;
	mov.b32 	%r73, 1;
	mov.b32 	%r74, 31;
	mov.b32 	%r75, -1;
	// begin inline asm
	shfl.sync.down.b32 %r56, %r57, %r73, %r74, %r75;
	// end inline asm
	// begin inline asm
	shfl.sync.down.b32 %r61, %r62, %r73, %r74, %r75;
	// end inline asm
	mov.b64 	%rd255, {%r56, %r61};
	mov.b64 	%fd214, %rd255;
	mov.b64 	{%r67, %r72}, %rd354;
	// begin inline asm
	shfl.sync.down.b32 %r66, %r67, %r73, %r74, %r75;
	// end inline asm
	// begin inline asm
	shfl.sync.down.b32 %r71, %r72, %r73, %r74, %r75;
	// end inline asm
	mov.b64 	%rd161, {%r66, %r71};
	setp.gt.s32 	%p53, %r55, 30;
	mov.f64 	%fd340, %fd338;
	mov.u64 	%rd356, %rd354;
	@%p53 bra 	$L__BB2_164;
	abs.f64 	%fd215, %fd338;
	abs.f64 	%fd216, %fd214;
	setp.lt.f64 	%p54, %fd215, %fd216;
	mov.f64 	%fd340, %fd214;
	mov.u64 	%rd356, %rd161;
	@%p54 bra 	$L__BB2_164;
	setp.lt.f64 	%p55, %fd216, %fd215;
	mov.f64 	%fd340, %fd338;
	mov.u64 	%rd356, %rd354;
	@%p55 bra 	$L__BB2_164;
	setp.lt.s64 	%p56, %rd354, %rd161;
	selp.f64 	%fd340, %fd338, %fd214, %p56;
	min.s64 	%rd356, %rd354, %rd161;
$L__BB2_164:
	mov.b64 	%rd256, %fd340;
	mov.b64 	{%r77, %r82}, %rd256;
	mov.b32 	%r93, 2;
	mov.b32 	%r94, 31;
	mov.b32 	%r95, -1;
	// begin inline asm
	shfl.sync.down.b32 %r76, %r77, %r93, %r94, %r95;
	// end inline asm
	// begin inline asm
	shfl.sync.down.b32 %r81, %r82, %r93, %r94, %r95;
	// end inline asm
	mov.b64 	%rd257, {%r76, %r81};
	mov.b64 	%fd219, %rd257;
	mov.b64 	{%r87, %r92}, %rd356;
	// begin inline asm
	shfl.sync.down.b32 %r86, %r87, %r93, %r94, %r95;
	// end inline asm
	// begin inline asm
	shfl.sync.down.b32 %r91, %r92, %r93, %r94, %r95;
	// end inline asm
	mov.b64 	%rd164, {%r86, %r91};
	setp.gt.s32 	%p57, %r55, 29;
	mov.f64 	%fd341, %fd340;
	mov.u64 	%rd357, %rd356;
	@%p57 bra 	$L__BB2_168;
	abs.f64 	%fd220, %fd340;
	abs.f64 	%fd221, %fd219;
	setp.lt.f64 	%p58, %fd220, %fd221;
	mov.f64 	%fd341, %fd219;
	mov.u64 	%rd357, %rd164;
	@%p58 bra 	$L__BB2_168;
	setp.lt.f64 	%p59, %fd221, %fd220;
	mov.f64 	%fd341, %fd340;
	mov.u64 	%rd357, %rd356;
	@%p59 bra 	$L__BB2_168;
	setp.lt.s64 	%p60, %rd356, %rd164;
	selp.f64 	%fd341, %fd340, %fd219, %p60;
	min.s64 	%rd357, %rd356, %rd164;
$L__BB2_168:
	mov.b64 	%rd258, %fd341;
	mov.b64 	{%r97, %r102}, %rd258;
	mov.b32 	%r113, 4;
	mov.b32 	%r114, 31;
	mov.b32 	%r115, -1;
	// begin inline asm
	shfl.sync.down.b32 %r96, %r97, %r113, %r114, %r115;
	// end inline asm
	// begin inline asm
	shfl.sync.down.b32 %r101, %r102, %r113, %r114, %r115;
	// end inline asm
	mov.b64 	%rd259, {%r96, %r101};
	mov.b64 	%fd224, %rd259;
	mov.b64 	{%r107, %r112}, %rd357;
	// begin inline asm
	shfl.sync.down.b32 %r106, %r107, %r113, %r114, %r115;
	// end inline asm
	// begin inline asm
	shfl.sync.down.b32 %r111, %r112, %r113, %r114, %r115;
	// end inline asm
	mov.b64 	%rd167, {%r106, %r111};
	setp.gt.s32 	%p61, %r55, 27;
	mov.f64 	%fd342, %fd341;
	mov.u64 	%rd358, %rd357;
	@%p61 bra 	$L__BB2_172;
	abs.f64 	%fd225, %fd341;
	abs.f64 	%fd226, %fd224;
	setp.lt.f64 	%p62, %fd225, %fd226;
	mov.f64 	%fd342, %fd224;
	mov.u64 	%rd358, %rd167;
	@%p62 bra 	$L__BB2_172;
	setp.lt.f64 	%p63, %fd226, %fd225;
	mov.f64 	%fd342, %fd341;
	mov.u64 	%rd358, %rd357;
	@%p63 bra 	$L__BB2_172;
	setp.lt.s64 	%p64, %rd357, %rd167;
	selp.f64 	%fd342, %fd341, %fd224, %p64;
	min.s64 	%rd358, %rd357, %rd167;
$L__BB2_172:
	mov.b64 	%rd260, %fd342;
	mov.b64 	{%r117, %r122}, %rd260;
	mov.b32 	%r133, 8;
	mov.b32 	%r134, 31;
	mov.b32 	%r135, -1;
	// begin inline asm
	shfl.sync.down.b32 %r116, %r117, %r133, %r134, %r135;
	// end inline asm
	// begin inline asm
	shfl.sync.down.b32 %r121, %r122, %r133, %r134, %r135;
	// end inline asm
	mov.b64 	%rd261, {%r116, %r121};
	mov.b64 	%fd229, %rd261;
	mov.b64 	{%r127, %r132}, %rd358;
	// begin inline asm
	shfl.sync.down.b32 %r126, %r127, %r133, %r134, %r135;
	// end inline asm
	// begin inline asm
	shfl.sync.down.b32 %r131, %r132, %r133, %r134, %r135;
	// end inline asm
	mov.b64 	%rd170, {%r126, %r131};
	setp.gt.s32 	%p65, %r55, 23;
	mov.f64 	%fd343, %fd342;
	mov.u64 	%rd359, %rd358;
	@%p65 bra 	$L__BB2_176;
	abs.f64 	%fd230, %fd342;
	abs.f64 	%fd231, %fd229;
	setp.lt.f64 	%p66, %fd230, %fd231;
	mov.f64 	%fd343, %fd229;
	mov.u64 	%rd359, %rd170;
	@%p66 bra 	$L__BB2_176;
	setp.lt.f64 	%p67, %fd231, %fd230;
	mov.f64 	%fd343, %fd342;
	mov.u64 	%rd359, %rd358;
	@%p67 bra 	$L__BB2_176;
	setp.lt.s64 	%p68, %rd358, %rd170;
	selp.f64 	%fd343, %fd342, %fd229, %p68;
	min.s64 	%rd359, %rd358, %rd170;
$L__BB2_176:
	mov.b64 	%rd262, %fd343;
	mov.b64 	{%r137, %r142}, %rd262;
	mov.b32 	%r153, 16;
	mov.b32 	%r154, 31;
	mov.b32 	%r155, -1;
	// begin inline asm
	shfl.sync.down.b32 %r136, %r137, %r153, %r154, %r155;
	// end inline asm
	// begin inline asm
	shfl.sync.down.b32 %r141, %r142, %r153, %r154, %r155;
	// end inline asm
	mov.b64 	%rd263, {%r136, %r141};
	mov.b64 	%fd234, %rd263;
	mov.b64 	{%r147, %r152}, %rd359;
	// begin inline asm
	shfl.sync.down.b32 %r146, %r147, %r153, %r154, %r155;
	// end inline asm
	// begin inline asm
	shfl.sync.down.b32 %r151, %r152, %r153, %r154, %r155;
	// end inline asm
	mov.b64 	%rd173, {%r146, %r151};
	setp.gt.s32 	%p69, %r55, 15;
	mov.f64 	%fd351, %fd343;
	mov.u64 	%rd367, %rd359;
	@%p69 bra 	$L__BB2_180;
	abs.f64 	%fd235, %fd343;
	abs.f64 	%fd236, %fd234;
	setp.lt.f64 	%p70, %fd235, %fd236;
	mov.f64 	%fd351, %fd234;
	mov.u64 	%rd367, %rd173;
	@%p70 bra 	$L__BB2_180;
	setp.lt.f64 	%p71, %fd236, %fd235;
	mov.f64 	%fd351, %fd343;
	mov.u64 	%rd367, %rd359;
	@%p71 bra 	$L__BB2_180;
	setp.lt.s64 	%p72, %rd359, %rd173;
	selp.f64 	%fd351, %fd343, %fd234, %p72;
	min.s64 	%rd367, %rd359, %rd173;
$L__BB2_180:
	setp.ne.s32 	%p73, %r55, 0;
	@%p73 bra 	$L__BB2_182;
	shr.u32 	%r156, %r17, 1;
	and.b32  	%r157, %r156, 496;
	mov.u32 	%r158, _ZN6thrust24THRUST_300001_SM_1000_NS8cuda_cub4core6detail5shmemE;
	add.s32 	%r159, %r158, %r157;
	st.shared.f64 	[%r159+8], %fd351;
	st.shared.u64 	[%r159+16], %rd367;
$L__BB2_182:
	bar.sync 	0;
	setp.ne.s32 	%p74, %r17, 0;
	@%p74 bra 	$L__BB2_204;
	ld.shared.f64 	%fd239, [_ZN6thrust24THRUST_300001_SM_1000_NS8cuda_cub4core6detail5shmemE+24];
	ld.shared.u64 	%rd176, [_ZN6thrust24THRUST_300001_SM_1000_NS8cuda_cub4core6detail5shmemE+32];
	abs.f64 	%fd240, %fd351;
	abs.f64 	%fd241, %fd239;
	setp.lt.f64 	%p75, %fd240, %fd241;
	mov.f64 	%fd345, %fd239;
	mov.u64 	%rd361, %rd176;
	@%p75 bra 	$L__BB2_186;
	setp.lt.f64 	%p76, %fd241, %fd240;
	mov.f64 	%fd345, %fd351;
	mov.u64 	%rd361, %rd367;
	@%p76 bra 	$L__BB2_186;
	setp.lt.s64 	%p77, %rd367, %rd176;
	selp.f64 	%fd345, %fd351, %fd239, %p77;
	min.s64 	%rd361, %rd367, %rd176;
$L__BB2_186:
	ld.shared.f64 	%fd244, [_ZN6thrust24THRUST_300001_SM_1000_NS8cuda_cub4core6detail5shmemE+40];
	ld.shared.u64 	%rd179, [_ZN6thrust24THRUST_300001_SM_1000_NS8cuda_cub4core6detail5shmemE+48];
	abs.f64 	%fd245, %fd345;
	abs.f64 	%fd246, %fd244;
	setp.lt.f64 	%p78, %fd245, %fd246;
	mov.f64 	%fd346, %fd244;
	mov.u64 	%rd362, %rd179;
	@%p78 bra 	$L__BB2_189;
	setp.lt.f64 	%p79, %fd246, %fd245;
	mov.f64 	%fd346, %fd345;
	mov.u64 	%rd362, %rd361;
	@%p79 bra 	$L__BB2_189;
	setp.lt.s64 	%p80, %rd361, %rd179;
	selp.f64 	%fd346, %fd345, %fd244, %p80;
	min.s64 	%rd362, %rd361, %rd179;
$L__BB2_189:
	ld.shared.f64 	%fd249, [_ZN6thrust24THRUST_300001_SM_1000_NS8cuda_cub4core6detail5shmemE+56];
	ld.shared.u64 	%rd182, [_ZN6thrust24THRUST_300001_SM_1000_NS8cuda_cub4core6detail5shmemE+64];
	abs.f64 	%fd250, %fd346;
	abs.f64 	%fd251, %fd249;
	setp.lt.f64 	%p81, %fd250, %fd251;
	mov.f64 	%fd347, %fd249;
	mov.u64 	%rd363, %rd182;
	@%p81 bra 	$L__BB2_192;
	setp.lt.f64 	%p82, %fd251, %fd250;
	mov.f64 	%fd347, %fd346;
	mov.u64 	%rd363, %rd362;
	@%p82 bra 	$L__BB2_192;
	setp.lt.s64 	%p83, %rd362, %rd182;
	selp.f64 	%fd347, %fd346, %fd249, %p83;
	min.s64 	%rd363, %rd362, %rd182;
$L__BB2_192:
	ld.shared.f64 	%fd254, [_ZN6thrust24THRUST_300001_SM_1000_NS8cuda_cub4core6detail5shmemE+72];
	ld.shared.u64 	%rd185, [_ZN6thrust24THRUST_300001_SM_1000_NS8cuda_cub4core6detail5shmemE+80];
	abs.f64 	%fd255, %fd347;
	abs.f64 	%fd256, %fd254;
	setp.lt.f64 	%p84, %fd255, %fd256;
	mov.f64 	%fd348, %fd254;
	mov.u64 	%rd364, %rd185;
	@%p84 bra 	$L__BB2_195;
	setp.lt.f64 	%p85, %fd256, %fd255;
	mov.f64 	%fd348, %fd347;
	mov.u64 	%rd364, %rd363;
	@%p85 bra 	$L__BB2_195;
	setp.lt.s64 	%p86, %rd363, %rd185;
	selp.f64 	%fd348, %fd347, %fd254, %p86;
	min.s64 	%rd364, %rd363, %rd185;
$L__BB2_195:
	ld.shared.f64 	%fd259, [_ZN6thrust24THRUST_300001_SM_1000_NS8cuda_cub4core6detail5shmemE+88];
	ld.shared.u64 	%rd188, [_ZN6thrust24THRUST_300001_SM_1000_NS8cuda_cub4core6detail5shmemE+96];
	abs.f64 	%fd260, %fd348;
	abs.f64 	%fd261, %fd259;
	setp.lt.f64 	%p87, %fd260, %fd261;
	mov.f64 	%fd349, %fd259;
	mov.u64 	%rd365, %rd188;
	@%p87 bra 	$L__BB2_198;
	setp.lt.f64 	%p88, %fd261, %fd260;
	mov.f64 	%fd349, %fd348;
	mov.u64 	%rd365, %rd364;
	@%p88 bra 	$L__BB2_198;
	setp.lt.s64 	%p89, %rd364, %rd188;
	selp.f64 	%fd349, %fd348, %fd259, %p89;
	min.s64 	%rd365, %rd364, %rd188;
$L__BB2_198:
	ld.shared.f64 	%fd264, [_ZN6thrust24THRUST_300001_SM_1000_NS8cuda_cub4core6detail5shmemE+104];
	ld.shared.u64 	%rd191, [_ZN6thrust24THRUST_300001_SM_1000_NS8cuda_cub4core6detail5shmemE+112];
	abs.f64 	%fd265, %fd349;
	abs.f64 	%fd266, %fd264;
	setp.lt.f64 	%p90, %fd265, %fd266;
	mov.f64 	%fd350, %fd264;
	mov.u64 	%rd366, %rd191;
	@%p90 bra 	$L__BB2_201;
	setp.lt.f64 	%p91, %fd266, %fd265;
	mov.f64 	%fd350, %fd349;
	mov.u64 	%rd366, %rd365;
	@%p91 bra 	$L__BB2_201;
	setp.lt.s64 	%p92, %rd365, %rd191;
	selp.f64 	%fd350, %fd349, %fd264, %p92;
	min.s64 	%rd366, %rd365, %rd191;
$L__BB2_201:
	ld.shared.f64 	%fd269, [_ZN6thrust24THRUST_300001_SM_1000_NS8cuda_cub4core6detail5shmemE+120];
	ld.shared.u64 	%rd194, [_ZN6thrust24THRUST_300001_SM_1000_NS8cuda_cub4core6detail5shmemE+128];
	abs.f64 	%fd270, %fd350;
	abs.f64 	%fd271, %fd269;
	setp.lt.f64 	%p93, %fd270, %fd271;
	mov.u64 	%rd367, %rd194;
	mov.f64 	%fd351, %fd269;
	@%p93 bra 	$L__BB2_204;
	setp.lt.f64 	%p94, %fd271, %fd270;
	mov.u64 	%rd367, %rd366;
	mov.f64 	%fd351, %fd350;
	@%p94 bra 	$L__BB2_204;
	setp.lt.s64 	%p95, %rd366, %rd194;
	selp.f64 	%fd351, %fd350, %fd269, %p95;
	min.s64 	%rd367, %rd366, %rd194;
$L__BB2_204:
	mov.u32 	%r387, %tid.x;
	setp.ne.s32 	%p212, %r387, 0;
	@%p212 bra 	$L__BB2_206;
	ld.param.u64 	%rd297, [_ZN6thrust24THRUST_300001_SM_1000_NS8cuda_cub4core6detail13_kernel_agentINS1_8__reduce11ReduceAgentINS0_12zip_iteratorIN4cuda3std3__45tupleIJNS0_10device_ptrIdEENS0_17counting_iteratorIlNS0_11use_defaultESF_SF_EEEEEEEPNSB_IJdlEEESJ_iNS1_9__extrema9arg_max_fIdl10comparatorEEEEJSI_SK_iSO_EEEvDpT0__param_1];
	cvta.to.global.u64 	%rd296, %rd297;
	st.global.f64 	[%rd296], %fd351;
	st.global.u64 	[%rd296+8], %rd367;
$L__BB2_206:
	ret;

}
	// .globl	_ZN6thrust24THRUST_300001_SM_1000_NS8cuda_cub4core6detail13_kernel_agentINS1_8__reduce11ReduceAgentINS0_12zip_iteratorIN4cuda3std3__45tupleIJNS0_10device_ptrIdEENS0_17counting_iteratorIlNS0_11use_defaultESF_SF_EEEEEEEPNSB_IJdlEEESJ_iNS1_9__extrema9arg_max_fIdl10comparatorEEEEJSI_SK_iN3cub18CUB_300001_SM_100013GridEvenShareIiEENSR_9GridQueueIjEESO_EEEvDpT0_
.visible .entry _ZN6thrust24THRUST_300001_SM_1000_NS8cuda_cub4core6detail13_kernel_agentINS1_8__reduce11ReduceAgentINS0_12zip_iteratorIN4cuda3std3__45tupleIJNS0_10device_ptrIdEENS0_17counting_iteratorIlNS0_11use_defaultESF_SF_EEEEEEEPNSB_IJdlEEESJ_iNS1_9__extrema9arg_max_fIdl10comparatorEEEEJSI_SK_iN3cub18CUB_300001_SM_100013GridEvenShareIiEENSR_9GridQueueIjEESO_EEEvDpT0_(
	.param .align 8 .b8 _ZN6thrust24THRUST_300001_SM_1000_NS8cuda_cub4core6detail13_kernel_agentINS1_8__reduce11ReduceAgentINS0_12zip_iteratorIN4cuda3std3__45tupleIJNS0_10device_ptrIdEENS0_17counting_iteratorIlNS0_11use_defaultESF_SF_EEEEEEEPNSB_IJdlEEESJ_iNS1_9__extrema9arg_max_fIdl10comparatorEEEEJSI_SK_iN3cub18CUB_300001_SM_100013GridEvenShareIiEENSR_9GridQueueIjEESO_EEEvDpT0__param_0[16],
	.param .u64 .ptr .align 1 _ZN6thrust24THRUST_300001_SM_1000_NS8cuda_cub4core6detail13_kernel_agentINS1_8__reduce11ReduceAgentINS0_12zip_iteratorIN4cuda3std3__45tupleIJNS0_10device_ptrIdEENS0_17counting_iteratorIlNS0_11use_defaultESF_SF_EEEEEEEPNSB_IJdlEEESJ_iNS1_9__extrema9arg_max_fIdl10comparatorEEEEJSI_SK_iN3cub18CUB_300001_SM_100013GridEvenShareIiEENSR_9GridQueueIjEESO_EEEvDpT0__param_1,
	.param .u32 _ZN6thrust24THRUST_300001_SM_1000_NS8cuda_cub4core6detail13_kernel_agentINS1_8__reduce11ReduceAgentINS0_12zip_iteratorIN4cuda3std3__45tupleIJNS0_10device_ptrIdEENS0_17counting_iteratorIlNS0_11use_defaultESF_SF_EEEEEEEPNSB_IJdlEEESJ_iNS1_9__extrema9arg_max_fIdl10comparatorEEEEJSI_SK_iN3cub18CUB_300001_SM_100013GridEvenShareIiEENSR_9GridQueueIjEESO_EEEvDpT0__param_2,
	.param .align 4 .b8 _ZN6thrust24THRUST_300001_SM_1000_NS8cuda_cub4core6detail13_kernel_agentINS1_8__reduce11ReduceAgentINS0_12zip_iteratorIN4cuda3std3__45tupleIJNS0_10device_ptrIdEENS0_17counting_iteratorIlNS0_11use_defaultESF_SF_EEEEEEEPNSB_IJdlEEESJ_iNS1_9__extrema9arg_max_fIdl10comparatorEEEEJSI_SK_iN3cub18CUB_300001_SM_100013GridEvenShareIiEENSR_9GridQueueIjEESO_EEEvDpT0__param_3[40],
	.param .align 8 .b8 _ZN6thrust24THRUST_300001_SM_1000_NS8cuda_cub4core6detail13_kernel_agentINS1_8__reduce11ReduceAgentINS0_12zip_iteratorIN4cuda3std3__45tupleIJNS0_10device_ptrIdEENS0_17counting_iteratorIlNS0_11use_defaultESF_SF_EEEEEEEPNSB_IJdlEEESJ_iNS1_9__extrema9arg_max_fIdl10comparatorEEEEJSI_SK_iN3cub18CUB_300001_SM_100013GridEvenShareIiEENSR_9GridQueueIjEESO_EEEvDpT0__param_4[8],
	.param .align 1 .b8 _ZN6thrust24THRUST_300001_SM_1000_NS8cuda_cub4core6detail13_kernel_agentINS1_8__reduce11ReduceAgentINS0_12zip_iteratorIN4cuda3std3__45tupleIJNS0_10device_ptrIdEENS0_17counting_iteratorIlNS0_11use_defaultESF_SF_EEEEEEEPNSB_IJdlEEESJ_iNS1_9__extrema9arg_max_fIdl10comparatorEEEEJSI_SK_iN3cub18CUB_300001_SM_100013GridEvenShareIiEENSR_9GridQueueIjEESO_EEEvDpT0__param_5[1]
)
.maxntid 256
{
	.reg .pred 	%p<215>;
	.reg .b32 	%r<437>;
	.reg .b64 	%rd<318>;
	.reg .b64 	%fd<352>;

	ld.param.u64 	%rd3, [_ZN6thrust24THRUST_300001_SM_1000_NS8cuda_cub4core6detail13_kernel_agentINS1_8__reduce11ReduceAgentINS0_12zip_iteratorIN4cuda3std3__45tupleIJNS0_10device_ptrIdEENS0_17counting_iteratorIlNS0_11use_defaultESF_SF_EEEEEEEPNSB_IJdlEEESJ_iNS1_9__extrema9arg_max_fIdl10comparatorEEEEJSI_SK_iN3cub18CUB_300001_SM_100013GridEvenShareIiEENSR_9GridQueueIjEESO_EEEvDpT0__param_0+8];
	ld.param.u64 	%rd181, [_ZN6thrust24THRUST_300001_SM_1000_NS8cuda_cub4core6detail13_kernel_agentINS1_8__reduce11ReduceAgentINS0_12zip_iteratorIN4cuda3std3__45tupleIJNS0_10device_ptrIdEENS0_17counting_iteratorIlNS0_11use_defaultESF_SF_EEEEEEEPNSB_IJdlEEESJ_iNS1_9__extrema9arg_max_fIdl10comparatorEEEEJSI_SK_iN3cub18CUB_300001_SM_100013GridEvenShareIiEENSR_9GridQueueIjEESO_EEEvDpT0__param_0];
	ld.param.u64 	%rd182, [_ZN6thrust24THRUST_300001_SM_1000_NS8cuda_cub4core6detail13_kernel_agentINS1_8__reduce11ReduceAgentINS0_12zip_iteratorIN4cuda3std3__45tupleIJNS0_10device_ptrIdEENS0_17counting_iteratorIlNS0_11use_defaultESF_SF_EEEEEEEPNSB_IJdlEEESJ_iNS1_9__extrema9arg_max_fIdl10comparatorEEEEJSI_SK_iN3cub18CUB_300001_SM_100013GridEvenShareIiEENSR_9GridQueueIjEESO_EEEvDpT0__param_4];
	ld.param.u32 	%r66, [_ZN6thrust24THRUST_300001_SM_1000_NS8cuda_cub4core6detail13_kernel_agentINS1_8__reduce11ReduceAgentINS0_12zip_iteratorIN4cuda3std3__45tupleIJNS0_10device_ptrIdEENS0_17counting_iteratorIlNS0_11use_defaultESF_SF_EEEEEEEPNSB_IJdlEEESJ_iNS1_9__extrema9arg_max_fIdl10comparatorEEEEJSI_SK_iN3cub18CUB_300001_SM_100013GridEvenShareIiEENSR_9GridQueueIjEESO_EEEvDpT0__param_2];
	cvta.to.global.u64 	%rd1, %rd182;
	cvta.to.global.u64 	%rd2, %rd181;
	mov.u32 	%r1, %ctaid.x;
	mul.lo.s32 	%r2, %r1, 1280;
	mov.u32 	%r67, %nctaid.x;
	mul.lo.s32 	%r3, %r67, 1280;
	add.s32 	%r68, %r2, 1280;
	setp.le.s32 	%p1, %r68, %r66;
	@%p1 bra 	$L__BB3_121;
	sub.s32 	%r4, %r66, %r2;
	mov.u32 	%r5, %tid.x;
	setp.ge.s32 	%p98, %r5, %r4;
	mov.f64 	%fd298, 0d0000000000000000;
	mov.b64 	%rd264, 0;
	mov.u32 	%r420, %r5;
	@%p98 bra 	$L__BB3_3;
	add.s32 	%r190, %r2, %r5;
	cvt.s64.s32 	%rd219, %r190;
	mul.wide.s32 	%rd220, %r190, 8;
	add.s64 	%rd221, %rd2, %rd220;
	add.s64 	%rd264, %rd3, %rd219;
	ld.global.f64 	%fd298, [%rd221];
	add.s32 	%r420, %r5, 256;
$L__BB3_3:
	setp.ge.s32 	%p99, %r420, %r4;
	@%p99 bra 	$L__BB3_25;
	not.b32 	%r191, %r420;
	add.s32 	%r192, %r66, %r191;
	sub.s32 	%r8, %r192, %r2;
	and.b32  	%r193, %r8, 768;
	setp.eq.s32 	%p100, %r193, 768;
	@%p100 bra 	$L__BB3_10;
	add.s32 	%r418, %r420, %r2;
	shr.u32 	%r194, %r8, 8;
	add.s32 	%r195, %r194, 1;
	and.b32  	%r196, %r195, 3;
	neg.s32 	%r417, %r196;
$L__BB3_6:
	.pragma "nounroll";
	mov.u64 	%rd6, %rd264;
	mov.f64 	%fd3, %fd298;
	cvt.s64.s32 	%rd223, %r418;
	add.s64 	%rd7, %rd3, %rd223;
	mul.wide.s32 	%rd224, %r418, 8;
	add.s64 	%rd225, %rd2, %rd224;
	ld.global.f64 	%fd4, [%rd225];
	abs.f64 	%fd5, %fd3;
	abs.f64 	%fd6, %fd4;
	setp.lt.f64 	%p101, %fd5, %fd6;
	mov.u64 	%rd264, %rd7;
	mov.f64 	%fd298, %fd4;
	@%p101 bra 	$L__BB3_9;
	setp.lt.f64 	%p102, %fd6, %fd5;
	mov.u64 	%rd264, %rd6;
	mov.f64 	%fd298, %fd3;
	@%p102 bra 	$L__BB3_9;
	setp.lt.s64 	%p103, %rd6, %rd7;
	min.s64 	%rd264, %rd6, %rd7;
	selp.f64 	%fd298, %fd3, %fd4, %p103;
$L__BB3_9:
	add.s32 	%r420, %r420, 256;
	add.s32 	%r418, %r418, 256;
	add.s32 	%r417, %r417, 1;
	setp.ne.s32 	%p104, %r417, 0;
	@%p104 bra 	$L__BB3_6;
$L__BB3_10:
	setp.lt.u32 	%p105, %r8, 768;
	@%p105 bra 	$L__BB3_25;
	add.s32 	%r421, %r420, %r2;
	add.s32 	%r424, %r421, 256;
	add.s32 	%r423, %r421, 512;
	add.s32 	%r422, %r421, 768;
	add.s64 	%rd12, %rd2, 4096;
$L__BB3_12:
	cvt.s64.s32 	%rd226, %r424;
	add.s64 	%rd14, %rd3, %rd226;
	cvt.s64.s32 	%rd227, %r423;
	add.s64 	%rd15, %rd3, %rd227;
	cvt.s64.s32 	%rd228, %r422;
	add.s64 	%rd16, %rd3, %rd228;
	cvt.s64.s32 	%rd229, %r421;
	mul.wide.s32 	%rd230, %r421, 8;
	add.s64 	%rd17, %rd12, %rd230;
	add.s64 	%rd18, %rd3, %rd229;
	ld.global.f64 	%fd12, [%rd17+-4096];
	abs.f64 	%fd13, %fd298;
	abs.f64 	%fd14, %fd12;
	setp.lt.f64 	%p106, %fd13, %fd14;
	mov.u64 	%rd261, %rd18;
	mov.f64 	%fd295, %fd12;
	@%p106 bra 	$L__BB3_15;
	setp.lt.f64 	%p107, %fd14, %fd13;
	mov.u64 	%rd261, %rd264;
	mov.f64 	%fd295, %fd298;
	@%p107 bra 	$L__BB3_15;
	setp.lt.s64 	%p108, %rd264, %rd18;
	min.s64 	%rd261, %rd264, %rd18;
	selp.f64 	%fd295, %fd298, %fd12, %p108;
$L__BB3_15:
	ld.global.f64 	%fd17, [%rd17+-2048];
	abs.f64 	%fd18, %fd295;
	abs.f64 	%fd19, %fd17;
	setp.lt.f64 	%p109, %fd18, %fd19;
	mov.u64 	%rd262, %rd14;
	mov.f64 	%fd296, %fd17;
	@%p109 bra 	$L__BB3_18;
	setp.lt.f64 	%p110, %fd19, %fd18;
	mov.u64 	%rd262, %rd261;
	mov.f64 	%fd296, %fd295;
	@%p110 bra 	$L__BB3_18;
	setp.lt.s64 	%p111, %rd261, %rd14;
	min.s64 	%rd262, %rd261, %rd14;
	selp.f64 	%fd296, %fd295, %fd17, %p111;
$L__BB3_18:
	ld.global.f64 	%fd22, [%rd17];
	abs.f64 	%fd23, %fd296;
	abs.f64 	%fd24, %fd22;
	setp.lt.f64 	%p112, %fd23, %fd24;
	mov.u64 	%rd263, %rd15;
	mov.f64 	%fd297, %fd22;
	@%p112 bra 	$L__BB3_21;
	setp.lt.f64 	%p113, %fd24, %fd23;
	mov.u64 	%rd263, %rd262;
	mov.f64 	%fd297, %fd296;
	@%p113 bra 	$L__BB3_21;
	setp.lt.s64 	%p114, %rd262, %rd15;
	min.s64 	%rd263, %rd262, %rd15;
	selp.f64 	%fd297, %fd296, %fd22, %p114;
$L__BB3_21:
	ld.global.f64 	%fd27, [%rd17+2048];
	abs.f64 	%fd28, %fd297;
	abs.f64 	%fd29, %fd27;
	setp.lt.f64 	%p115, %fd28, %fd29;
	mov.u64 	%rd264, %rd16;
	mov.f64 	%fd298, %fd27;
	@%p115 bra 	$L__BB3_24;
	setp.lt.f64 	%p116, %fd29, %fd28;
	mov.u64 	%rd264, %rd263;
	mov.f64 	%fd298, %fd297;
	@%p116 bra 	$L__BB3_24;
	setp.lt.s64 	%p117, %rd263, %rd16;
	min.s64 	%rd264, %rd263, %rd16;
	selp.f64 	%fd298, %fd297, %fd27, %p117;
$L__BB3_24:
	add.s32 	%r420, %r420, 1024;
	add.s32 	%r424, %r424, 1024;
	add.s32 	%r423, %r423, 1024;
	add.s32 	%r422, %r422, 1024;
	add.s32 	%r421, %r421, 1024;
	setp.lt.s32 	%p118, %r420, %r4;
	@%p118 bra 	$L__BB3_12;
$L__BB3_25:
	setp.lt.s32 	%p119, %r4, 256;
	@%p119 bra 	$L__BB3_70;
	// begin inline asm
	mov.u32 %r310, %laneid;
	// end inline asm
	mov.b64 	%rd241, %fd298;
	mov.b64 	{%r312, %r317}, %rd241;
	mov.b32 	%r328, 1;
	mov.b32 	%r329, 31;
	mov.b32 	%r330, -1;
	// begin inline asm
	shfl.sync.down.b32 %r311, %r312, %r328, %r329, %r330;
	// end inline asm
	// begin inline asm
	shfl.sync.down.b32 %r316, %r317, %r328, %r329, %r330;
	// end inline asm
	mov.b64 	%rd242, {%r311, %r316};
	mov.b64 	%fd33, %rd242;
	mov.b64 	{%r322, %r327}, %rd264;
	// begin inline asm
	shfl.sync.down.b32 %r321, %r322, %r328, %r329, %r330;
	// end inline asm
	// begin inline asm
	shfl.sync.down.b32 %r326, %r327, %r328, %r329, %r330;
	// end inline asm
	mov.b64 	%rd28, {%r321, %r326};
	setp.gt.s32 	%p171, %r310, 30;
	mov.u64 	%rd266, %rd264;
	mov.f64 	%fd300, %fd298;
	@%p171 bra 	$L__BB3_30;
	abs.f64 	%fd34, %fd298;
	abs.f64 	%fd35, %fd33;
	setp.lt.f64 	%p172, %fd34, %fd35;
	mov.u64 	%rd266, %rd28;
	mov.f64 	%fd300, %fd33;
	@%p172 bra 	$L__BB3_30;
	setp.lt.f64 	%p173, %fd35, %fd34;
	mov.u64 	%rd266, %rd264;
	mov.f64 	%fd300, %fd298;
	@%p173 bra 	$L__BB3_30;
	setp.lt.s64 	%p174, %rd264, %rd28;
	min.s64 	%rd266, %rd264, %rd28;
	selp.f64 	%fd300, %fd298, %fd33, %p174;
$L__BB3_30:
	mov.b64 	%rd243, %fd300;
	mov.b64 	{%r332, %r337}, %rd243;
	mov.b32 	%r348, 2;
	mov.b32 	%r349, 31;
	mov.b32 	%r350, -1;
	// begin inline asm
	shfl.sync.down.b32 %r331, %r332, %r348, %r349, %r350;
	// end inline asm
	// begin inline asm
	shfl.sync.down.b32 %r336, %r337, %r348, %r349, %r350;
	// end inline asm
	mov.b64 	%rd244, {%r331, %r336};
	mov.b64 	%fd38, %rd244;
	mov.b64 	{%r342, %r347}, %rd266;
	// begin inline asm
	shfl.sync.down.b32 %r341, %r342, %r348, %r349, %r350;
	// end inline asm
	// begin inline asm
	shfl.sync.down.b32 %r346, %r347, %r348, %r349, %r350;
	// end inline asm
	mov.b64 	%rd31, {%r341, %r346};
	setp.gt.s32 	%p175, %r310, 29;
	mov.u64 	%rd267, %rd266;
	mov.f64 	%fd301, %fd300;
	@%p175 bra 	$L__BB3_34;
	abs.f64 	%fd39, %fd300;
	abs.f64 	%fd40, %fd38;
	setp.lt.f64 	%p176, %fd39, %fd40;
	mov.u64 	%rd267, %rd31;
	mov.f64 	%fd301, %fd38;
	@%p176 bra 	$L__BB3_34;
	setp.lt.f64 	%p177, %fd40, %fd39;
	mov.u64 	%rd267, %rd266;
	mov.f64 	%fd301, %fd300;
	@%p177 bra 	$L__BB3_34;
	setp.lt.s64 	%p178, %rd266, %rd31;
	min.s64 	%rd267, %rd266, %rd31;
	selp.f64 	%fd301, %fd300, %fd38, %p178;
$L__BB3_34:
	mov.b64 	%rd245, %fd301;
	mov.b64 	{%r352, %r357}, %rd245;
	mov.b32 	%r368, 4;
	mov.b32 	%r369, 31;
	mov.b32 	%r370, -1;
	// begin inline asm
	shfl.sync.down.b32 %r351, %r352, %r368, %r369, %r370;
	// end inline asm
	// begin inline asm
	shfl.sync.down.b32 %r356, %r357, %r368, %r369, %r370;
	// end inline asm
	mov.b64 	%rd246, {%r351, %r356};
	mov.b64 	%fd43, %rd246;
	mov.b64 	{%r362, %r367}, %rd267;
	// begin inline asm
	shfl.sync.down.b32 %r361, %r362, %r368, %r369, %r370;
	// end inline asm
	// begin inline asm
	shfl.sync.down.b32 %r366, %r367, %r368, %r369, %r370;
	// end inline asm
	mov.b64 	%rd34, {%r361, %r366};
	setp.gt.s32 	%p179, %r310, 27;
	mov.u64 	%rd268, %rd267;
	mov.f64 	%fd302, %fd301;
	@%p179 bra 	$L__BB3_38;
	abs.f64 	%fd44, %fd301;
	abs.f64 	%fd45, %fd43;
	setp.lt.f64 	%p180, %fd44, %fd45;
	mov.u64 	%rd268, %rd34;
	mov.f64 	%fd302, %fd43;
	@%p180 bra 	$L__BB3_38;
	setp.lt.f64 	%p181, %fd45, %fd44;
	mov.u64 	%rd268, %rd267;
	mov.f64 	%fd302, %fd301;
	@%p181 bra 	$L__BB3_38;
	setp.lt.s64 	%p182, %rd267, %rd34;
	min.s64 	%rd268, %rd267, %rd34;
	selp.f64 	%fd302, %fd301, %fd43, %p182;
$L__BB3_38:
	mov.b64 	%rd247, %fd302;
	mov.b64 	{%r372, %r377}, %rd247;
	mov.b32 	%r388, 8;
	mov.b32 	%r389, 31;
	mov.b32 	%r390, -1;
	// begin inline asm
	shfl.sync.down.b32 %r371, %r372, %r388, %r389, %r390;
	// end inline asm
	// begin inline asm
	shfl.sync.down.b32 %r376, %r377, %r388, %r389, %r390;
	// end inline asm
	mov.b64 	%rd248, {%r371, %r376};
	mov.b64 	%fd48, %rd248;
	mov.b64 	{%r382, %r387}, %rd268;
	// begin inline asm
	shfl.sync.down.b32 %r381, %r382, %r388, %r389, %r390;
	// end inline asm
	// begin inline asm
	shfl.sync.down.b32 %r386, %r387, %r388, %r389, %r390;
	// end inline asm
	mov.b64 	%rd37, {%r381, %r386};
	setp.gt.s32 	%p183, %r310, 23;
	mov.u64 	%rd269, %rd268;
	mov.f64 	%fd303, %fd302;
	@%p183 bra 	$L__BB3_42;
	abs.f64 	%fd49, %fd302;
	abs.f64 	%fd50, %fd48;
	setp.lt.f64 	%p184, %fd49, %fd50;
	mov.u64 	%rd269, %rd37;
	mov.f64 	%fd303, %fd48;
	@%p184 bra 	$L__BB3_42;
	setp.lt.f64 	%p185, %fd50, %fd49;
	mov.u64 	%rd269, %rd268;
	mov.f64 	%fd303, %fd302;
	@%p185 bra 	$L__BB3_42;
	setp.lt.s64 	%p186, %rd268, %rd37;
	min.s64 	%rd269, %rd268, %rd37;
	selp.f64 	%fd303, %fd302, %fd48, %p186;
$L__BB3_42:
	mov.b64 	%rd249, %fd303;
	mov.b64 	{%r392, %r397}, %rd249;
	mov.b32 	%r408, 16;
	mov.b32 	%r409, 31;
	mov.b32 	%r410, -1;
	// begin inline asm
	shfl.sync.down.b32 %r391, %r392, %r408, %r409, %r410;
	// end inline asm
	// begin inline asm
	shfl.sync.down.b32 %r396, %r397, %r408, %r409, %r410;
	// end inline asm
	mov.b64 	%rd250, {%r391, %r396};
	mov.b64 	%fd53, %rd250;
	mov.b64 	{%r402, %r407}, %rd269;
	// begin inline asm
	shfl.sync.down.b32 %r401, %r402, %r408, %r409, %r410;
	// end inline asm
	// begin inline asm
	shfl.sync.down.b32 %r406, %r407, %r408, %r409, %r410;
	// end inline asm
	mov.b64 	%rd40, {%r401, %r406};
	setp.gt.s32 	%p187, %r310, 15;
	mov.u64 	%rd317, %rd269;
	mov.f64 	%fd351, %fd303;
	@%p187 bra 	$L__BB3_46;
	abs.f64 	%fd54, %fd303;
	abs.f64 	%fd55, %fd53;
	setp.lt.f64 	%p188, %fd54, %fd55;
	mov.u64 	%rd317, %rd40;
	mov.f64 	%fd351, %fd53;
	@%p188 bra 	$L__BB3_46;
	setp.lt.f64 	%p189, %fd55, %fd54;
	mov.u64 	%rd317, %rd269;
	mov.f64 	%fd351, %fd303;
	@%p189 bra 	$L__BB3_46;
	setp.lt.s64 	%p190, %rd269, %rd40;
	min.s64 	%rd317, %rd269, %rd40;
	selp.f64 	%fd351, %fd303, %fd53, %p190;
$L__BB3_46:
	setp.ne.s32 	%p191, %r310, 0;
	@%p191 bra 	$L__BB3_48;
	shr.u32 	%r411, %r5, 1;
	and.b32  	%r412, %r411, 496;
	mov.u32 	%r413, _ZN6thrust24THRUST_300001_SM_1000_NS8cuda_cub4core6detail5shmemE;
	add.s32 	%r414, %r413, %r412;
	st.shared.f64 	[%r414+8], %fd351;
	st.shared.u64 	[%r414+16], %rd317;
$L__BB3_48:
	bar.sync 	0;
	setp.ne.s32 	%p192, %r5, 0;
	@%p192 bra 	$L__BB3_208;
	ld.shared.f64 	%fd58, [_ZN6thrust24THRUST_300001_SM_1000_NS8cuda_cub4core6detail5shmemE+24];
	ld.shared.u64 	%rd43, [_ZN6thrust24THRUST_300001_SM_1000_NS8cuda_cub4core6detail5shmemE+32];
	abs.f64 	%fd59, %fd351;
	abs.f64 	%fd60, %fd58;
	setp.lt.f64 	%p193, %fd59, %fd60;
	mov.u64 	%rd271, %rd43;
	mov.f64 	%fd305, %fd58;
	@%p193 bra 	$L__BB3_52;
	setp.lt.f64 	%p194, %fd60, %fd59;
	mov.u64 	%rd271, %rd317;
	mov.f64 	%fd305, %fd351;
	@%p194 bra 	$L__BB3_52;
	setp.lt.s64 	%p195, %rd317, %rd43;
	min.s64 	%rd271, %rd317, %rd43;
	selp.f64 	%fd305, %fd351, %fd58, %p195;
$L__BB3_52:
	ld.shared.f64 	%fd63, [_ZN6thrust24THRUST_300001_SM_1000_NS8cuda_cub4core6detail5shmemE+40];
	ld.shared.u64 	%rd46, [_ZN6thrust24THRUST_300001_SM_1000_NS8cuda_cub4core6detail5shmemE+48];
	abs.f64 	%fd64, %fd305;
	abs.f64 	%fd65, %fd63;
	setp.lt.f64 	%p196, %fd64, %fd65;
	mov.u64 	%rd272, %rd46;
	mov.f64 	%fd306, %fd63;
	@%p196 bra 	$L__BB3_55;
	setp.lt.f64 	%p197, %fd65, %fd64;
	mov.u64 	%rd272, %rd271;
	mov.f64 	%fd306, %fd305;
	@%p197 bra 	$L__BB3_55;
	setp.lt.s64 	%p198, %rd271, %rd46;
	min.s64 	%rd272, %rd271, %rd46;
	selp.f64 	%fd306, %fd305, %fd63, %p198;
$L__BB3_55:
	ld.shared.f64 	%fd68, [_ZN6thrust24THRUST_300001_SM_1000_NS8cuda_cub4core6detail5shmemE+56];
	ld.shared.u64 	%rd49, [_ZN6thrust24THRUST_300001_SM_1000_NS8cuda_cub4core6detail5shmemE+64];
	abs.f64 	%fd69, %fd306;
	abs.f64 	%fd70, %fd68;
	setp.lt.f64 	%p199, %fd69, %fd70;
	mov.u64 	%rd273, %rd49;
	mov.f64 	%fd307, %fd68;
	@%p199 bra 	$L__BB3_58;
	setp.lt.f64 	%p200, %fd70, %fd69;
	mov.u64 	%rd273, %rd272;
	mov.f64 	%fd307, %fd306;
	@%p200 bra 	$L__BB3_58;
	setp.lt.s64 	%p201, %rd272, %rd49;
	min.s64 	%rd273, %rd272, %rd49;
	selp.f64 	%fd307, %fd306, %fd68, %p201;
$L__BB3_58:
	ld.shared.f64 	%fd73, [_ZN6thrust24THRUST_300001_SM_1000_NS8cuda_cub4core6detail5shmemE+72];
	ld.shared.u64 	%rd52, [_ZN6thrust24THRUST_300001_SM_1000_NS8cuda_cub4core6detail5shmemE+80];
	abs.f64 	%fd74, %fd307;
	abs.f64 	%fd75, %fd73;
	setp.lt.f64 	%p202, %fd74, %fd75;
	mov.u64 	%rd274, %rd52;
	mov.f64 	%fd308, %fd73;
	@%p202 bra 	$L__BB3_61;
	setp.lt.f64 	%p203, %fd75, %fd74;
	mov.u64 	%rd274, %rd273;
	mov.f64 	%fd308, %fd307;
	@%p203 bra 	$L__BB3_61;
	setp.lt.s64 	%p204, %rd273, %rd52;
	min.s64 	%rd274, %rd273, %rd52;
	selp.f64 	%fd308, %fd307, %fd73, %p204;
$L__BB3_61:
	ld.shared.f64 	%fd78, [_ZN6thrust24THRUST_300001_SM_1000_NS8cuda_cub4core6detail5shmemE+88];
	ld.shared.u64 	%rd55, [_ZN6thrust24THRUST_300001_SM_1000_NS8cuda_cub4core6detail5shmemE+96];
	abs.f64 	%fd79, %fd308;
	abs.f64 	%fd80, %fd78;
	setp.lt.f64 	%p205, %fd79, %fd80;
	mov.u64 	%rd275, %rd55;
	mov.f64 	%fd309, %fd78;
	@%p205 bra 	$L__BB3_64;
	setp.lt.f64 	%p206, %fd80, %fd79;
	mov.u64 	%rd275, %rd274;
	mov.f64 	%fd309, %fd308;
	@%p206 bra 	$L__BB3_64;
	setp.lt.s64 	%p207, %rd274, %rd55;
	min.s64 	%rd275, %rd274, %rd55;
	selp.f64 	%fd309, %fd308, %fd78, %p207;
$L__BB3_64:
	ld.shared.f64 	%fd83, [_ZN6thrust24THRUST_300001_SM_1000_NS8cuda_cub4core6detail5shmemE+104];
	ld.shared.u64 	%rd58, [_ZN6thrust24THRUST_300001_SM_1000_NS8cuda_cub4core6detail5shmemE+112];
	abs.f64 	%fd84, %fd309;
	abs.f64 	%fd85, %fd83;
	setp.lt.f64 	%p208, %fd84, %fd85;
	mov.u64 	%rd276, %rd58;
	mov.f64 	%fd310, %fd83;
	@%p208 bra 	$L__BB3_67;
	setp.lt.f64 	%p209, %fd85, %fd84;
	mov.u64 	%rd276, %rd275;
	mov.f64 	%fd310, %fd309;
	@%p209 bra 	$L__BB3_67;
	setp.lt.s64 	%p210, %rd275, %rd58;
	min.s64 	%rd276, %rd275, %rd58;
	selp.f64 	%fd310, %fd309, %fd83, %p210;
$L__BB3_67:
	ld.shared.f64 	%fd88, [_ZN6thrust24THRUST_300001_SM_1000_NS8cuda_cub4core6detail5shmemE+120];
	ld.shared.u64 	%rd61, [_ZN6thrust24THRUST_300001_SM_1000_NS8cuda_cub4core6detail5shmemE+128];
	abs.f64 	%fd89, %fd310;
	abs.f64 	%fd90, %fd88;
	setp.lt.f64 	%p211, %fd89, %fd90;
	mov.u64 	%rd317, %rd61;
	mov.f64 	%fd351, %fd88;
	@%p211 bra 	$L__BB3_208;
	setp.lt.f64 	%p212, %fd90, %fd89;
	mov.u64 	%rd317, %rd276;
	mov.f64 	%fd351, %fd310;
	@%p212 bra 	$L__BB3_208;
	setp.lt.s64 	%p213, %rd276, %rd61;
	min.s64 	%rd317, %rd276, %rd61;
	selp.f64 	%fd351, %fd310, %fd88, %p213;
	bra.uni 	$L__BB3_208;
$L__BB3_70:
	// begin inline asm
	mov.u32 %r197, %laneid;
	// end inline asm
	and.b32  	%r218, %r5, 992;
	add.s32 	%r219, %r218, 32;
	setp.gt.s32 	%p120, %r219, %r4;
	not.b32 	%r220, %r218;
	add.s32 	%r221, %r4, %r220;
	selp.b32 	%r216, %r221, 31, %p120;
	mov.b64 	%rd231, %fd298;
	mov.b64 	{%r199, %r204}, %rd231;
	mov.b32 	%r215, 1;
	mov.b32 	%r217, -1;
	// begin inline asm
	shfl.sync.down.b32 %r198, %r199, %r215, %r216, %r217;
	// end inline asm
	// begin inline asm
	shfl.sync.down.b32 %r203, %r204, %r215, %r216, %r217;
	// end inline asm
	mov.b64 	%rd232, {%r198, %r203};
	mov.b64 	%fd92, %rd232;
	mov.b64 	{%r209, %r214}, %rd264;
	// begin inline asm
	shfl.sync.down.b32 %r208, %r209, %r215, %r216, %r217;
	// end inline asm
	// begin inline asm
	shfl.sync.down.b32 %r213, %r214, %r215, %r216, %r217;
	// end inline asm
	mov.b64 	%rd63, {%r208, %r213};
	setp.ge.s32 	%p121, %r197, %r216;
	mov.u64 	%rd277, %rd264;
	mov.f64 	%fd311, %fd298;
	@%p121 bra 	$L__BB3_74;
	abs.f64 	%fd93, %fd298;
	abs.f64 	%fd94, %fd92;
	setp.lt.f64 	%p122, %fd93, %fd94;
	mov.u64 	%rd277, %rd63;
	mov.f64 	%fd311, %fd92;
	@%p122 bra 	$L__BB3_74;
	setp.lt.f64 	%p123, %fd94, %fd93;
	mov.u64 	%rd277, %rd264;
	mov.f64 	%fd311, %fd298;
	@%p123 bra 	$L__BB3_74;
	setp.lt.s64 	%p124, %rd264, %rd63;
	min.s64 	%rd277, %rd264, %rd63;
	selp.f64 	%fd311, %fd298, %fd92, %p124;
$L__BB3_74:
	mov.b64 	%rd233, %fd311;
	mov.b64 	{%r223, %r228}, %rd233;
	mov.b32 	%r239, 2;
	mov.b32 	%r241, -1;
	// begin inline asm
	shfl.sync.down.b32 %r222, %r223, %r239, %r216, %r241;
	// end inline asm
	// begin inline asm
	shfl.sync.down.b32 %r227, %r228, %r239, %r216, %r241;
	// end inline asm
	mov.b64 	%rd234, {%r222, %r227};
	mov.b64 	%fd97, %rd234;
	mov.b64 	{%r233, %r238}, %rd277;
	// begin inline asm
	shfl.sync.down.b32 %r232, %r233, %r239, %r216, %r241;
	// end inline asm
	// begin inline asm
	shfl.sync.down.b32 %r237, %r238, %r239, %r216, %r241;
	// end inline asm
	mov.b64 	%rd66, {%r232, %r237};
	add.s32 	%r242, %r197, 2;
	setp.gt.s32 	%p125, %r242, %r216;
	mov.u64 	%rd278, %rd277;
	mov.f64 	%fd312, %fd311;
	@%p125 bra 	$L__BB3_78;
	abs.f64 	%fd98, %fd311;
	abs.f64 	%fd99, %fd97;
	setp.lt.f64 	%p126, %fd98, %fd99;
	mov.u64 	%rd278, %rd66;
	mov.f64 	%fd312, %fd97;
	@%p126 bra 	$L__BB3_78;
	setp.lt.f64 	%p127, %fd99, %fd98;
	mov.u64 	%rd278, %rd277;
	mov.f64 	%fd312, %fd311;
	@%p127 bra 	$L__BB3_78;
	setp.lt.s64 	%p128, %rd277, %rd66;
	min.s64 	%rd278, %rd277, %rd66;
	selp.f64 	%fd312, %fd311, %fd97, %p128;
$L__BB3_78:
	mov.b64 	%rd235, %fd312;
	mov.b64 	{%r244, %r249}, %rd235;
	mov.b32 	%r260, 4;
	mov.b32 	%r262, -1;
	// begin inline asm
	shfl.sync.down.b32 %r243, %r244, %r260, %r216, %r262;
	// end inline asm
	// begin inline asm
	shfl.sync.down.b32 %r248, %r249, %r260, %r216, %r262;
	// end inline asm
	mov.b64 	%rd236, {%r243, %r248};
	mov.b64 	%fd102, %rd236;
	mov.b64 	{%r254, %r259}, %rd278;
	// begin inline asm
	shfl.sync.down.b32 %r253, %r254, %r260, %r216, %r262;
	// end inline asm
	// begin inline asm
	shfl.sync.down.b32 %r258, %r259, %r260, %r216, %r262;
	// end inline asm
	mov.b64 	%rd69, {%r253, %r258};
	add.s32 	%r263, %r197, 4;
	setp.gt.s32 	%p129, %r263, %r216;
	mov.u64 	%rd279, %rd278;
	mov.f64 	%fd313, %fd312;
	@%p129 bra 	$L__BB3_82;
	abs.f64 	%fd103, %fd312;
	abs.f64 	%fd104, %fd102;
	setp.lt.f64 	%p130, %fd103, %fd104;
	mov.u64 	%rd279, %rd69;
	mov.f64 	%fd313, %fd102;
	@%p130 bra 	$L__BB3_82;
	setp.lt.f64 	%p131, %fd104, %fd103;
	mov.u64 	%rd279, %rd278;
	mov.f64 	%fd313, %fd312;
	@%p131 bra 	$L__BB3_82;
	setp.lt.s64 	%p132, %rd278, %rd69;
	min.s64 	%rd279, %rd278, %rd69;
	selp.f64 	%fd313, %fd312, %fd102, %p132;
$L__BB3_82:
	mov.b64 	%rd237, %fd313;
	mov.b64 	{%r265, %r270}, %rd237;
	mov.b32 	%r281, 8;
	mov.b32 	%r283, -1;
	// begin inline asm
	shfl.sync.down.b32 %r264, %r265, %r281, %r216, %r283;
	// end inline asm
	// begin inline asm
	shfl.sync.down.b32 %r269, %r270, %r281, %r216, %r283;
	// end inline asm
	mov.b64 	%rd238, {%r264, %r269};
	mov.b64 	%fd107, %rd238;
	mov.b64 	{%r275, %r280}, %rd279;
	// begin inline asm
	shfl.sync.down.b32 %r274, %r275, %r281, %r216, %r283;
	// end inline asm
	// begin inline asm
	shfl.sync.down.b32 %r279, %r280, %r281, %r216, %r283;
	// end inline asm
	mov.b64 	%rd72, {%r274, %r279};
	add.s32 	%r284, %r197, 8;
	setp.gt.s32 	%p133, %r284, %r216;
	mov.u64 	%rd280, %rd279;
	mov.f64 	%fd314, %fd313;
	@%p133 bra 	$L__BB3_86;
	abs.f64 	%fd108, %fd313;
	abs.f64 	%fd109, %fd107;
	setp.lt.f64 	%p134, %fd108, %fd109;
	mov.u64 	%rd280, %rd72;
	mov.f64 	%fd314, %fd107;
	@%p134 bra 	$L__BB3_86;
	setp.lt.f64 	%p135, %fd109, %fd108;
	mov.u64 	%rd280, %rd279;
	mov.f64 	%fd314, %fd313;
	@%p135 bra 	$L__BB3_86;
	setp.lt.s64 	%p136, %rd279, %rd72;
	min.s64 	%rd280, %rd279, %rd72;
	selp.f64 	%fd314, %fd313, %fd107, %p136;
$L__BB3_86:
	mov.b64 	%rd239, %fd314;
	mov.b64 	{%r286, %r291}, %rd239;
	mov.b32 	%r302, 16;
	mov.b32 	%r304, -1;
	// begin inline asm
	shfl.sync.down.b32 %r285, %r286, %r302, %r216, %r304;
	// end inline asm
	// begin inline asm
	shfl.sync.down.b32 %r290, %r291, %r302, %r216, %r304;
	// end inline asm
	mov.b64 	%rd240, {%r285, %r290};
	mov.b64 	%fd112, %rd240;
	mov.b64 	{%r296, %r301}, %rd280;
	// begin inline asm
	shfl.sync.down.b32 %r295, %r296, %r302, %r216, %r304;
	// end inline asm
	// begin inline asm
	shfl.sync.down.b32 %r300, %r301, %r302, %r216, %r304;
	// end inline asm
	mov.b64 	%rd75, {%r295, %r300};
	add.s32 	%r305, %r197, 16;
	setp.gt.s32 	%p137, %r305, %r216;
	mov.u64 	%rd317, %rd280;
	mov.f64 	%fd351, %fd314;
	@%p137 bra 	$L__BB3_90;
	abs.f64 	%fd113, %fd314;
	abs.f64 	%fd114, %fd112;
	setp.lt.f64 	%p138, %fd113, %fd114;
	mov.u64 	%rd317, %rd75;
	mov.f64 	%fd351, %fd112;
	@%p138 bra 	$L__BB3_90;
	setp.lt.f64 	%p139, %fd114, %fd113;
	mov.u64 	%rd317, %rd280;
	mov.f64 	%fd351, %fd314;
	@%p139 bra 	$L__BB3_90;
	setp.lt.s64 	%p140, %rd280, %rd75;
	min.s64 	%rd317, %rd280, %rd75;
	selp.f64 	%fd351, %fd314, %fd112, %p140;
$L__BB3_90:
	setp.ne.s32 	%p141, %r197, 0;
	@%p141 bra 	$L__BB3_92;
	shr.u32 	%r306, %r5, 1;
	and.b32  	%r307, %r306, 496;
	mov.u32 	%r308, _ZN6thrust24THRUST_300001_SM_1000_NS8cuda_cub4core6detail5shmemE;
	add.s32 	%r309, %r308, %r307;
	st.shared.f64 	[%r309+8], %fd351;
	st.shared.u64 	[%r309+16], %rd317;
$L__BB3_92:
	bar.sync 	0;
	setp.ne.s32 	%p142, %r5, 0;
	@%p142 bra 	$L__BB3_208;
	setp.lt.s32 	%p143, %r4, 33;
	mov.f64 	%fd316, %fd351;
	mov.u64 	%rd282, %rd317;
	@%p143 bra 	$L__BB3_97;
	ld.shared.f64 	%fd117, [_ZN6thrust24THRUST_300001_SM_1000_NS8cuda_cub4core6detail5shmemE+24];
	ld.shared.u64 	%rd78, [_ZN6thrust24THRUST_300001_SM_1000_NS8cuda_cub4core6detail5shmemE+32];
	abs.f64 	%fd118, %fd351;
	abs.f64 	%fd119, %fd117;
	setp.lt.f64 	%p144, %fd118, %fd119;
	mov.f64 	%fd316, %fd117;
	mov.u64 	%rd282, %rd78;
	@%p144 bra 	$L__BB3_97;
	setp.lt.f64 	%p145, %fd119, %fd118;
	mov.f64 	%fd316, %fd351;
	mov.u64 	%rd282, %rd317;
	@%p145 bra 	$L__BB3_97;
	setp.lt.s64 	%p146, %rd317, %rd78;
	min.s64 	%rd282, %rd317, %rd78;
	selp.f64 	%fd316, %fd351, %fd117, %p146;
$L__BB3_97:
	setp.lt.s32 	%p147, %r4, 65;
	mov.f64 	%fd317, %fd316;
	mov.u64 	%rd283, %rd282;
	@%p147 bra 	$L__BB3_101;
	ld.shared.f64 	%fd122, [_ZN6thrust24THRUST_300001_SM_1000_NS8cuda_cub4core6detail5shmemE+40];
	ld.shared.u64 	%rd81, [_ZN6thrust24THRUST_300001_SM_1000_NS8cuda_cub4core6detail5shmemE+48];
	abs.f64 	%fd123, %fd316;
	abs.f64 	%fd124, %fd122;
	setp.lt.f64 	%p148, %fd123, %fd124;
	mov.f64 	%fd317, %fd122;
	mov.u64 	%rd283, %rd81;
	@%p148 bra 	$L__BB3_101;
	setp.lt.f64 	%p149, %fd124, %fd123;
	mov.f64 	%fd317, %fd316;
	mov.u64 	%rd283, %rd282;
	@%p149 bra 	$L__BB3_101;
	setp.lt.s64 	%p150, %rd282, %rd81;
	selp.f64 	%fd317, %fd316, %fd122, %p150;
	min.s64 	%rd283, %rd282, %rd81;
$L__BB3_101:
	setp.lt.s32 	%p151, %r4, 97;
	mov.f64 	%fd318, %fd317;
	mov.u64 	%rd284, %rd283;
	@%p151 bra 	$L__BB3_105;
	ld.shared.f64 	%fd127, [_ZN6thrust24THRUST_300001_SM_1000_NS8cuda_cub4core6detail5shmemE+56];
	ld.shared.u64 	%rd84, [_ZN6thrust24THRUST_300001_SM_1000_NS8cuda_cub4core6detail5shmemE+64];
	abs.f64 	%fd128, %fd317;
	abs.f64 	%fd129, %fd127;
	setp.lt.f64 	%p152, %fd128, %fd129;
	mov.f64 	%fd318, %fd127;
	mov.u64 	%rd284, %rd84;
	@%p152 bra 	$L__BB3_105;
	setp.lt.f64 	%p153, %fd129, %fd128;
	mov.f64 	%fd318, %fd317;
	mov.u64 	%rd284, %rd283;
	@%p153 bra 	$L__BB3_105;
	setp.lt.s64 	%p154, %rd283, %rd84;
	selp.f64 	%fd318, %fd317, %fd127, %p154;
	min.s64 	%rd284, %rd283, %rd84;
$L__BB3_105:
	setp.lt.s32 	%p155, %r4, 129;
	mov.f64 	%fd319, %fd318;
	mov.u64 	%rd285, %rd284;
	@%p155 bra 	$L__BB3_109;
	ld.shared.f64 	%fd132, [_ZN6thrust24THRUST_300001_SM_1000_NS8cuda_cub4core6detail5shmemE+72];
	ld.shared.u64 	%rd87, [_ZN6thrust24THRUST_300001_SM_1000_NS8cuda_cub4core6detail5shmemE+80];
	abs.f64 	%fd133, %fd318;
	abs.f64 	%fd134, %fd132;
	setp.lt.f64 	%p156, %fd133, %fd134;
	mov.f64 	%fd319, %fd132;
	mov.u64 	%rd285, %rd87;
	@%p156 bra 	$L__BB3_109;
	setp.lt.f64 	%p157, %fd134, %fd133;
	mov.f64 	%fd319, %fd318;
	mov.u64 	%rd285, %rd284;
	@%p157 bra 	$L__BB3_109;
	setp.lt.s64 	%p158, %rd284, %rd87;
	selp.f64 	%fd319, %fd318, %fd132, %p158;
	min.s64 	%rd285, %rd284, %rd87;
$L__BB3_109:
	setp.lt.s32 	%p159, %r4, 161;
	mov.f64 	%fd320, %fd319;
	mov.u64 	%rd286, %rd285;
	@%p159 bra 	$L__BB3_113;
	ld.shared.f64 	%fd137, [_ZN6thrust24THRUST_300001_SM_1000_NS8cuda_cub4core6detail5shmemE+88];
	ld.shared.u64 	%rd90, [_ZN6thrust24THRUST_300001_SM_1000_NS8cuda_cub4core6detail5shmemE+96];
	abs.f64 	%fd138, %fd319;
	abs.f64 	%fd139, %fd137;
	setp.lt.f64 	%p160, %fd138, %fd139;
	mov.f64 	%fd320, %fd137;
	mov.u64 	%rd286, %rd90;
	@%p160 bra 	$L__BB3_113;
	setp.lt.f64 	%p161, %fd139, %fd138;
	mov.f64 	%fd320, %fd319;
	mov.u64 	%rd286, %rd285;
	@%p161 bra 	$L__BB3_113;
	setp.lt.s64 	%p162, %rd285, %rd90;
	selp.f64 	%fd320, %fd319, %fd137, %p162;
	min.s64 	%rd286, %rd285, %rd90;
$L__BB3_113:
	setp.lt.s32 	%p163, %r4, 193;
	mov.f64 	%fd321, %fd320;
	mov.u64 	%rd287, %rd286;
	@%p163 bra 	$L__BB3_117;
	ld.shared.f64 	%fd142, [_ZN6thrust24THRUST_300001_SM_1000_NS8cuda_cub4core6detail5shmemE+104];
	ld.shared.u64 	%rd93, [_ZN6thrust24THRUST_300001_SM_1000_NS8cuda_cub4core6detail5shmemE+112];
	abs.f64 	%fd143, %fd320;
	abs.f64 	%fd144, %fd142;
	setp.lt.f64 	%p164, %fd143, %fd144;
	mov.f64 	%fd321, %fd142;
	mov.u64 	%rd287, %rd93;
	@%p164 bra 	$L__BB3_117;
	setp.lt.f64 	%p165, %fd144, %fd143;
	mov.f64 	%fd321, %fd320;
	mov.u64 	%rd287, %rd286;
	@%p165 bra 	$L__BB3_117;
	setp.lt.s64 	%p166, %rd286, %rd93;
	selp.f64 	%fd321, %fd320, %fd142, %p166;
	min.s64 	%rd287, %rd286, %rd93;
$L__BB3_117:
	setp.lt.s32 	%p167, %r4, 225;
	mov.u64 	%rd317, %rd287;
	mov.f64 	%fd351, %fd321;
	@%p167 bra 	$L__BB3_208;
	ld.shared.f64 	%fd147, [_ZN6thrust24THRUST_300001_SM_1000_NS8cuda_cub4core6detail5shmemE+120];
	ld.shared.u64 	%rd96, [_ZN6thrust24THRUST_300001_SM_1000_NS8cuda_cub4core6detail5shmemE+128];
	abs.f64 	%fd148, %fd321;
	abs.f64 	%fd149, %fd147;
	setp.lt.f64 	%p168, %fd148, %fd149;
	mov.u64 	%rd317, %rd96;
	mov.f64 	%fd351, %fd147;
	@%p168 bra 	$L__BB3_208;
	setp.lt.f64 	%p169, %fd149, %fd148;
	mov.u64 	%rd317, %rd287;
	mov.f64 	%fd351, %fd321;
	@%p169 bra 	$L__BB3_208;
	setp.lt.s64 	%p170, %rd287, %rd96;
	selp.f64 	%fd351, %fd321, %fd147, %p170;
	min.s64 	%rd317, %rd287, %rd96;
	bra.uni 	$L__BB3_208;
$L__BB3_121:
	mov.u32 	%r35, %tid.x;
	cvt.s64.s32 	%rd183, %r2;
	add.s64 	%rd98, %rd3, %rd183;
	cvt.u64.u32 	%rd99, %r35;
	add.s64 	%rd184, %rd99, %rd183;
	shl.b64 	%rd185, %rd184, 3;
	add.s64 	%rd186, %rd2, %rd185;
	ld.global.f64 	%fd274, [%rd186];
	add.s32 	%r69, %r35, 256;
	cvt.u64.u32 	%rd187, %r69;
	ld.global.f64 	%fd275, [%rd186+2048];
	add.s32 	%r70, %r35, 512;
	cvt.u64.u32 	%rd188, %r70;
	ld.global.f64 	%fd276, [%rd186+4096];
	add.s32 	%r71, %r35, 768;
	cvt.u64.u32 	%rd189, %r71;
	ld.global.f64 	%fd277, [%rd186+6144];
	or.b32  	%r72, %r35, 1024;
	cvt.u64.u32 	%rd100, %r72;
	add.s64 	%rd305, %rd98, %rd100;
	ld.global.f64 	%fd339, [%rd186+8192];
	abs.f64 	%fd278, %fd274;
	abs.f64 	%fd279, %fd275;
	setp.geu.f64 	%p2, %fd278, %fd279;
	selp.f64 	%fd280, %fd274, %fd275, %p2;
	selp.b64 	%rd190, %rd99, %rd187, %p2;
	abs.f64 	%fd281, %fd280;
	abs.f64 	%fd282, %fd276;
	setp.geu.f64 	%p3, %fd281, %fd282;
	selp.f64 	%fd283, %fd280, %fd276, %p3;
	selp.b64 	%rd191, %rd190, %rd188, %p3;
	abs.f64 	%fd284, %fd283;
	abs.f64 	%fd285, %fd277;
	setp.geu.f64 	%p4, %fd284, %fd285;
	selp.f64 	%fd152, %fd283, %fd277, %p4;
	selp.b64 	%rd102, %rd191, %rd189, %p4;
	abs.f64 	%fd153, %fd152;
	abs.f64 	%fd154, %fd339;
	setp.lt.f64 	%p5, %fd153, %fd154;
	@%p5 bra 	$L__BB3_123;
	setp.lt.f64 	%p6, %fd154, %fd153;
	setp.lt.u64 	%p7, %rd102, %rd100;
	or.pred  	%p8, %p6, %p7;
	selp.f64 	%fd339, %fd152, %fd339, %p8;
	add.s64 	%rd194, %rd98, %rd102;
	selp.b64 	%rd305, %rd194, %rd305, %p8;
$L__BB3_123:
	setp.le.s32 	%p9, %r66, %r3;
	@%p9 bra 	$L__BB3_164;
	setp.ne.s32 	%p10, %r35, 0;
	@%p10 bra 	$L__BB3_126;
	atom.global.add.u32 	%r73, [%rd1+4], 1280;
	add.s32 	%r74, %r73, %r3;
	st.shared.u32 	[_ZN6thrust24THRUST_300001_SM_1000_NS8cuda_cub4core6detail5shmemE+152], %r74;
$L__BB3_126:
	bar.sync 	0;
	ld.shared.u32 	%r427, [_ZN6thrust24THRUST_300001_SM_1000_NS8cuda_cub4core6detail5shmemE+152];
	add.s32 	%r75, %r427, 1280;
	setp.gt.s32 	%p11, %r75, %r66;
	@%p11 bra 	$L__BB3_141;
	mov.f64 	%fd323, %fd339;
	mov.u64 	%rd289, %rd305;
$L__BB3_128:
	cvt.s64.s32 	%rd195, %r427;
	add.s64 	%rd196, %rd99, %rd195;
	shl.b64 	%rd197, %rd196, 3;
	add.s64 	%rd198, %rd2, %rd197;
	add.s64 	%rd290, %rd196, %rd3;
	ld.global.f64 	%fd324, [%rd198];
	add.s64 	%rd291, %rd290, 256;
	ld.global.f64 	%fd325, [%rd198+2048];
	add.s64 	%rd292, %rd290, 512;
	ld.global.f64 	%fd326, [%rd198+4096];
	add.s64 	%rd293, %rd290, 768;
	ld.global.f64 	%fd327, [%rd198+6144];
	add.s64 	%rd305, %rd290, 1024;
	ld.global.f64 	%fd339, [%rd198+8192];
	abs.f64 	%fd163, %fd323;
	abs.f64 	%fd164, %fd324;
	setp.lt.f64 	%p12, %fd163, %fd164;
	@%p12 bra 	$L__BB3_130;
	setp.lt.f64 	%p13, %fd164, %fd163;
	setp.lt.s64 	%p14, %rd289, %rd290;
	or.pred  	%p15, %p13, %p14;
	selp.f64 	%fd324, %fd323, %fd324, %p15;
	selp.b64 	%rd290, %rd289, %rd290, %p15;
$L__BB3_130:
	abs.f64 	%fd167, %fd324;
	abs.f64 	%fd168, %fd325;
	setp.lt.f64 	%p16, %fd167, %fd168;
	@%p16 bra 	$L__BB3_132;
	setp.lt.f64 	%p17, %fd168, %fd167;
	setp.lt.s64 	%p18, %rd290, %rd291;
	or.pred  	%p19, %p17, %p18;
	selp.f64 	%fd325, %fd324, %fd325, %p19;
	selp.b64 	%rd291, %rd290, %rd291, %p19;
$L__BB3_132:
	abs.f64 	%fd171, %fd325;
	abs.f64 	%fd172, %fd326;
	setp.lt.f64 	%p20, %fd171, %fd172;
	@%p20 bra 	$L__BB3_134;
	setp.lt.f64 	%p21, %fd172, %fd171;
	setp.lt.s64 	%p22, %rd291, %rd292;
	or.pred  	%p23, %p21, %p22;
	selp.f64 	%fd326, %fd325, %fd326, %p23;
	selp.b64 	%rd292, %rd291, %rd292, %p23;
$L__BB3_134:
	abs.f64 	%fd175, %fd326;
	abs.f64 	%fd176, %fd327;
	setp.lt.f64 	%p24, %fd175, %fd176;
	@%p24 bra 	$L__BB3_136;
	setp.lt.f64 	%p25, %fd176, %fd175;
	setp.lt.s64 	%p26, %rd292, %rd293;
	or.pred  	%p27, %p25, %p26;
	selp.f64 	%fd327, %fd326, %fd327, %p27;
	selp.b64 	%rd293, %rd292, %rd293, %p27;
$L__BB3_136:
	abs.f64 	%fd179, %fd327;
	abs.f64 	%fd180, %fd339;
	setp.lt.f64 	%p28, %fd179, %fd180;
	@%p28 bra 	$L__BB3_138;
	setp.lt.f64 	%p29, %fd180, %fd179;
	setp.lt.s64 	%p30, %rd293, %rd305;
	or.pred  	%p31, %p29, %p30;
	selp.f64 	%fd339, %fd327, %fd339, %p31;
	selp.b64 	%rd305, %rd293, %rd305, %p31;
$L__BB3_138:
	setp.ne.s32 	%p32, %r35, 0;
	bar.sync 	0;
	@%p32 bra 	$L__BB3_140;
	atom.global.add.u32 	%r76, [%rd1+4], 1280;
	add.s32 	%r77, %r76, %r3;
	st.shared.u32 	[_ZN6thrust24THRUST_300001_SM_1000_NS8cuda_cub4core6detail5shmemE+152], %r77;
$L__BB3_140:
	bar.sync 	0;
	ld.shared.u32 	%r427, [_ZN6thrust24THRUST_300001_SM_1000_NS8cuda_cub4core6detail5shmemE+152];
	add.s32 	%r78, %r427, 1280;
	setp.le.s32 	%p33, %r78, %r66;
	mov.f64 	%fd323, %fd339;
	mov.u64 	%rd289, %rd305;
	@%p33 bra 	$L__BB3_128;
$L__BB3_141:
	setp.le.s32 	%p34, %r66, %r427;
	@%p34 bra 	$L__BB3_164;
	sub.s32 	%r40, %r66, %r427;
	setp.ge.s32 	%p35, %r35, %r40;
	@%p35 bra 	$L__BB3_164;
	not.b32 	%r79, %r35;
	add.s32 	%r80, %r66, %r79;
	sub.s32 	%r41, %r80, %r427;
	and.b32  	%r81, %r41, 768;
	setp.eq.s32 	%p36, %r81, 768;
	mov.u32 	%r431, %r35;
	@%p36 bra 	$L__BB3_149;
	add.s32 	%r429, %r35, %r427;
	shr.u32 	%r82, %r41, 8;
	add.s32 	%r83, %r82, 1;
	and.b32  	%r84, %r83, 3;
	neg.s32 	%r428, %r84;
	mov.u32 	%r431, %r35;
$L__BB3_145:
	.pragma "nounroll";
	mov.u64 	%rd122, %rd305;
	mov.f64 	%fd184, %fd339;
	cvt.s64.s32 	%rd200, %r429;
	add.s64 	%rd123, %rd3, %rd200;
	mul.wide.s32 	%rd201, %r429, 8;
	add.s64 	%rd202, %rd2, %rd201;
	ld.global.f64 	%fd185, [%rd202];
	abs.f64 	%fd186, %fd184;
	abs.f64 	%fd187, %fd185;
	setp.lt.f64 	%p37, %fd186, %fd187;
	mov.f64 	%fd339, %fd185;
	mov.u64 	%rd305, %rd123;
	@%p37 bra 	$L__BB3_148;
	setp.lt.f64 	%p38, %fd187, %fd186;
	mov.f64 	%fd339, %fd184;
	mov.u64 	%rd305, %rd122;
	@%p38 bra 	$L__BB3_148;
	setp.lt.s64 	%p39, %rd122, %rd123;
	selp.f64 	%fd339, %fd184, %fd185, %p39;
	min.s64 	%rd305, %rd122, %rd123;
$L__BB3_148:
	add.s32 	%r431, %r431, 256;
	add.s32 	%r429, %r429, 256;
	add.s32 	%r428, %r428, 1;
	setp.ne.s32 	%p40, %r428, 0;
	@%p40 bra 	$L__BB3_145;
$L__BB3_149:
	setp.lt.u32 	%p41, %r41, 768;
	@%p41 bra 	$L__BB3_164;
	add.s32 	%r432, %r431, %r427;
	add.s32 	%r435, %r432, 256;
	add.s32 	%r434, %r432, 512;
	add.s32 	%r433, %r432, 768;
	add.s64 	%rd128, %rd2, 4096;
$L__BB3_151:
	cvt.s64.s32 	%rd203, %r435;
	add.s64 	%rd130, %rd3, %rd203;
	cvt.s64.s32 	%rd204, %r434;
	add.s64 	%rd131, %rd3, %rd204;
	cvt.s64.s32 	%rd205, %r433;
	add.s64 	%rd132, %rd3, %rd205;
	cvt.s64.s32 	%rd206, %r432;
	mul.wide.s32 	%rd207, %r432, 8;
	add.s64 	%rd133, %rd128, %rd207;
	add.s64 	%rd134, %rd3, %rd206;
	ld.global.f64 	%fd193, [%rd133+-4096];
	abs.f64 	%fd194, %fd339;
	abs.f64 	%fd195, %fd193;
	setp.lt.f64 	%p42, %fd194, %fd195;
	mov.f64 	%fd335, %fd193;
	mov.u64 	%rd301, %rd134;
	@%p42 bra 	$L__BB3_154;
	setp.lt.f64 	%p43, %fd195, %fd194;
	mov.f64 	%fd335, %fd339;
	mov.u64 	%rd301, %rd305;
	@%p43 bra 	$L__BB3_154;
	setp.lt.s64 	%p44, %rd305, %rd134;
	selp.f64 	%fd335, %fd339, %fd193, %p44;
	min.s64 	%rd301, %rd305, %rd134;
$L__BB3_154:
	ld.global.f64 	%fd198, [%rd133+-2048];
	abs.f64 	%fd199, %fd335;
	abs.f64 	%fd200, %fd198;
	setp.lt.f64 	%p45, %fd199, %fd200;
	mov.f64 	%fd336, %fd198;
	mov.u64 	%rd302, %rd130;
	@%p45 bra 	$L__BB3_157;
	setp.lt.f64 	%p46, %fd200, %fd199;
	mov.f64 	%fd336, %fd335;
	mov.u64 	%rd302, %rd301;
	@%p46 bra 	$L__BB3_157;
	setp.lt.s64 	%p47, %rd301, %rd130;
	selp.f64 	%fd336, %fd335, %fd198, %p47;
	min.s64 	%rd302, %rd301, %rd130;
$L__BB3_157:
	ld.global.f64 	%fd203, [%rd133];
	abs.f64 	%fd204, %fd336;
	abs.f64 	%fd205, %fd203;
	setp.lt.f64 	%p48, %fd204, %fd205;
	mov.f64 	%fd337, %fd203;
	mov.u64 	%rd303, %rd131;
	@%p48 bra 	$L__BB3_160;
	setp.lt.f64 	%p49, %fd205, %fd204;
	mov.f64 	%fd337, %fd336;
	mov.u64 	%rd303, %rd302;
	@%p49 bra 	$L__BB3_160;
	setp.lt.s64 	%p50, %rd302, %rd131;
	selp.f64 	%fd337, %fd336, %fd203, %p50;
	min.s64 	%rd303, %rd302, %rd131;
$L__BB3_160:
	ld.global.f64 	%fd208, [%rd133+2048];
	abs.f64 	%fd209, %fd337;
	abs.f64 	%fd210, %fd208;
	setp.lt.f64 	%p51, %fd209, %fd210;
	mov.f64 	%fd339, %fd208;
	mov.u64 	%rd305, %rd132;
	@%p51 bra 	$L__BB3_163;
	setp.lt.f64 	%p52, %fd210, %fd209;
	mov.f64 	%fd339, %fd337;
	mov.u64 	%rd305, %rd303;
	@%p52 bra 	$L__BB3_163;
	setp.lt.s64 	%p53, %rd303, %rd132;
	selp.f64 	%fd339, %fd337, %fd208, %p53;
	min.s64 	%rd305, %rd303, %rd132;
$L__BB3_163:
	add.s32 	%r431, %r431, 1024;
	add.s32 	%r435, %r435, 1024;
	add.s32 	%r434, %r434, 1024;
	add.s32 	%r433, %r433, 1024;
	add.s32 	%r432, %r432, 1024;
	setp.lt.s32 	%p54, %r431, %r40;
	@%p54 bra 	$L__BB3_151;
$L__BB3_164:
	// begin inline asm
	mov.u32 %r85, %laneid;
	// end inline asm
	mov.b64 	%rd208, %fd339;
	mov.b64 	{%r87, %r92}, %rd208;
	mov.b32 	%r103, 1;
	mov.b32 	%r104, 31;
	mov.b32 	%r105, -1;
	// begin inline asm
	shfl.sync.down.b32 %r86, %r87, %r103, %r104, %r105;
	// end inline asm
	// begin inline asm
	shfl.sync.down.b32 %r91, %r92, %r103, %r104, %r105;
	// end inline asm
	mov.b64 	%rd209, {%r86, %r91};
	mov.b64 	%fd214, %rd209;
	mov.b64 	{%r97, %r102}, %rd305;
	// begin inline asm
	shfl.sync.down.b32 %r96, %r97, %r103, %r104, %r105;
	// end inline asm
	// begin inline asm
	shfl.sync.down.b32 %r101, %r102, %r103, %r104, %r105;
	// end inline asm
	mov.b64 	%rd144, {%r96, %r101};
	setp.gt.s32 	%p55, %r85, 30;
	mov.f64 	%fd340, %fd339;
	mov.u64 	%rd306, %rd305;
	@%p55 bra 	$L__BB3_168;
	abs.f64 	%fd215, %fd339;
	abs.f64 	%fd216, %fd214;
	setp.lt.f64 	%p56, %fd215, %fd216;
	mov.f64 	%fd340, %fd214;
	mov.u64 	%rd306, %rd144;
	@%p56 bra 	$L__BB3_168;
	setp.lt.f64 	%p57, %fd216, %fd215;
	mov.f64 	%fd340, %fd339;
	mov.u64 	%rd306, %rd305;
	@%p57 bra 	$L__BB3_168;
	setp.lt.s64 	%p58, %rd305, %rd144;
	selp.f64 	%fd340, %fd339, %fd214, %p58;
	min.s64 	%rd306, %rd305, %rd144;
$L__BB3_168:
	mov.b64 	%rd210, %fd340;
	mov.b64 	{%r107, %r112}, %rd210;
	mov.b32 	%r123, 2;
	mov.b32 	%r124, 31;
	mov.b32 	%r125, -1;
	// begin inline asm
	shfl.sync.down.b32 %r106, %r107, %r123, %r124, %r125;
	// end inline asm
	// begin inline asm
	shfl.sync.down.b32 %r111, %r112, %r123, %r124, %r125;
	// end inline asm
	mov.b64 	%rd211, {%r106, %r111};
	mov.b64 	%fd219, %rd211;
	mov.b64 	{%r117, %r122}, %rd306;
	// begin inline asm
	shfl.sync.down.b32 %r116, %r117, %r123, %r124, %r125;
	// end inline asm
	// begin inline asm
	shfl.sync.down.b32 %r121, %r122, %r123, %r124, %r125;
	// end inline asm
	mov.b64 	%rd147, {%r116, %r121};
	setp.gt.s32 	%p59, %r85, 29;
	mov.f64 	%fd341, %fd340;
	mov.u64 	%rd307, %rd306;
	@%p59 bra 	$L__BB3_172;
	abs.f64 	%fd220, %fd340;
	abs.f64 	%fd221, %fd219;
	setp.lt.f64 	%p60, %fd220, %fd221;
	mov.f64 	%fd341, %fd219;
	mov.u64 	%rd307, %rd147;
	@%p60 bra 	$L__BB3_172;
	setp.lt.f64 	%p61, %fd221, %fd220;
	mov.f64 	%fd341, %fd340;
	mov.u64 	%rd307, %rd306;
	@%p61 bra 	$L__BB3_172;
	setp.lt.s64 	%p62, %rd306, %rd147;
	selp.f64 	%fd341, %fd340, %fd219, %p62;
	min.s64 	%rd307, %rd306, %rd147;
$L__BB3_172:
	mov.b64 	%rd212, %fd341;
	mov.b64 	{%r127, %r132}, %rd212;
	mov.b32 	%r143, 4;
	mov.b32 	%r144, 31;
	mov.b32 	%r145, -1;
	// begin inline asm
	shfl.sync.down.b32 %r126, %r127, %r143, %r144, %r145;
	// end inline asm
	// begin inline asm
	shfl.sync.down.b32 %r131, %r132, %r143, %r144, %r145;
	// end inline asm
	mov.b64 	%rd213, {%r126, %r131};
	mov.b64 	%fd224, %rd213;
	mov.b64 	{%r137, %r142}, %rd307;
	// begin inline asm
	shfl.sync.down.b32 %r136, %r137, %r143, %r144, %r145;
	// end inline asm
	// begin inline asm
	shfl.sync.down.b32 %r141, %r142, %r143, %r144, %r145;
	// end inline asm
	mov.b64 	%rd150, {%r136, %r141};
	setp.gt.s32 	%p63, %r85, 27;
	mov.f64 	%fd342, %fd341;
	mov.u64 	%rd308, %rd307;
	@%p63 bra 	$L__BB3_176;
	abs.f64 	%fd225, %fd341;
	abs.f64 	%fd226, %fd224;
	setp.lt.f64 	%p64, %fd225, %fd226;
	mov.f64 	%fd342, %fd224;
	mov.u64 	%rd308, %rd150;
	@%p64 bra 	$L__BB3_176;
	setp.lt.f64 	%p65, %fd226, %fd225;
	mov.f64 	%fd342, %fd341;
	mov.u64 	%rd308, %rd307;
	@%p65 bra 	$L__BB3_176;
	setp.lt.s64 	%p66, %rd307, %rd150;
	selp.f64 	%fd342, %fd341, %fd224, %p66;
	min.s64 	%rd308, %rd307, %rd150;
$L__BB3_176:
	mov.b64 	%rd214, %fd342;
	mov.b64 	{%r147, %r152}, %rd214;
	mov.b32 	%r163, 8;
	mov.b32 	%r164, 31;
	mov.b32 	%r165, -1;
	// begin inline asm
	shfl.sync.down.b32 %r146, %r147, %r163, %r164, %r165;
	// end inline asm
	// begin inline asm
	shfl.sync.down.b32 %r151, %r152, %r163, %r164, %r165;
	// end inline asm
	mov.b64 	%rd215, {%r146, %r151};
	mov.b64 	%fd229, %rd215;
	mov.b64 	{%r157, %r162}, %rd308;
	// begin inline asm
	shfl.sync.down.b32 %r156, %r157, %r163, %r164, %r165;
	// end inline asm
	// begin inline asm
	shfl.sync.down.b32 %r161, %r162, %r163, %r164, %r165;
	// end inline asm
	mov.b64 	%rd153, {%r156, %r161};
	setp.gt.s32 	%p67, %r85, 23;
	mov.f64 	%fd343, %fd342;
	mov.u64 	%rd309, %rd308;
	@%p67 bra 	$L__BB3_180;
	abs.f64 	%fd230, %fd342;
	abs.f64 	%fd231, %fd229;
	setp.lt.f64 	%p68, %fd230, %fd231;
	mov.f64 	%fd343, %fd229;
	mov.u64 	%rd309, %rd153;
	@%p68 bra 	$L__BB3_180;
	setp.lt.f64 	%p69, %fd231, %fd230;
	mov.f64 	%fd343, %fd342;
	mov.u64 	%rd309, %rd308;
	@%p69 bra 	$L__BB3_180;
	setp.lt.s64 	%p70, %rd308, %rd153;
	selp.f64 	%fd343, %fd342, %fd229, %p70;
	min.s64 	%rd309, %rd308, %rd153;
$L__BB3_180:
	mov.b64 	%rd216, %fd343;
	mov.b64 	{%r167, %r172}, %rd216;
	mov.b32 	%r183, 16;
	mov.b32 	%r184, 31;
	mov.b32 	%r185, -1;
	// begin inline asm
	shfl.sync.down.b32 %r166, %r167, %r183, %r184, %r185;
	// end inline asm
	// begin inline asm
	shfl.sync.down.b32 %r171, %r172, %r183, %r184, %r185;
	// end inline asm
	mov.b64 	%rd217, {%r166, %r171};
	mov.b64 	%fd234, %rd217;
	mov.b64 	{%r177, %r182}, %rd309;
	// begin inline asm
	shfl.sync.down.b32 %r176, %r177, %r183, %r184, %r185;
	// end inline asm
	// begin inline asm
	shfl.sync.down.b32 %r181, %r182, %r183, %r184, %r185;
	// end inline asm
	mov.b64 	%rd156, {%r176, %r181};
	setp.gt.s32 	%p71, %r85, 15;
	mov.f64 	%fd351, %fd343;
	mov.u64 	%rd317, %rd309;
	@%p71 bra 	$L__BB3_184;
	abs.f64 	%fd235, %fd343;
	abs.f64 	%fd236, %fd234;
	setp.lt.f64 	%p72, %fd235, %fd236;
	mov.f64 	%fd351, %fd234;
	mov.u64 	%rd317, %rd156;
	@%p72 bra 	$L__BB3_184;
	setp.lt.f64 	%p73, %fd236, %fd235;
	mov.f64 	%fd351, %fd343;
	mov.u64 	%rd317, %rd309;
	@%p73 bra 	$L__BB3_184;
	setp.lt.s64 	%p74, %rd309, %rd156;
	selp.f64 	%fd351, %fd343, %fd234, %p74;
	min.s64 	%rd317, %rd309, %rd156;
$L__BB3_184:
	setp.ne.s32 	%p75, %r85, 0;
	@%p75 bra 	$L__BB3_186;
	shr.u32 	%r186, %r35, 1;
	and.b32  	%r187, %r186, 496;
	mov.u32 	%r188, _ZN6thrust24THRUST_300001_SM_1000_NS8cuda_cub4core6detail5shmemE;
	add.s32 	%r189, %r188, %r187;
	st.shared.f64 	[%r189+8], %fd351;
	st.shared.u64 	[%r189+16], %rd317;
$L__BB3_186:
	bar.sync 	0;
	setp.ne.s32 	%p76, %r35, 0;
	@%p76 bra 	$L__BB3_208;
	ld.shared.f64 	%fd239, [_ZN6thrust24THRUST_300001_SM_1000_NS8cuda_cub4core6detail5shmemE+24];
	ld.shared.u64 	%rd159, [_ZN6thrust24THRUST_300001_SM_1000_NS8cuda_cub4core6detail5shmemE+32];
	abs.f64 	%fd240, %fd351;
	abs.f64 	%fd241, %fd239;
	setp.lt.f64 	%p77, %fd240, %fd241;
	mov.f64 	%fd345, %fd239;
	mov.u64 	%rd311, %rd159;
	@%p77 bra 	$L__BB3_190;
	setp.lt.f64 	%p78, %fd241, %fd240;
	mov.f64 	%fd345, %fd351;
	mov.u64 	%rd311, %rd317;
	@%p78 bra 	$L__BB3_190;
	setp.lt.s64 	%p79, %rd317, %rd159;
	selp.f64 	%fd345, %fd351, %fd239, %p79;
	min.s64 	%rd311, %rd317, %rd159;
$L__BB3_190:
	ld.shared.f64 	%fd244, [_ZN6thrust24THRUST_300001_SM_1000_NS8cuda_cub4core6detail5shmemE+40];
	ld.shared.u64 	%rd162, [_ZN6thrust24THRUST_300001_SM_1000_NS8cuda_cub4core6detail5shmemE+48];
	abs.f64 	%fd245, %fd345;
	abs.f64 	%fd246, %fd244;
	setp.lt.f64 	%p80, %fd245, %fd246;
	mov.f64 	%fd346, %fd244;
	mov.u64 	%rd312, %rd162;
	@%p80 bra 	$L__BB3_193;
	setp.lt.f64 	%p81, %fd246, %fd245;
	mov.f64 	%fd346, %fd345;
	mov.u64 	%rd312, %rd311;
	@%p81 bra 	$L__BB3_193;
	setp.lt.s64 	%p82, %rd311, %rd162;
	selp.f64 	%fd346, %fd345, %fd244, %p82;
	min.s64 	%rd312, %rd311, %rd162;
$L__BB3_193:
	ld.shared.f64 	%fd249, [_ZN6thrust24THRUST_300001_SM_1000_NS8cuda_cub4core6detail5shmemE+56];
	ld.shared.u64 	%rd165, [_ZN6thrust24THRUST_300001_SM_1000_NS8cuda_cub4core6detail5shmemE+64];
	abs.f64 	%fd250, %fd346;
	abs.f64 	%fd251, %fd249;
	setp.lt.f64 	%p83, %fd250, %fd251;
	mov.f64 	%fd347, %fd249;
	mov.u64 	%rd313, %rd165;
	@%p83 bra 	$L__BB3_196;
	setp.lt.f64 	%p84, %fd251, %fd250;
	mov.f64 	%fd347, %fd346;
	mov.u64 	%rd313, %rd312;
	@%p84 bra 	$L__BB3_196;
	setp.lt.s64 	%p85, %rd312, %rd165;
	selp.f64 	%fd347, %fd346, %fd249, %p85;
	min.s64 	%rd313, %rd312, %rd165;
$L__BB3_196:
	ld.shared.f64 	%fd254, [_ZN6thrust24THRUST_300001_SM_1000_NS8cuda_cub4core6detail5shmemE+72];
	ld.shared.u64 	%rd168, [_ZN6thrust24THRUST_300001_SM_1000_NS8cuda_cub4core6detail5shmemE+80];
	abs.f64 	%fd255, %fd347;
	abs.f64 	%fd256, %fd254;
	setp.lt.f64 	%p86, %fd255, %fd256;
	mov.f64 	%fd348, %fd254;
	mov.u64 	%rd314, %rd168;
	@%p86 bra 	$L__BB3_199;
	setp.lt.f64 	%p87, %fd256, %fd255;
	mov.f64 	%fd348, %fd347;
	mov.u64 	%rd314, %rd313;
	@%p87 bra 	$L__BB3_199;
	setp.lt.s64 	%p88, %rd313, %rd168;
	selp.f64 	%fd348, %fd347, %fd254, %p88;
	min.s64 	%rd314, %rd313, %rd168;
$L__BB3_199:
	ld.shared.f64 	%fd259, [_ZN6thrust24THRUST_300001_SM_1000_NS8cuda_cub4core6detail5shmemE+88];
	ld.shared.u64 	%rd171, [_ZN6thrust24THRUST_300001_SM_1000_NS8cuda_cub4core6detail5shmemE+96];
	abs.f64 	%fd260, %fd348;
	abs.f64 	%fd261, %fd259;
	setp.lt.f64 	%p89, %fd260, %fd261;
	mov.f64 	%fd349, %fd259;
	mov.u64 	%rd315, %rd171;
	@%p89 bra 	$L__BB3_202;
	setp.lt.f64 	%p90, %fd261, %fd260;
	mov.f64 	%fd349, %fd348;
	mov.u64 	%rd315, %rd314;
	@%p90 bra 	$L__BB3_202;
	setp.lt.s64 	%p91, %rd314, %rd171;
	selp.f64 	%fd349, %fd348, %fd259, %p91;
	min.s64 	%rd315, %rd314, %rd171;
$L__BB3_202:
	ld.shared.f64 	%fd264, [_ZN6thrust24THRUST_300001_SM_1000_NS8cuda_cub4core6detail5shmemE+104];
	ld.shared.u64 	%rd174, [_ZN6thrust24THRUST_300001_SM_1000_NS8cuda_cub4core6detail5shmemE+112];
	abs.f64 	%fd265, %fd349;
	abs.f64 	%fd266, %fd264;
	setp.lt.f64 	%p92, %fd265, %fd266;
	mov.f64 	%fd350, %fd264;
	mov.u64 	%rd316, %rd174;
	@%p92 bra 	$L__BB3_205;
	setp.lt.f64 	%p93, %fd266, %fd265;
	mov.f64 	%fd350, %fd349;
	mov.u64 	%rd316, %rd315;
	@%p93 bra 	$L__BB3_205;
	setp.lt.s64 	%p94, %rd315, %rd174;
	selp.f64 	%fd350, %fd349, %fd264, %p94;
	min.s64 	%rd316, %rd315, %rd174;
$L__BB3_205:
	ld.shared.f64 	%fd269, [_ZN6thrust24THRUST_300001_SM_1000_NS8cuda_cub4core6detail5shmemE+120];
	ld.shared.u64 	%rd177, [_ZN6thrust24THRUST_300001_SM_1000_NS8cuda_cub4core6detail5shmemE+128];
	abs.f64 	%fd270, %fd350;
	abs.f64 	%fd271, %fd269;
	setp.lt.f64 	%p95, %fd270, %fd271;
	mov.u64 	%rd317, %rd177;
	mov.f64 	%fd351, %fd269;
	@%p95 bra 	$L__BB3_208;
	setp.lt.f64 	%p96, %fd271, %fd270;
	mov.u64 	%rd317, %rd316;
	mov.f64 	%fd351, %fd350;
	@%p96 bra 	$L__BB3_208;
	setp.lt.s64 	%p97, %rd316, %rd177;
	selp.f64 	%fd351, %fd350, %fd269, %p97;
	min.s64 	%rd317, %rd316, %rd177;
$L__BB3_208:
	mov.u32 	%r415, %tid.x;
	setp.ne.s32 	%p214, %r415, 0;
	@%p214 bra 	$L__BB3_210;
	ld.param.u64 	%rd254, [_ZN6thrust24THRUST_300001_SM_1000_NS8cuda_cub4core6detail13_kernel_agentINS1_8__reduce11ReduceAgentINS0_12zip_iteratorIN4cuda3std3__45tupleIJNS0_10device_ptrIdEENS0_17counting_iteratorIlNS0_11use_defaultESF_SF_EEEEEEEPNSB_IJdlEEESJ_iNS1_9__extrema9arg_max_fIdl10comparatorEEEEJSI_SK_iN3cub18CUB_300001_SM_100013GridEvenShareIiEENSR_9GridQueueIjEESO_EEEvDpT0__param_1];
	cvta.to.global.u64 	%rd251, %rd254;
	mul.wide.u32 	%rd252, %r1, 16;
	add.s64 	%rd253, %rd251, %rd252;
	st.global.f64 	[%rd253], %fd351;
	st.global.u64 	[%rd253+8], %rd317;
$L__BB3_210:
	ret;

}
	// .globl	_ZN6thrust24THRUST_300001_SM_1000_NS8cuda_cub4core6detail13_kernel_agentINS1_8__reduce10DrainAgentIiEEJN3cub18CUB_300001_SM_10009GridQueueIjEEiEEEvDpT0_
.visible .entry _ZN6thrust24THRUST_300001_SM_1000_NS8cuda_cub4core6detail13_kernel_agentINS1_8__reduce10DrainAgentIiEEJN3cub18CUB_300001_SM_10009GridQueueIjEEiEEEvDpT0_(
	.param .align 8 .b8 _ZN6thrust24THRUST_300001_SM_1000_NS8cuda_cub4core6detail13_kernel_agentINS1_8__reduce10DrainAgentIiEEJN3cub18CUB_300001_SM_10009GridQueueIjEEiEEEvDpT0__param_0[8],
	.param .u32 _ZN6thrust24THRUST_300001_SM_1000_NS8cuda_cub4core6detail13_kernel_agentINS1_8__reduce10DrainAgentIiEEJN3cub18CUB_300001_SM_10009GridQueueIjEEiEEEvDpT0__param_1
)
.maxntid 1
{
	.reg .b32 	%r<3>;
	.reg .b64 	%rd<3>;

	ld.param.u64 	%rd1, [_ZN6thrust24THRUST_300001_SM_1000_NS8cuda_cub4core6detail13_kernel_agentINS1_8__reduce10DrainAgentIiEEJN3cub18CUB_300001_SM_10009GridQueueIjEEiEEEvDpT0__param_0];
	ld.param.u32 	%r1, [_ZN6thrust24THRUST_300001_SM_1000_NS8cuda_cub4core6detail13_kernel_agentINS1_8__reduce10DrainAgentIiEEJN3cub18CUB_300001_SM_10009GridQueueIjEEiEEEvDpT0__param_1];
	cvta.to.global.u64 	%rd2, %rd1;
	st.global.u32 	[%rd2], %r1;
	mov.b32 	%r2, 0;
	st.global.u32 	[%rd2+4], %r2;
	ret;

}
	// .globl	_ZN6thrust24THRUST_300001_SM_1000_NS8cuda_cub4core6detail13_kernel_agentINS1_8__reduce11ReduceAgentIPN4cuda3std3__45tupleIJdlEEESC_SB_iNS1_9__extrema9arg_max_fIdl10comparatorEEEEJSC_SC_iSG_EEEvDpT0_
.visible .entry _ZN6thrust24THRUST_300001_SM_1000_NS8cuda_cub4core6detail13_kernel_agentINS1_8__reduce11ReduceAgentIPN4cuda3std3__45tupleIJdlEEESC_SB_iNS1_9__extrema9arg_max_fIdl10comparatorEEEEJSC_SC_iSG_EEEvDpT0_(
	.param .u64 .ptr .align 1 _ZN6thrust24THRUST_300001_SM_1000_NS8cuda_cub4core6detail13_kernel_agentINS1_8__reduce11ReduceAgentIPN4cuda3std3__45tupleIJdlEEESC_SB_iNS1_9__extrema9arg_max_fIdl10comparatorEEEEJSC_SC_iSG_EEEvDpT0__param_0,
	.param .u64 .ptr .align 1 _ZN6thrust24THRUST_300001_SM_1000_NS8cuda_cub4core6detail13_kernel_agentINS1_8__reduce11ReduceAgentIPN4cuda3std3__45tupleIJdlEEESC_SB_iNS1_9__extrema9arg_max_fIdl10comparatorEEEEJSC_SC_iSG_EEEvDpT0__param_1,
	.param .u32 _ZN6thrust24THRUST_300001_SM_1000_NS8cuda_cub4core6detail13_kernel_agentINS1_8__reduce11ReduceAgentIPN4cuda3std3__45tupleIJdlEEESC_SB_iNS1_9__extrema9arg_max_fIdl10comparatorEEEEJSC_SC_iSG_EEEvDpT0__param_2,
	.param .align 1 .b8 _ZN6thrust24THRUST_300001_SM_1000_NS8cuda_cub4core6detail13_kernel_agentINS1_8__reduce11ReduceAgentIPN4cuda3std3__45tupleIJdlEEESC_SB_iNS1_9__extrema9arg_max_fIdl10comparatorEEEEJSC_SC_iSG_EEEvDpT0__param_3[1]
)
.maxntid 256
{
	.reg .pred 	%p<222>;
	.reg .b32 	%r<390>;
	.reg .b64 	%rd<395>;
	.reg .b64 	%fd<358>;

	ld.param.u32 	%r37, [_ZN6thrust24THRUST_300001_SM_1000_NS8cuda_cub4core6detail13_kernel_agentINS1_8__reduce11ReduceAgentIPN4cuda3std3__45tupleIJdlEEESC_SB_iNS1_9__extrema9arg_max_fIdl10comparatorEEEEJSC_SC_iSG_EEEvDpT0__param_2];
	setp.eq.s32 	%p1, %r37, 0;
	@%p1 bra 	$L__BB5_211;
	setp.gt.s32 	%p2, %r37, 1279;
	@%p2 bra 	$L__BB5_121;
	mov.u32 	%r1, %tid.x;
	setp.ge.s32 	%p105, %r1, %r37;
	mov.f64 	%fd301, 0d0000000000000000;
	mov.b64 	%rd337, 0;
	mov.u32 	%r380, %r1;
	@%p105 bra 	$L__BB5_4;
	ld.param.u64 	%rd323, [_ZN6thrust24THRUST_300001_SM_1000_NS8cuda_cub4core6detail13_kernel_agentINS1_8__reduce11ReduceAgentIPN4cuda3std3__45tupleIJdlEEESC_SB_iNS1_9__extrema9arg_max_fIdl10comparatorEEEEJSC_SC_iSG_EEEvDpT0__param_0];
	mul.wide.u32 	%rd273, %r1, 16;
	add.s64 	%rd270, %rd323, %rd273;
	// begin inline asm
	ld.global.nc.u64 %rd269, [%rd270];
	// end inline asm
	add.s64 	%rd272, %rd270, 8;
	// begin inline asm
	ld.global.nc.u64 %rd337, [%rd272];
	// end inline asm
	mov.b64 	%fd301, %rd269;
	add.s32 	%r380, %r1, 256;
$L__BB5_4:
	setp.ge.s32 	%p106, %r380, %r37;
	@%p106 bra 	$L__BB5_25;
	not.b32 	%r153, %r380;
	add.s32 	%r4, %r37, %r153;
	and.b32  	%r154, %r4, 768;
	setp.eq.s32 	%p107, %r154, 768;
	@%p107 bra 	$L__BB5_11;
	ld.param.u64 	%rd324, [_ZN6thrust24THRUST_300001_SM_1000_NS8cuda_cub4core6detail13_kernel_agentINS1_8__reduce11ReduceAgentIPN4cuda3std3__45tupleIJdlEEESC_SB_iNS1_9__extrema9arg_max_fIdl10comparatorEEEEJSC_SC_iSG_EEEvDpT0__param_0];
	mul.wide.u32 	%rd275, %r380, 16;
	add.s64 	%rd328, %rd324, %rd275;
	shr.u32 	%r155, %r4, 8;
	add.s32 	%r156, %r155, 1;
	and.b32  	%r157, %r156, 3;
	neg.s32 	%r378, %r157;
$L__BB5_7:
	.pragma "nounroll";
	mov.u64 	%rd5, %rd337;
	mov.f64 	%fd3, %fd301;
	// begin inline asm
	ld.global.nc.u64 %rd276, [%rd328];
	// end inline asm
	add.s64 	%rd279, %rd328, 8;
	// begin inline asm
	ld.global.nc.u64 %rd278, [%rd279];
	// end inline asm
	mov.b64 	%fd4, %rd276;
	abs.f64 	%fd5, %fd3;
	abs.f64 	%fd6, %fd4;
	setp.lt.f64 	%p108, %fd5, %fd6;
	mov.u64 	%rd337, %rd278;
	mov.f64 	%fd301, %fd4;
	@%p108 bra 	$L__BB5_10;
	setp.lt.f64 	%p109, %fd6, %fd5;
	mov.u64 	%rd337, %rd5;
	mov.f64 	%fd301, %fd3;
	@%p109 bra 	$L__BB5_10;
	setp.lt.s64 	%p110, %rd5, %rd278;
	min.s64 	%rd337, %rd5, %rd278;
	selp.f64 	%fd301, %fd3, %fd4, %p110;
$L__BB5_10:
	add.s32 	%r380, %r380, 256;
	add.s64 	%rd328, %rd328, 4096;
	add.s32 	%r378, %r378, 1;
	setp.ne.s32 	%p111, %r378, 0;
	@%p111 bra 	$L__BB5_7;
$L__BB5_11:
	setp.lt.u32 	%p112, %r4, 768;
	@%p112 bra 	$L__BB5_25;
$L__BB5_12:
	ld.param.u64 	%rd325, [_ZN6thrust24THRUST_300001_SM_1000_NS8cuda_cub4core6detail13_kernel_agentINS1_8__reduce11ReduceAgentIPN4cuda3std3__45tupleIJdlEEESC_SB_iNS1_9__extrema9arg_max_fIdl10comparatorEEEEJSC_SC_iSG_EEEvDpT0__param_0];
	mul.wide.s32 	%rd284, %r380, 16;
	add.s64 	%rd281, %rd325, %rd284;
	// begin inline asm
	ld.global.nc.u64 %rd280, [%rd281];
	// end inline asm
	add.s64 	%rd283, %rd281, 8;
	// begin inline asm
	ld.global.nc.u64 %rd282, [%rd283];
	// end inline asm
	mov.b64 	%fd12, %rd280;
	abs.f64 	%fd13, %fd301;
	abs.f64 	%fd14, %fd12;
	setp.lt.f64 	%p113, %fd13, %fd14;
	mov.u64 	%rd334, %rd282;
	mov.f64 	%fd298, %fd12;
	@%p113 bra 	$L__BB5_15;
	setp.lt.f64 	%p114, %fd14, %fd13;
	mov.u64 	%rd334, %rd337;
	mov.f64 	%fd298, %fd301;
	@%p114 bra 	$L__BB5_15;
	setp.lt.s64 	%p115, %rd337, %rd282;
	min.s64 	%rd334, %rd337, %rd282;
	selp.f64 	%fd298, %fd301, %fd12, %p115;
$L__BB5_15:
	add.s64 	%rd286, %rd281, 4096;
	// begin inline asm
	ld.global.nc.u64 %rd285, [%rd286];
	// end inline asm
	add.s64 	%rd288, %rd281, 4104;
	// begin inline asm
	ld.global.nc.u64 %rd287, [%rd288];
	// end inline asm
	mov.b64 	%fd17, %rd285;
	abs.f64 	%fd18, %fd298;
	abs.f64 	%fd19, %fd17;
	setp.lt.f64 	%p116, %fd18, %fd19;
	mov.u64 	%rd335, %rd287;
	mov.f64 	%fd299, %fd17;
	@%p116 bra 	$L__BB5_18;
	setp.lt.f64 	%p117, %fd19, %fd18;
	mov.u64 	%rd335, %rd334;
	mov.f64 	%fd299, %fd298;
	@%p117 bra 	$L__BB5_18;
	setp.lt.s64 	%p118, %rd334, %rd287;
	min.s64 	%rd335, %rd334, %rd287;
	selp.f64 	%fd299, %fd298, %fd17, %p118;
$L__BB5_18:
	add.s64 	%rd290, %rd281, 8192;
	// begin inline asm
	ld.global.nc.u64 %rd289, [%rd290];
	// end inline asm
	add.s64 	%rd292, %rd281, 8200;
	// begin inline asm
	ld.global.nc.u64 %rd291, [%rd292];
	// end inline asm
	mov.b64 	%fd22, %rd289;
	abs.f64 	%fd23, %fd299;
	abs.f64 	%fd24, %fd22;
	setp.lt.f64 	%p119, %fd23, %fd24;
	mov.u64 	%rd336, %rd291;
	mov.f64 	%fd300, %fd22;
	@%p119 bra 	$L__BB5_21;
	setp.lt.f64 	%p120, %fd24, %fd23;
	mov.u64 	%rd336, %rd335;
	mov.f64 	%fd300, %fd299;
	@%p120 bra 	$L__BB5_21;
	setp.lt.s64 	%p121, %rd335, %rd291;
	min.s64 	%rd336, %rd335, %rd291;
	selp.f64 	%fd300, %fd299, %fd22, %p121;
$L__BB5_21:
	add.s64 	%rd294, %rd281, 12288;
	// begin inline asm
	ld.global.nc.u64 %rd293, [%rd294];
	// end inline asm
	add.s64 	%rd296, %rd281, 12296;
	// begin inline asm
	ld.global.nc.u64 %rd295, [%rd296];
	// end inline asm
	mov.b64 	%fd27, %rd293;
	abs.f64 	%fd28, %fd300;
	abs.f64 	%fd29, %fd27;
	setp.lt.f64 	%p122, %fd28, %fd29;
	mov.u64 	%rd337, %rd295;
	mov.f64 	%fd301, %fd27;
	@%p122 bra 	$L__BB5_24;
	setp.lt.f64 	%p123, %fd29, %fd28;
	mov.u64 	%rd337, %rd336;
	mov.f64 	%fd301, %fd300;
	@%p123 bra 	$L__BB5_24;
	setp.lt.s64 	%p124, %rd336, %rd295;
	min.s64 	%rd337, %rd336, %rd295;
	selp.f64 	%fd301, %fd300, %fd27, %p124;
$L__BB5_24:
	add.s32 	%r380, %r380, 1024;
	setp.lt.s32 	%p125, %r380, %r37;
	@%p125 bra 	$L__BB5_12;
$L__BB5_25:
	setp.lt.s32 	%p126, %r37, 256;
	@%p126 bra 	$L__BB5_70;
	// begin inline asm
	mov.u32 %r271, %laneid;
	// end inline asm
	mov.b64 	%rd307, %fd301;
	mov.b64 	{%r273, %r278}, %rd307;
	mov.b32 	%r289, 1;
	mov.b32 	%r290, 31;
	mov.b32 	%r291, -1;
	// begin inline asm
	shfl.sync.down.b32 %r272, %r273, %r289, %r290, %r291;
	// end inline asm
	// begin inline asm
	shfl.sync.down.b32 %r277, %r278, %r289, %r290, %r291;
	// end inline asm
	mov.b64 	%rd308, {%r272, %r277};
	mov.b64 	%fd33, %rd308;
	mov.b64 	{%r283, %r288}, %rd337;
	// begin inline asm
	shfl.sync.down.b32 %r282, %r283, %r289, %r290, %r291;
	// end inline asm
	// begin inline asm
	shfl.sync.down.b32 %r287, %r288, %r289, %r290, %r291;
	// end inline asm
	mov.b64 	%rd27, {%r282, %r287};
	setp.gt.s32 	%p178, %r271, 30;
	mov.u64 	%rd339, %rd337;
	mov.f64 	%fd303, %fd301;
	@%p178 bra 	$L__BB5_30;
	abs.f64 	%fd34, %fd301;
	abs.f64 	%fd35, %fd33;
	setp.lt.f64 	%p179, %fd34, %fd35;
	mov.u64 	%rd339, %rd27;
	mov.f64 	%fd303, %fd33;
	@%p179 bra 	$L__BB5_30;
	setp.lt.f64 	%p180, %fd35, %fd34;
	mov.u64 	%rd339, %rd337;
	mov.f64 	%fd303, %fd301;
	@%p180 bra 	$L__BB5_30;
	setp.lt.s64 	%p181, %rd337, %rd27;
	min.s64 	%rd339, %rd337, %rd27;
	selp.f64 	%fd303, %fd301, %fd33, %p181;
$L__BB5_30:
	mov.b64 	%rd309, %fd303;
	mov.b64 	{%r293, %r298}, %rd309;
	mov.b32 	%r309, 2;
	mov.b32 	%r310, 31;
	mov.b32 	%r311, -1;
	// begin inline asm
	shfl.sync.down.b32 %r292, %r293, %r309, %r310, %r311;
	// end inline asm
	// begin inline asm
	shfl.sync.down.b32 %r297, %r298, %r309, %r310, %r311;
	// end inline asm
	mov.b64 	%rd310, {%r292, %r297};
	mov.b64 	%fd38, %rd310;
	mov.b64 	{%r303, %r308}, %rd339;
	// begin inline asm
	shfl.sync.down.b32 %r302, %r303, %r309, %r310, %r311;
	// end inline asm
	// begin inline asm
	shfl.sync.down.b32 %r307, %r308, %r309, %r310, %r311;
	// end inline asm
	mov.b64 	%rd30, {%r302, %r307};
	setp.gt.s32 	%p182, %r271, 29;
	mov.u64 	%rd340, %rd339;
	mov.f64 	%fd304, %fd303;
	@%p182 bra 	$L__BB5_34;
	abs.f64 	%fd39, %fd303;
	abs.f64 	%fd40, %fd38;
	setp.lt.f64 	%p183, %fd39, %fd40;
	mov.u64 	%rd340, %rd30;
	mov.f64 	%fd304, %fd38;
	@%p183 bra 	$L__BB5_34;
	setp.lt.f64 	%p184, %fd40, %fd39;
	mov.u64 	%rd340, %rd339;
	mov.f64 	%fd304, %fd303;
	@%p184 bra 	$L__BB5_34;
	setp.lt.s64 	%p185, %rd339, %rd30;
	min.s64 	%rd340, %rd339, %rd30;
	selp.f64 	%fd304, %fd303, %fd38, %p185;
$L__BB5_34:
	mov.b64 	%rd311, %fd304;
	mov.b64 	{%r313, %r318}, %rd311;
	mov.b32 	%r329, 4;
	mov.b32 	%r330, 31;
	mov.b32 	%r331, -1;
	// begin inline asm
	shfl.sync.down.b32 %r312, %r313, %r329, %r330, %r331;
	// end inline asm
	// begin inline asm
	shfl.sync.down.b32 %r317, %r318, %r329, %r330, %r331;
	// end inline asm
	mov.b64 	%rd312, {%r312, %r317};
	mov.b64 	%fd43, %rd312;
	mov.b64 	{%r323, %r328}, %rd340;
	// begin inline asm
	shfl.sync.down.b32 %r322, %r323, %r329, %r330, %r331;
	// end inline asm
	// begin inline asm
	shfl.sync.down.b32 %r327, %r328, %r329, %r330, %r331;
	// end inline asm
	mov.b64 	%rd33, {%r322, %r327};
	setp.gt.s32 	%p186, %r271, 27;
	mov.u64 	%rd341, %rd340;
	mov.f64 	%fd305, %fd304;
	@%p186 bra 	$L__BB5_38;
	abs.f64 	%fd44, %fd304;
	abs.f64 	%fd45, %fd43;
	setp.lt.f64 	%p187, %fd44, %fd45;
	mov.u64 	%rd341, %rd33;
	mov.f64 	%fd305, %fd43;
	@%p187 bra 	$L__BB5_38;
	setp.lt.f64 	%p188, %fd45, %fd44;
	mov.u64 	%rd341, %rd340;
	mov.f64 	%fd305, %fd304;
	@%p188 bra 	$L__BB5_38;
	setp.lt.s64 	%p189, %rd340, %rd33;
	min.s64 	%rd341, %rd340, %rd33;
	selp.f64 	%fd305, %fd304, %fd43, %p189;
$L__BB5_38:
	mov.b64 	%rd313, %fd305;
	mov.b64 	{%r333, %r338}, %rd313;
	mov.b32 	%r349, 8;
	mov.b32 	%r350, 31;
	mov.b32 	%r351, -1;
	// begin inline asm
	shfl.sync.down.b32 %r332, %r333, %r349, %r350, %r351;
	// end inline asm
	// begin inline asm
	shfl.sync.down.b32 %r337, %r338, %r349, %r350, %r351;
	// end inline asm
	mov.b64 	%rd314, {%r332, %r337};
	mov.b64 	%fd48, %rd314;
	mov.b64 	{%r343, %r348}, %rd341;
	// begin inline asm
	shfl.sync.down.b32 %r342, %r343, %r349, %r350, %r351;
	// end inline asm
	// begin inline asm
	shfl.sync.down.b32 %r347, %r348, %r349, %r350, %r351;
	// end inline asm
	mov.b64 	%rd36, {%r342, %r347};
	setp.gt.s32 	%p190, %r271, 23;
	mov.u64 	%rd342, %rd341;
	mov.f64 	%fd306, %fd305;
	@%p190 bra 	$L__BB5_42;
	abs.f64 	%fd49, %fd305;
	abs.f64 	%fd50, %fd48;
	setp.lt.f64 	%p191, %fd49, %fd50;
	mov.u64 	%rd342, %rd36;
	mov.f64 	%fd306, %fd48;
	@%p191 bra 	$L__BB5_42;
	setp.lt.f64 	%p192, %fd50, %fd49;
	mov.u64 	%rd342, %rd341;
	mov.f64 	%fd306, %fd305;
	@%p192 bra 	$L__BB5_42;
	setp.lt.s64 	%p193, %rd341, %rd36;
	min.s64 	%rd342, %rd341, %rd36;
	selp.f64 	%fd306, %fd305, %fd48, %p193;
$L__BB5_42:
	mov.b64 	%rd315, %fd306;
	mov.b64 	{%r353, %r358}, %rd315;
	mov.b32 	%r369, 16;
	mov.b32 	%r370, 31;
	mov.b32 	%r371, -1;
	// begin inline asm
	shfl.sync.down.b32 %r352, %r353, %r369, %r370, %r371;
	// end inline asm
	// begin inline asm
	shfl.sync.down.b32 %r357, %r358, %r369, %r370, %r371;
	// end inline asm
	mov.b64 	%rd316, {%r352, %r357};
	mov.b64 	%fd53, %rd316;
	mov.b64 	{%r363, %r368}, %rd342;
	// begin inline asm
	shfl.sync.down.b32 %r362, %r363, %r369, %r370, %r371;
	// end inline asm
	// begin inline asm
	shfl.sync.down.b32 %r367, %r368, %r369, %r370, %r371;
	// end inline asm
	mov.b64 	%rd39, {%r362, %r367};
	setp.gt.s32 	%p194, %r271, 15;
	mov.u64 	%rd394, %rd342;
	mov.f64 	%fd357, %fd306;
	@%p194 bra 	$L__BB5_46;
	abs.f64 	%fd54, %fd306;
	abs.f64 	%fd55, %fd53;
	setp.lt.f64 	%p195, %fd54, %fd55;
	mov.u64 	%rd394, %rd39;
	mov.f64 	%fd357, %fd53;
	@%p195 bra 	$L__BB5_46;
	setp.lt.f64 	%p196, %fd55, %fd54;
	mov.u64 	%rd394, %rd342;
	mov.f64 	%fd357, %fd306;
	@%p196 bra 	$L__BB5_46;
	setp.lt.s64 	%p197, %rd342, %rd39;
	min.s64 	%rd394, %rd342, %rd39;
	selp.f64 	%fd357, %fd306, %fd53, %p197;
$L__BB5_46:
	setp.ne.s32 	%p198, %r271, 0;
	@%p198 bra 	$L__BB5_48;
	shr.u32 	%r372, %r1, 1;
	and.b32  	%r373, %r372, 496;
	mov.u32 	%r374, _ZN6thrust24THRUST_300001_SM_1000_NS8cuda_cub4core6detail5shmemE;
	add.s32 	%r375, %r374, %r373;
	st.shared.f64 	[%r375+8], %fd357;
	st.shared.u64 	[%r375+16], %rd394;
$L__BB5_48:
	bar.sync 	0;
	setp.ne.s32 	%p199, %r1, 0;
	@%p199 bra 	$L__BB5_209;
	ld.shared.f64 	%fd58, [_ZN6thrust24THRUST_300001_SM_1000_NS8cuda_cub4core6detail5shmemE+24];
	ld.shared.u64 	%rd42, [_ZN6thrust24THRUST_300001_SM_1000_NS8cuda_cub4core6detail5shmemE+32];
	abs.f64 	%fd59, %fd357;
	abs.f64 	%fd60, %fd58;
	setp.lt.f64 	%p200, %fd59, %fd60;
	mov.u64 	%rd344, %rd42;
	mov.f64 	%fd308, %fd58;
	@%p200 bra 	$L__BB5_52;
	setp.lt.f64 	%p201, %fd60, %fd59;
	mov.u64 	%rd344, %rd394;
	mov.f64 	%fd308, %fd357;
	@%p201 bra 	$L__BB5_52;
	setp.lt.s64 	%p202, %rd394, %rd42;
	min.s64 	%rd344, %rd394, %rd42;
	selp.f64 	%fd308, %fd357, %fd58, %p202;
$L__BB5_52:
	ld.shared.f64 	%fd63, [_ZN6thrust24THRUST_300001_SM_1000_NS8cuda_cub4core6detail5shmemE+40];
	ld.shared.u64 	%rd45, [_ZN6thrust24THRUST_300001_SM_1000_NS8cuda_cub4core6detail5shmemE+48];
	abs.f64 	%fd64, %fd308;
	abs.f64 	%fd65, %fd63;
	setp.lt.f64 	%p203, %fd64, %fd65;
	mov.u64 	%rd345, %rd45;
	mov.f64 	%fd309, %fd63;
	@%p203 bra 	$L__BB5_55;
	setp.lt.f64 	%p204, %fd65, %fd64;
	mov.u64 	%rd345, %rd344;
	mov.f64 	%fd309, %fd308;
	@%p204 bra 	$L__BB5_55;
	setp.lt.s64 	%p205, %rd344, %rd45;
	min.s64 	%rd345, %rd344, %rd45;
	selp.f64 	%fd309, %fd308, %fd63, %p205;
$L__BB5_55:
	ld.shared.f64 	%fd68, [_ZN6thrust24THRUST_300001_SM_1000_NS8cuda_cub4core6detail5shmemE+56];
	ld.shared.u64 	%rd48, [_ZN6thrust24THRUST_300001_SM_1000_NS8cuda_cub4core6detail5shmemE+64];
	abs.f64 	%fd69, %fd309;
	abs.f64 	%fd70, %fd68;
	setp.lt.f64 	%p206, %fd69, %fd70;
	mov.u64 	%rd346, %rd48;
	mov.f64 	%fd310, %fd68;
	@%p206 bra 	$L__BB5_58;
	setp.lt.f64 	%p207, %fd70, %fd69;
	mov.u64 	%rd346, %rd345;
	mov.f64 	%fd310, %fd309;
	@%p207 bra 	$L__BB5_58;
	setp.lt.s64 	%p208, %rd345, %rd48;
	min.s64 	%rd346, %rd345, %rd48;
	selp.f64 	%fd310, %fd309, %fd68, %p208;
$L__BB5_58:
	ld.shared.f64 	%fd73, [_ZN6thrust24THRUST_300001_SM_1000_NS8cuda_cub4core6detail5shmemE+72];
	ld.shared.u64 	%rd51, [_ZN6thrust24THRUST_300001_SM_1000_NS8cuda_cub4core6detail5shmemE+80];
	abs.f64 	%fd74, %fd310;
	abs.f64 	%fd75, %fd73;
	setp.lt.f64 	%p209, %fd74, %fd75;
	mov.u64 	%rd347, %rd51;
	mov.f64 	%fd311, %fd73;
	@%p209 bra 	$L__BB5_61;
	setp.lt.f64 	%p210, %fd75, %fd74;
	mov.u64 	%rd347, %rd346;
	mov.f64 	%fd311, %fd310;
	@%p210 bra 	$L__BB5_61;
	setp.lt.s64 	%p211, %rd346, %rd51;
	min.s64 	%rd347, %rd346, %rd51;
	selp.f64 	%fd311, %fd310, %fd73, %p211;
$L__BB5_61:
	ld.shared.f64 	%fd78, [_ZN6thrust24THRUST_300001_SM_1000_NS8cuda_cub4core6detail5shmemE+88];
	ld.shared.u64 	%rd54, [_ZN6thrust24THRUST_300001_SM_1000_NS8cuda_cub4core6detail5shmemE+96];
	abs.f64 	%fd79, %fd311;
	abs.f64 	%fd80, %fd78;
	setp.lt.f64 	%p212, %fd79, %fd80;
	mov.u64 	%rd348, %rd54;
	mov.f64 	%fd312, %fd78;
	@%p212 bra 	$L__BB5_64;
	setp.lt.f64 	%p213, %fd80, %fd79;
	mov.u64 	%rd348, %rd347;
	mov.f64 	%fd312, %fd311;
	@%p213 bra 	$L__BB5_64;
	setp.lt.s64 	%p214, %rd347, %rd54;
	min.s64 	%rd348, %rd347, %rd54;
	selp.f64 	%fd312, %fd311, %fd78, %p214;
$L__BB5_64:
	ld.shared.f64 	%fd83, [_ZN6thrust24THRUST_300001_SM_1000_NS8cuda_cub4core6detail5shmemE+104];
	ld.shared.u64 	%rd57, [_ZN6thrust24THRUST_300001_SM_1000_NS8cuda_cub4core6detail5shmemE+112];
	abs.f64 	%fd84, %fd312;
	abs.f64 	%fd85, %fd83;
	setp.lt.f64 	%p215, %fd84, %fd85;
	mov.u64 	%rd349, %rd57;
	mov.f64 	%fd313, %fd83;
	@%p215 bra 	$L__BB5_67;
	setp.lt.f64 	%p216, %fd85, %fd84;
	mov.u64 	%rd349, %rd348;
	mov.f64 	%fd313, %fd312;
	@%p216 bra 	$L__BB5_67;
	setp.lt.s64 	%p217, %rd348, %rd57;
	min.s64 	%rd349, %rd348, %rd57;
	selp.f64 	%fd313, %fd312, %fd83, %p217;
$L__BB5_67:
	ld.shared.f64 	%fd88, [_ZN6thrust24THRUST_300001_SM_1000_NS8cuda_cub4core6detail5shmemE+120];
	ld.shared.u64 	%rd60, [_ZN6thrust24THRUST_300001_SM_1000_NS8cuda_cub4core6detail5shmemE+128];
	abs.f64 	%fd89, %fd313;
	abs.f64 	%fd90, %fd88;
	setp.lt.f64 	%p218, %fd89, %fd90;
	mov.u64 	%rd394, %rd60;
	mov.f64 	%fd357, %fd88;
	@%p218 bra 	$L__BB5_209;
	setp.lt.f64 	%p219, %fd90, %fd89;
	mov.u64 	%rd394, %rd349;
	mov.f64 	%fd357, %fd313;
	@%p219 bra 	$L__BB5_209;
	setp.lt.s64 	%p220, %rd349, %rd60;
	min.s64 	%rd394, %rd349, %rd60;
	selp.f64 	%fd357, %fd313, %fd88, %p220;
	bra.uni 	$L__BB5_209;
$L__BB5_70:
	// begin inline asm
	mov.u32 %r158, %laneid;
	// end inline asm
	and.b32  	%r179, %r1, 992;
	add.s32 	%r180, %r179, 32;
	setp.gt.s32 	%p127, %r180, %r37;
	not.b32 	%r181, %r179;
	add.s32 	%r182, %r37, %r181;
	selp.b32 	%r177, %r182, 31, %p127;
	mov.b64 	%rd297, %fd301;
	mov.b64 	{%r160, %r165}, %rd297;
	mov.b32 	%r176, 1;
	mov.b32 	%r178, -1;
	// begin inline asm
	shfl.sync.down.b32 %r159, %r160, %r176, %r177, %r178;
	// end inline asm
	// begin inline asm
	shfl.sync.down.b32 %r164, %r165, %r176, %r177, %r178;
	// end inline asm
	mov.b64 	%rd298, {%r159, %r164};
	mov.b64 	%fd92, %rd298;
	mov.b64 	{%r170, %r175}, %rd337;
	// begin inline asm
	shfl.sync.down.b32 %r169, %r170, %r176, %r177, %r178;
	// end inline asm
	// begin inline asm
	shfl.sync.down.b32 %r174, %r175, %r176, %r177, %r178;
	// end inline asm
	mov.b64 	%rd62, {%r169, %r174};
	setp.ge.s32 	%p128, %r158, %r177;
	mov.u64 	%rd350, %rd337;
	mov.f64 	%fd314, %fd301;
	@%p128 bra 	$L__BB5_74;
	abs.f64 	%fd93, %fd301;
	abs.f64 	%fd94, %fd92;
	setp.lt.f64 	%p129, %fd93, %fd94;
	mov.u64 	%rd350, %rd62;
	mov.f64 	%fd314, %fd92;
	@%p129 bra 	$L__BB5_74;
	setp.lt.f64 	%p130, %fd94, %fd93;
	mov.u64 	%rd350, %rd337;
	mov.f64 	%fd314, %fd301;
	@%p130 bra 	$L__BB5_74;
	setp.lt.s64 	%p131, %rd337, %rd62;
	min.s64 	%rd350, %rd337, %rd62;
	selp.f64 	%fd314, %fd301, %fd92, %p131;
$L__BB5_74:
	mov.b64 	%rd299, %fd314;
	mov.b64 	{%r184, %r189}, %rd299;
	mov.b32 	%r200, 2;
	mov.b32 	%r202, -1;
	// begin inline asm
	shfl.sync.down.b32 %r183, %r184, %r200, %r177, %r202;
	// end inline asm
	// begin inline asm
	shfl.sync.down.b32 %r188, %r189, %r200, %r177, %r202;
	// end inline asm
	mov.b64 	%rd300, {%r183, %r188};
	mov.b64 	%fd97, %rd300;
	mov.b64 	{%r194, %r199}, %rd350;
	// begin inline asm
	shfl.sync.down.b32 %r193, %r194, %r200, %r177, %r202;
	// end inline asm
	// begin inline asm
	shfl.sync.down.b32 %r198, %r199, %r200, %r177, %r202;
	// end inline asm
	mov.b64 	%rd65, {%r193, %r198};
	add.s32 	%r203, %r158, 2;
	setp.gt.s32 	%p132, %r203, %r177;
	mov.u64 	%rd351, %rd350;
	mov.f64 	%fd315, %fd314;
	@%p132 bra 	$L__BB5_78;
	abs.f64 	%fd98, %fd314;
	abs.f64 	%fd99, %fd97;
	setp.lt.f64 	%p133, %fd98, %fd99;
	mov.u64 	%rd351, %rd65;
	mov.f64 	%fd315, %fd97;
	@%p133 bra 	$L__BB5_78;
	setp.lt.f64 	%p134, %fd99, %fd98;
	mov.u64 	%rd351, %rd350;
	mov.f64 	%fd315, %fd314;
	@%p134 bra 	$L__BB5_78;
	setp.lt.s64 	%p135, %rd350, %rd65;
	min.s64 	%rd351, %rd350, %rd65;
	selp.f64 	%fd315, %fd314, %fd97, %p135;
$L__BB5_78:
	mov.b64 	%rd301, %fd315;
	mov.b64 	{%r205, %r210}, %rd301;
	mov.b32 	%r221, 4;
	mov.b32 	%r223, -1;
	// begin inline asm
	shfl.sync.down.b32 %r204, %r205, %r221, %r177, %r223;
	// end inline asm
	// begin inline asm
	shfl.sync.down.b32 %r209, %r210, %r221, %r177, %r223;
	// end inline asm
	mov.b64 	%rd302, {%r204, %r209};
	mov.b64 	%fd102, %rd302;
	mov.b64 	{%r215, %r220}, %rd351;
	// begin inline asm
	shfl.sync.down.b32 %r214, %r215, %r221, %r177, %r223;
	// end inline asm
	// begin inline asm
	shfl.sync.down.b32 %r219, %r220, %r221, %r177, %r223;
	// end inline asm
	mov.b64 	%rd68, {%r214, %r219};
	add.s32 	%r224, %r158, 4;
	setp.gt.s32 	%p136, %r224, %r177;
	mov.u64 	%rd352, %rd351;
	mov.f64 	%fd316, %fd315;
	@%p136 bra 	$L__BB5_82;
	abs.f64 	%fd103, %fd315;
	abs.f64 	%fd104, %fd102;
	setp.lt.f64 	%p137, %fd103, %fd104;
	mov.u64 	%rd352, %rd68;
	mov.f64 	%fd316, %fd102;
	@%p137 bra 	$L__BB5_82;
	setp.lt.f64 	%p138, %fd104, %fd103;
	mov.u64 	%rd352, %rd351;
	mov.f64 	%fd316, %fd315;
	@%p138 bra 	$L__BB5_82;
	setp.lt.s64 	%p139, %rd351, %rd68;
	min.s64 	%rd352, %rd351, %rd68;
	selp.f64 	%fd316, %fd315, %fd102, %p139;
$L__BB5_82:
	mov.b64 	%rd303, %fd316;
	mov.b64 	{%r226, %r231}, %rd303;
	mov.b32 	%r242, 8;
	mov.b32 	%r244, -1;
	// begin inline asm
	shfl.sync.down.b32 %r225, %r226, %r242, %r177, %r244;
	// end inline asm
	// begin inline asm
	shfl.sync.down.b32 %r230, %r231, %r242, %r177, %r244;
	// end inline asm
	mov.b64 	%rd304, {%r225, %r230};
	mov.b64 	%fd107, %rd304;
	mov.b64 	{%r236, %r241}, %rd352;
	// begin inline asm
	shfl.sync.down.b32 %r235, %r236, %r242, %r177, %r244;
	// end inline asm
	// begin inline asm
	shfl.sync.down.b32 %r240, %r241, %r242, %r177, %r244;
	// end inline asm
	mov.b64 	%rd71, {%r235, %r240};
	add.s32 	%r245, %r158, 8;
	setp.gt.s32 	%p140, %r245, %r177;
	mov.u64 	%rd353, %rd352;
	mov.f64 	%fd317, %fd316;
	@%p140 bra 	$L__BB5_86;
	abs.f64 	%fd108, %fd316;
	abs.f64 	%fd109, %fd107;
	setp.lt.f64 	%p141, %fd108, %fd109;
	mov.u64 	%rd353, %rd71;
	mov.f64 	%fd317, %fd107;
	@%p141 bra 	$L__BB5_86;
	setp.lt.f64 	%p142, %fd109, %fd108;
	mov.u64 	%rd353, %rd352;
	mov.f64 	%fd317, %fd316;
	@%p142 bra 	$L__BB5_86;
	setp.lt.s64 	%p143, %rd352, %rd71;
	min.s64 	%rd353, %rd352, %rd71;
	selp.f64 	%fd317, %fd316, %fd107, %p143;
$L__BB5_86:
	mov.b64 	%rd305, %fd317;
	mov.b64 	{%r247, %r252}, %rd305;
	mov.b32 	%r263, 16;
	mov.b32 	%r265, -1;
	// begin inline asm
	shfl.sync.down.b32 %r246, %r247, %r263, %r177, %r265;
	// end inline asm
	// begin inline asm
	shfl.sync.down.b32 %r251, %r252, %r263, %r177, %r265;
	// end inline asm
	mov.b64 	%rd306, {%r246, %r251};
	mov.b64 	%fd112, %rd306;
	mov.b64 	{%r257, %r262}, %rd353;
	// begin inline asm
	shfl.sync.down.b32 %r256, %r257, %r263, %r177, %r265;
	// end inline asm
	// begin inline asm
	shfl.sync.down.b32 %r261, %r262, %r263, %r177, %r265;
	// end inline asm
	mov.b64 	%rd74, {%r256, %r261};
	add.s32 	%r266, %r158, 16;
	setp.gt.s32 	%p144, %r266, %r177;
	mov.u64 	%rd394, %rd353;
	mov.f64 	%fd357, %fd317;
	@%p144 bra 	$L__BB5_90;
	abs.f64 	%fd113, %fd317;
	abs.f64 	%fd114, %fd112;
	setp.lt.f64 	%p145, %fd113, %fd114;
	mov.u64 	%rd394, %rd74;
	mov.f64 	%fd357, %fd112;
	@%p145 bra 	$L__BB5_90;
	setp.lt.f64 	%p146, %fd114, %fd113;
	mov.u64 	%rd394, %rd353;
	mov.f64 	%fd357, %fd317;
	@%p146 bra 	$L__BB5_90;
	setp.lt.s64 	%p147, %rd353, %rd74;
	min.s64 	%rd394, %rd353, %rd74;
	selp.f64 	%fd357, %fd317, %fd112, %p147;
$L__BB5_90:
	setp.ne.s32 	%p148, %r158, 0;
	@%p148 bra 	$L__BB5_92;
	shr.u32 	%r267, %r1, 1;
	and.b32  	%r268, %r267, 496;
	mov.u32 	%r269, _ZN6thrust24THRUST_300001_SM_1000_NS8cuda_cub4core6detail5shmemE;
	add.s32 	%r270, %r269, %r268;
	st.shared.f64 	[%r270+8], %fd357;
	st.shared.u64 	[%r270+16], %rd394;
$L__BB5_92:
	bar.sync 	0;
	setp.ne.s32 	%p149, %r1, 0;
	@%p149 bra 	$L__BB5_209;
	setp.lt.s32 	%p150, %r37, 33;
	mov.f64 	%fd319, %fd357;
	mov.u64 	%rd355, %rd394;
	@%p150 bra 	$L__BB5_97;
	ld.shared.f64 	%fd117, [_ZN6thrust24THRUST_300001_SM_1000_NS8cuda_cub4core6detail5shmemE+24];
	ld.shared.u64 	%rd77, [_ZN6thrust24THRUST_300001_SM_1000_NS8cuda_cub4core6detail5shmemE+32];
	abs.f64 	%fd118, %fd357;
	abs.f64 	%fd119, %fd117;
	setp.lt.f64 	%p151, %fd118, %fd119;
	mov.f64 	%fd319, %fd117;
	mov.u64 	%rd355, %rd77;
	@%p151 bra 	$L__BB5_97;
	setp.lt.f64 	%p152, %fd119, %fd118;
	mov.f64 	%fd319, %fd357;
	mov.u64 	%rd355, %rd394;
	@%p152 bra 	$L__BB5_97;
	setp.lt.s64 	%p153, %rd394, %rd77;
	min.s64 	%rd355, %rd394, %rd77;
	selp.f64 	%fd319, %fd357, %fd117, %p153;
$L__BB5_97:
	setp.lt.s32 	%p154, %r37, 65;
	mov.f64 	%fd320, %fd319;
	mov.u64 	%rd356, %rd355;
	@%p154 bra 	$L__BB5_101;
	ld.shared.f64 	%fd122, [_ZN6thrust24THRUST_300001_SM_1000_NS8cuda_cub4core6detail5shmemE+40];
	ld.shared.u64 	%rd80, [_ZN6thrust24THRUST_300001_SM_1000_NS8cuda_cub4core6detail5shmemE+48];
	abs.f64 	%fd123, %fd319;
	abs.f64 	%fd124, %fd122;
	setp.lt.f64 	%p155, %fd123, %fd124;
	mov.f64 	%fd320, %fd122;
	mov.u64 	%rd356, %rd80;
	@%p155 bra 	$L__BB5_101;
	setp.lt.f64 	%p156, %fd124, %fd123;
	mov.f64 	%fd320, %fd319;
	mov.u64 	%rd356, %rd355;
	@%p156 bra 	$L__BB5_101;
	setp.lt.s64 	%p157, %rd355, %rd80;
	min.s64 	%rd356, %rd355, %rd80;
	selp.f64 	%fd320, %fd319, %fd122, %p157;
$L__BB5_101:
	setp.lt.s32 	%p158, %r37, 97;
	mov.f64 	%fd321, %fd320;
	mov.u64 	%rd357, %rd356;
	@%p158 bra 	$L__BB5_105;
	ld.shared.f64 	%fd127, [_ZN6thrust24THRUST_300001_SM_1000_NS8cuda_cub4core6detail5shmemE+56];
	ld.shared.u64 	%rd83, [_ZN6thrust24THRUST_300001_SM_1000_NS8cuda_cub4core6detail5shmemE+64];
	abs.f64 	%fd128, %fd320;
	abs.f64 	%fd129, %fd127;
	setp.lt.f64 	%p159, %fd128, %fd129;
	mov.f64 	%fd321, %fd127;
	mov.u64 	%rd357, %rd83;
	@%p159 bra 	$L__BB5_105;
	setp.lt.f64 	%p160, %fd129, %fd128;
	mov.f64 	%fd321, %fd320;
	mov.u64 	%rd357, %rd356;
	@%p160 bra 	$L__BB5_105;
	setp.lt.s64 	%p161, %rd356, %rd83;
	min.s64 	%rd357, %rd356, %rd83;
	selp.f64 	%fd321, %fd320, %fd127, %p161;
$L__BB5_105:
	setp.lt.s32 	%p162, %r37, 129;
	mov.f64 	%fd322, %fd321;
	mov.u64 	%rd358, %rd357;
	@%p162 bra 	$L__BB5_109;
	ld.shared.f64 	%fd132, [_ZN6thrust24THRUST_300001_SM_1000_NS8cuda_cub4core6detail5shmemE+72];
	ld.shared.u64 	%rd86, [_ZN6thrust24THRUST_300001_SM_1000_NS8cuda_cub4core6detail5shmemE+80];
	abs.f64 	%fd133, %fd321;
	abs.f64 	%fd134, %fd132;
	setp.lt.f64 	%p163, %fd133, %fd134;
	mov.f64 	%fd322, %fd132;
	mov.u64 	%rd358, %rd86;
	@%p163 bra 	$L__BB5_109;
	setp.lt.f64 	%p164, %fd134, %fd133;
	mov.f64 	%fd322, %fd321;
	mov.u64 	%rd358, %rd357;
	@%p164 bra 	$L__BB5_109;
	setp.lt.s64 	%p165, %rd357, %rd86;
	min.s64 	%rd358, %rd357, %rd86;
	selp.f64 	%fd322, %fd321, %fd132, %p165;
$L__BB5_109:
	setp.lt.s32 	%p166, %r37, 161;
	mov.f64 	%fd323, %fd322;
	mov.u64 	%rd359, %rd358;
	@%p166 bra 	$L__BB5_113;
	ld.shared.f64 	%fd137, [_ZN6thrust24THRUST_300001_SM_1000_NS8cuda_cub4core6detail5shmemE+88];
	ld.shared.u64 	%rd89, [_ZN6thrust24THRUST_300001_SM_1000_NS8cuda_cub4core6detail5shmemE+96];
	abs.f64 	%fd138, %fd322;
	abs.f64 	%fd139, %fd137;
	setp.lt.f64 	%p167, %fd138, %fd139;
	mov.f64 	%fd323, %fd137;
	mov.u64 	%rd359, %rd89;
	@%p167 bra 	$L__BB5_113;
	setp.lt.f64 	%p168, %fd139, %fd138;
	mov.f64 	%fd323, %fd322;
	mov.u64 	%rd359, %rd358;
	@%p168 bra 	$L__BB5_113;
	setp.lt.s64 	%p169, %rd358, %rd89;
	min.s64 	%rd359, %rd358, %rd89;
	selp.f64 	%fd323, %fd322, %fd137, %p169;
$L__BB5_113:
	setp.lt.s32 	%p170, %r37, 193;
	mov.f64 	%fd324, %fd323;
	mov.u64 	%rd360, %rd359;
	@%p170 bra 	$L__BB5_117;
	ld.shared.f64 	%fd142, [_ZN6thrust24THRUST_300001_SM_1000_NS8cuda_cub4core6detail5shmemE+104];
	ld.shared.u64 	%rd92, [_ZN6thrust24THRUST_300001_SM_1000_NS8cuda_cub4core6detail5shmemE+112];
	abs.f64 	%fd143, %fd323;
	abs.f64 	%fd144, %fd142;
	setp.lt.f64 	%p171, %fd143, %fd144;
	mov.f64 	%fd324, %fd142;
	mov.u64 	%rd360, %rd92;
	@%p171 bra 	$L__BB5_117;
	setp.lt.f64 	%p172, %fd144, %fd143;
	mov.f64 	%fd324, %fd323;
	mov.u64 	%rd360, %rd359;
	@%p172 bra 	$L__BB5_117;
	setp.lt.s64 	%p173, %rd359, %rd92;
	min.s64 	%rd360, %rd359, %rd92;
	selp.f64 	%fd324, %fd323, %fd142, %p173;
$L__BB5_117:
	setp.lt.s32 	%p174, %r37, 225;
	mov.u64 	%rd394, %rd360;
	mov.f64 	%fd357, %fd324;
	@%p174 bra 	$L__BB5_209;
	ld.shared.f64 	%fd147, [_ZN6thrust24THRUST_300001_SM_1000_NS8cuda_cub4core6detail5shmemE+120];
	ld.shared.u64 	%rd95, [_ZN6thrust24THRUST_300001_SM_1000_NS8cuda_cub4core6detail5shmemE+128];
	abs.f64 	%fd148, %fd324;
	abs.f64 	%fd149, %fd147;
	setp.lt.f64 	%p175, %fd148, %fd149;
	mov.u64 	%rd394, %rd95;
	mov.f64 	%fd357, %fd147;
	@%p175 bra 	$L__BB5_209;
	setp.lt.f64 	%p176, %fd149, %fd148;
	mov.u64 	%rd394, %rd360;
	mov.f64 	%fd357, %fd324;
	@%p176 bra 	$L__BB5_209;
	setp.lt.s64 	%p177, %rd360, %rd95;
	min.s64 	%rd394, %rd360, %rd95;
	selp.f64 	%fd357, %fd324, %fd147, %p177;
	bra.uni 	$L__BB5_209;
$L__BB5_121:
	ld.param.u64 	%rd318, [_ZN6thrust24THRUST_300001_SM_1000_NS8cuda_cub4core6detail13_kernel_agentINS1_8__reduce11ReduceAgentIPN4cuda3std3__45tupleIJdlEEESC_SB_iNS1_9__extrema9arg_max_fIdl10comparatorEEEEJSC_SC_iSG_EEEvDpT0__param_0];
	mov.u32 	%r16, %tid.x;
	mul.wide.u32 	%rd208, %r16, 16;
	add.s64 	%rd189, %rd318, %rd208;
	// begin inline asm
	ld.global.nc.u64 %rd188, [%rd189];
	// end inline asm
	add.s64 	%rd191, %rd189, 8;
	// begin inline asm
	ld.global.nc.u64 %rd190, [%rd191];
	// end inline asm
	mov.b64 	%fd151, %rd188;
	add.s64 	%rd193, %rd189, 4096;
	// begin inline asm
	ld.global.nc.u64 %rd192, [%rd193];
	// end inline asm
	add.s64 	%rd195, %rd189, 4104;
	// begin inline asm
	ld.global.nc.u64 %rd361, [%rd195];
	// end inline asm
	mov.b64 	%fd325, %rd192;
	add.s64 	%rd197, %rd189, 8192;
	// begin inline asm
	ld.global.nc.u64 %rd196, [%rd197];
	// end inline asm
	add.s64 	%rd199, %rd189, 8200;
	// begin inline asm
	ld.global.nc.u64 %rd362, [%rd199];
	// end inline asm
	mov.b64 	%fd326, %rd196;
	add.s64 	%rd201, %rd189, 12288;
	// begin inline asm
	ld.global.nc.u64 %rd200, [%rd201];
	// end inline asm
	add.s64 	%rd203, %rd189, 12296;
	// begin inline asm
	ld.global.nc.u64 %rd363, [%rd203];
	// end inline asm
	mov.b64 	%fd327, %rd200;
	add.s64 	%rd205, %rd189, 16384;
	// begin inline asm
	ld.global.nc.u64 %rd204, [%rd205];
	// end inline asm
	add.s64 	%rd207, %rd189, 16392;
	// begin inline asm
	ld.global.nc.u64 %rd381, [%rd207];
	// end inline asm
	mov.b64 	%fd344, %rd204;
	abs.f64 	%fd156, %fd151;
	abs.f64 	%fd157, %fd325;
	setp.lt.f64 	%p3, %fd156, %fd157;
	@%p3 bra 	$L__BB5_123;
	setp.lt.f64 	%p4, %fd157, %fd156;
	setp.lt.s64 	%p5, %rd190, %rd361;
	or.pred  	%p6, %p4, %p5;
	selp.b64 	%rd361, %rd190, %rd361, %p6;
	selp.f64 	%fd325, %fd151, %fd325, %p6;
$L__BB5_123:
	abs.f64 	%fd160, %fd325;
	abs.f64 	%fd161, %fd326;
	setp.lt.f64 	%p7, %fd160, %fd161;
	@%p7 bra 	$L__BB5_125;
	setp.lt.f64 	%p8, %fd161, %fd160;
	setp.lt.s64 	%p9, %rd361, %rd362;
	or.pred  	%p10, %p8, %p9;
	selp.b64 	%rd362, %rd361, %rd362, %p10;
	selp.f64 	%fd326, %fd325, %fd326, %p10;
$L__BB5_125:
	abs.f64 	%fd164, %fd326;
	abs.f64 	%fd165, %fd327;
	setp.lt.f64 	%p11, %fd164, %fd165;
	@%p11 bra 	$L__BB5_127;
	setp.lt.f64 	%p12, %fd165, %fd164;
	setp.lt.s64 	%p13, %rd362, %rd363;
	or.pred  	%p14, %p12, %p13;
	selp.b64 	%rd363, %rd362, %rd363, %p14;
	selp.f64 	%fd327, %fd326, %fd327, %p14;
$L__BB5_127:
	abs.f64 	%fd168, %fd327;
	abs.f64 	%fd169, %fd344;
	setp.lt.f64 	%p15, %fd168, %fd169;
	@%p15 bra 	$L__BB5_129;
	setp.lt.f64 	%p16, %fd169, %fd168;
	setp.lt.s64 	%p17, %rd363, %rd381;
	or.pred  	%p18, %p16, %p17;
	selp.b64 	%rd381, %rd363, %rd381, %p18;
	selp.f64 	%fd344, %fd327, %fd344, %p18;
$L__BB5_129:
	setp.lt.u32 	%p19, %r37, 2560;
	mov.b32 	%r383, 1280;
	@%p19 bra 	$L__BB5_142;
	mov.b32 	%r382, 1280;
	mov.f64 	%fd329, %fd344;
	mov.u64 	%rd365, %rd381;
$L__BB5_131:
	ld.param.u64 	%rd319, [_ZN6thrust24THRUST_300001_SM_1000_NS8cuda_cub4core6detail13_kernel_agentINS1_8__reduce11ReduceAgentIPN4cuda3std3__45tupleIJdlEEESC_SB_iNS1_9__extrema9arg_max_fIdl10comparatorEEEEJSC_SC_iSG_EEEvDpT0__param_0];
	add.s32 	%r40, %r382, %r16;
	mul.wide.u32 	%rd229, %r40, 16;
	add.s64 	%rd210, %rd319, %rd229;
	// begin inline asm
	ld.global.nc.u64 %rd209, [%rd210];
	// end inline asm
	add.s64 	%rd212, %rd210, 8;
	// begin inline asm
	ld.global.nc.u64 %rd366, [%rd212];
	// end inline asm
	mov.b64 	%fd330, %rd209;
	add.s64 	%rd214, %rd210, 4096;
	// begin inline asm
	ld.global.nc.u64 %rd213, [%rd214];
	// end inline asm
	add.s64 	%rd216, %rd210, 4104;
	// begin inline asm
	ld.global.nc.u64 %rd367, [%rd216];
	// end inline asm
	mov.b64 	%fd331, %rd213;
	add.s64 	%rd218, %rd210, 8192;
	// begin inline asm
	ld.global.nc.u64 %rd217, [%rd218];
	// end inline asm
	add.s64 	%rd220, %rd210, 8200;
	// begin inline asm
	ld.global.nc.u64 %rd368, [%rd220];
	// end inline asm
	mov.b64 	%fd332, %rd217;
	add.s64 	%rd222, %rd210, 12288;
	// begin inline asm
	ld.global.nc.u64 %rd221, [%rd222];
	// end inline asm
	add.s64 	%rd224, %rd210, 12296;
	// begin inline asm
	ld.global.nc.u64 %rd369, [%rd224];
	// end inline asm
	mov.b64 	%fd333, %rd221;
	add.s64 	%rd226, %rd210, 16384;
	// begin inline asm
	ld.global.nc.u64 %rd225, [%rd226];
	// end inline asm
	add.s64 	%rd228, %rd210, 16392;
	// begin inline asm
	ld.global.nc.u64 %rd381, [%rd228];
	// end inline asm
	mov.b64 	%fd344, %rd225;
	abs.f64 	%fd178, %fd329;
	abs.f64 	%fd179, %fd330;
	setp.lt.f64 	%p20, %fd178, %fd179;
	@%p20 bra 	$L__BB5_133;
	setp.lt.f64 	%p21, %fd179, %fd178;
	setp.lt.s64 	%p22, %rd365, %rd366;
	or.pred  	%p23, %p21, %p22;
	selp.b64 	%rd366, %rd365, %rd366, %p23;
	selp.f64 	%fd330, %fd329, %fd330, %p23;
$L__BB5_133:
	abs.f64 	%fd182, %fd330;
	abs.f64 	%fd183, %fd331;
	setp.lt.f64 	%p24, %fd182, %fd183;
	@%p24 bra 	$L__BB5_135;
	setp.lt.f64 	%p25, %fd183, %fd182;
	setp.lt.s64 	%p26, %rd366, %rd367;
	or.pred  	%p27, %p25, %p26;
	selp.b64 	%rd367, %rd366, %rd367, %p27;
	selp.f64 	%fd331, %fd330, %fd331, %p27;
$L__BB5_135:
	abs.f64 	%fd186, %fd331;
	abs.f64 	%fd187, %fd332;
	setp.lt.f64 	%p28, %fd186, %fd187;
	@%p28 bra 	$L__BB5_137;
	setp.lt.f64 	%p29, %fd187, %fd186;
	setp.lt.s64 	%p30, %rd367, %rd368;
	or.pred  	%p31, %p29, %p30;
	selp.b64 	%rd368, %rd367, %rd368, %p31;
	selp.f64 	%fd332, %fd331, %fd332, %p31;
$L__BB5_137:
	abs.f64 	%fd190, %fd332;
	abs.f64 	%fd191, %fd333;
	setp.lt.f64 	%p32, %fd190, %fd191;
	@%p32 bra 	$L__BB5_139;
	setp.lt.f64 	%p33, %fd191, %fd190;
	setp.lt.s64 	%p34, %rd368, %rd369;
	or.pred  	%p35, %p33, %p34;
	selp.b64 	%rd369, %rd368, %rd369, %p35;
	selp.f64 	%fd333, %fd332, %fd333, %p35;
$L__BB5_139:
	abs.f64 	%fd194, %fd333;
	abs.f64 	%fd195, %fd344;
	setp.lt.f64 	%p36, %fd194, %fd195;
	@%p36 bra 	$L__BB5_141;
	setp.lt.f64 	%p37, %fd195, %fd194;
	setp.lt.s64 	%p38, %rd369, %rd381;
	or.pred  	%p39, %p37, %p38;
	selp.b64 	%rd381, %rd369, %rd381, %p39;
	selp.f64 	%fd344, %fd333, %fd344, %p39;
$L__BB5_141:
	add.s32 	%r383, %r382, 1280;
	add.s32 	%r41, %r382, 2560;
	setp.le.s32 	%p40, %r41, %r37;
	mov.u32 	%r382, %r383;
	mov.f64 	%fd329, %fd344;
	mov.u64 	%rd365, %rd381;
	@%p40 bra 	$L__BB5_131;
$L__BB5_142:
	setp.le.s32 	%p41, %r37, %r383;
	@%p41 bra 	$L__BB5_165;
	sub.s32 	%r20, %r37, %r383;
	setp.ge.s32 	%p42, %r16, %r20;
	@%p42 bra 	$L__BB5_165;
	not.b32 	%r42, %r16;
	add.s32 	%r43, %r37, %r42;
	sub.s32 	%r21, %r43, %r383;
	and.b32  	%r44, %r21, 768;
	setp.eq.s32 	%p43, %r44, 768;
	mov.u32 	%r387, %r16;
	@%p43 bra 	$L__BB5_150;
	add.s32 	%r385, %r16, %r383;
	shr.u32 	%r45, %r21, 8;
	add.s32 	%r46, %r45, 1;
	and.b32  	%r47, %r46, 3;
	neg.s32 	%r384, %r47;
	mov.u32 	%r387, %r16;
$L__BB5_146:
	.pragma "nounroll";
	mov.u64 	%rd127, %rd381;
	mov.f64 	%fd199, %fd344;
	ld.param.u64 	%rd320, [_ZN6thrust24THRUST_300001_SM_1000_NS8cuda_cub4core6detail13_kernel_agentINS1_8__reduce11ReduceAgentIPN4cuda3std3__45tupleIJdlEEESC_SB_iNS1_9__extrema9arg_max_fIdl10comparatorEEEEJSC_SC_iSG_EEEvDpT0__param_0];
	mul.wide.u32 	%rd235, %r385, 16;
	add.s64 	%rd232, %rd320, %rd235;
	// begin inline asm
	ld.global.nc.u64 %rd231, [%rd232];
	// end inline asm
	add.s64 	%rd234, %rd232, 8;
	// begin inline asm
	ld.global.nc.u64 %rd233, [%rd234];
	// end inline asm
	mov.b64 	%fd200, %rd231;
	abs.f64 	%fd201, %fd199;
	abs.f64 	%fd202, %fd200;
	setp.lt.f64 	%p44, %fd201, %fd202;
	mov.f64 	%fd344, %fd200;
	mov.u64 	%rd381, %rd233;
	@%p44 bra 	$L__BB5_149;
	setp.lt.f64 	%p45, %fd202, %fd201;
	mov.f64 	%fd344, %fd199;
	mov.u64 	%rd381, %rd127;
	@%p45 bra 	$L__BB5_149;
	setp.lt.s64 	%p46, %rd127, %rd233;
	selp.f64 	%fd344, %fd199, %fd200, %p46;
	min.s64 	%rd381, %rd127, %rd233;
$L__BB5_149:
	add.s32 	%r387, %r387, 256;
	add.s32 	%r385, %r385, 256;
	add.s32 	%r384, %r384, 1;
	setp.ne.s32 	%p47, %r384, 0;
	@%p47 bra 	$L__BB5_146;
$L__BB5_150:
	setp.lt.u32 	%p48, %r21, 768;
	@%p48 bra 	$L__BB5_165;
	ld.param.u64 	%rd321, [_ZN6thrust24THRUST_300001_SM_1000_NS8cuda_cub4core6detail13_kernel_agentINS1_8__reduce11ReduceAgentIPN4cuda3std3__45tupleIJdlEEESC_SB_iNS1_9__extrema9arg_max_fIdl10comparatorEEEEJSC_SC_iSG_EEEvDpT0__param_0];
	cvt.u64.u32 	%rd236, %r387;
	cvt.u64.u32 	%rd237, %r383;
	add.s64 	%rd238, %rd236, %rd237;
	shl.b64 	%rd239, %rd238, 4;
	add.s64 	%rd240, %rd239, %rd321;
	add.s64 	%rd376, %rd240, 12296;
	add.s32 	%r388, %r387, %r383;
$L__BB5_152:
	ld.param.u64 	%rd322, [_ZN6thrust24THRUST_300001_SM_1000_NS8cuda_cub4core6detail13_kernel_agentINS1_8__reduce11ReduceAgentIPN4cuda3std3__45tupleIJdlEEESC_SB_iNS1_9__extrema9arg_max_fIdl10comparatorEEEEJSC_SC_iSG_EEEvDpT0__param_0];
	mul.wide.u32 	%rd245, %r388, 16;
	add.s64 	%rd242, %rd322, %rd245;
	// begin inline asm
	ld.global.nc.u64 %rd241, [%rd242];
	// end inline asm
	add.s64 	%rd244, %rd242, 8;
	// begin inline asm
	ld.global.nc.u64 %rd243, [%rd244];
	// end inline asm
	mov.b64 	%fd208, %rd241;
	abs.f64 	%fd209, %fd344;
	abs.f64 	%fd210, %fd208;
	setp.lt.f64 	%p49, %fd209, %fd210;
	mov.f64 	%fd341, %fd208;
	mov.u64 	%rd378, %rd243;
	@%p49 bra 	$L__BB5_155;
	setp.lt.f64 	%p50, %fd210, %fd209;
	mov.f64 	%fd341, %fd344;
	mov.u64 	%rd378, %rd381;
	@%p50 bra 	$L__BB5_155;
	setp.lt.s64 	%p51, %rd381, %rd243;
	selp.f64 	%fd341, %fd344, %fd208, %p51;
	min.s64 	%rd378, %rd381, %rd243;
$L__BB5_155:
	add.s64 	%rd247, %rd376, -8200;
	// begin inline asm
	ld.global.nc.u64 %rd246, [%rd247];
	// end inline asm
	add.s64 	%rd249, %rd376, -8192;
	// begin inline asm
	ld.global.nc.u64 %rd248, [%rd249];
	// end inline asm
	mov.b64 	%fd213, %rd246;
	abs.f64 	%fd214, %fd341;
	abs.f64 	%fd215, %fd213;
	setp.lt.f64 	%p52, %fd214, %fd215;
	mov.f64 	%fd342, %fd213;
	mov.u64 	%rd379, %rd248;
	@%p52 bra 	$L__BB5_158;
	setp.lt.f64 	%p53, %fd215, %fd214;
	mov.f64 	%fd342, %fd341;
	mov.u64 	%rd379, %rd378;
	@%p53 bra 	$L__BB5_158;
	setp.lt.s64 	%p54, %rd378, %rd248;
	selp.f64 	%fd342, %fd341, %fd213, %p54;
	min.s64 	%rd379, %rd378, %rd248;
$L__BB5_158:
	add.s64 	%rd251, %rd376, -4104;
	// begin inline asm
	ld.global.nc.u64 %rd250, [%rd251];
	// end inline asm
	add.s64 	%rd253, %rd376, -4096;
	// begin inline asm
	ld.global.nc.u64 %rd252, [%rd253];
	// end inline asm
	mov.b64 	%fd218, %rd250;
	abs.f64 	%fd219, %fd342;
	abs.f64 	%fd220, %fd218;
	setp.lt.f64 	%p55, %fd219, %fd220;
	mov.f64 	%fd343, %fd218;
	mov.u64 	%rd380, %rd252;
	@%p55 bra 	$L__BB5_161;
	setp.lt.f64 	%p56, %fd220, %fd219;
	mov.f64 	%fd343, %fd342;
	mov.u64 	%rd380, %rd379;
	@%p56 bra 	$L__BB5_161;
	setp.lt.s64 	%p57, %rd379, %rd252;
	selp.f64 	%fd343, %fd342, %fd218, %p57;
	min.s64 	%rd380, %rd379, %rd252;
$L__BB5_161:
	add.s64 	%rd255, %rd376, -8;
	// begin inline asm
	ld.global.nc.u64 %rd254, [%rd255];
	// end inline asm
	// begin inline asm
	ld.global.nc.u64 %rd256, [%rd376];
	// end inline asm
	mov.b64 	%fd223, %rd254;
	abs.f64 	%fd224, %fd343;
	abs.f64 	%fd225, %fd223;
	setp.lt.f64 	%p58, %fd224, %fd225;
	mov.f64 	%fd344, %fd223;
	mov.u64 	%rd381, %rd256;
	@%p58 bra 	$L__BB5_164;
	setp.lt.f64 	%p59, %fd225, %fd224;
	mov.f64 	%fd344, %fd343;
	mov.u64 	%rd381, %rd380;
	@%p59 bra 	$L__BB5_164;
	setp.lt.s64 	%p60, %rd380, %rd256;
	selp.f64 	%fd344, %fd343, %fd223, %p60;
	min.s64 	%rd381, %rd380, %rd256;
$L__BB5_164:
	add.s32 	%r387, %r387, 1024;
	add.s64 	%rd376, %rd376, 16384;
	add.s32 	%r388, %r388, 1024;
	setp.lt.s32 	%p61, %r387, %r20;
	@%p61 bra 	$L__BB5_152;
$L__BB5_165:
	// begin inline asm
	mov.u32 %r48, %laneid;
	// end inline asm
	mov.b64 	%rd258, %fd344;
	mov.b64 	{%r50, %r55}, %rd258;
	mov.b32 	%r66, 1;
	mov.b32 	%r67, 31;
	mov.b32 	%r68, -1;
	// begin inline asm
	shfl.sync.down.b32 %r49, %r50, %r66, %r67, %r68;
	// end inline asm
	// begin inline asm
	shfl.sync.down.b32 %r54, %r55, %r66, %r67, %r68;
	// end inline asm
	mov.b64 	%rd259, {%r49, %r54};
	mov.b64 	%fd229, %rd259;
	mov.b64 	{%r60, %r65}, %rd381;
	// begin inline asm
	shfl.sync.down.b32 %r59, %r60, %r66, %r67, %r68;
	// end inline asm
	// begin inline asm
	shfl.sync.down.b32 %r64, %r65, %r66, %r67, %r68;
	// end inline asm
	mov.b64 	%rd150, {%r59, %r64};
	setp.gt.s32 	%p62, %r48, 30;
	mov.f64 	%fd346, %fd344;
	mov.u64 	%rd383, %rd381;
	@%p62 bra 	$L__BB5_169;
	abs.f64 	%fd230, %fd344;
	abs.f64 	%fd231, %fd229;
	setp.lt.f64 	%p63, %fd230, %fd231;
	mov.f64 	%fd346, %fd229;
	mov.u64 	%rd383, %rd150;
	@%p63 bra 	$L__BB5_169;
	setp.lt.f64 	%p64, %fd231, %fd230;
	mov.f64 	%fd346, %fd344;
	mov.u64 	%rd383, %rd381;
	@%p64 bra 	$L__BB5_169;
	setp.lt.s64 	%p65, %rd381, %rd150;
	selp.f64 	%fd346, %fd344, %fd229, %p65;
	min.s64 	%rd383, %rd381, %rd150;
$L__BB5_169:
	mov.b64 	%rd260, %fd346;
	mov.b64 	{%r70, %r75}, %rd260;
	mov.b32 	%r86, 2;
	mov.b32 	%r87, 31;
	mov.b32 	%r88, -1;
	// begin inline asm
	shfl.sync.down.b32 %r69, %r70, %r86, %r87, %r88;
	// end inline asm
	// begin inline asm
	shfl.sync.down.b32 %r74, %r75, %r86, %r87, %r88;
	// end inline asm
	mov.b64 	%rd261, {%r69, %r74};
	mov.b64 	%fd234, %rd261;
	mov.b64 	{%r80, %r85}, %rd383;
	// begin inline asm
	shfl.sync.down.b32 %r79, %r80, %r86, %r87, %r88;
	// end inline asm
	// begin inline asm
	shfl.sync.down.b32 %r84, %r85, %r86, %r87, %r88;
	// end inline asm
	mov.b64 	%rd153, {%r79, %r84};
	setp.gt.s32 	%p66, %r48, 29;
	mov.f64 	%fd347, %fd346;
	mov.u64 	%rd384, %rd383;
	@%p66 bra 	$L__BB5_173;
	abs.f64 	%fd235, %fd346;
	abs.f64 	%fd236, %fd234;
	setp.lt.f64 	%p67, %fd235, %fd236;
	mov.f64 	%fd347, %fd234;
	mov.u64 	%rd384, %rd153;
	@%p67 bra 	$L__BB5_173;
	setp.lt.f64 	%p68, %fd236, %fd235;
	mov.f64 	%fd347, %fd346;
	mov.u64 	%rd384, %rd383;
	@%p68 bra 	$L__BB5_173;
	setp.lt.s64 	%p69, %rd383, %rd153;
	selp.f64 	%fd347, %fd346, %fd234, %p69;
	min.s64 	%rd384, %rd383, %rd153;
$L__BB5_173:
	mov.b64 	%rd262, %fd347;
	mov.b64 	{%r90, %r95}, %rd262;
	mov.b32 	%r106, 4;
	mov.b32 	%r107, 31;
	mov.b32 	%r108, -1;
	// begin inline asm
	shfl.sync.down.b32 %r89, %r90, %r106, %r107, %r108;
	// end inline asm
	// begin inline asm
	shfl.sync.down.b32 %r94, %r95, %r106, %r107, %r108;
	// end inline asm
	mov.b64 	%rd263, {%r89, %r94};
	mov.b64 	%fd239, %rd263;
	mov.b64 	{%r100, %r105}, %rd384;
	// begin inline asm
	shfl.sync.down.b32 %r99, %r100, %r106, %r107, %r108;
	// end inline asm
	// begin inline asm
	shfl.sync.down.b32 %r104, %r105, %r106, %r107, %r108;
	// end inline asm
	mov.b64 	%rd156, {%r99, %r104};
	setp.gt.s32 	%p70, %r48, 27;
	mov.f64 	%fd348, %fd347;
	mov.u64 	%rd385, %rd384;
	@%p70 bra 	$L__BB5_177;
	abs.f64 	%fd240, %fd347;
	abs.f64 	%fd241, %fd239;
	setp.lt.f64 	%p71, %fd240, %fd241;
	mov.f64 	%fd348, %fd239;
	mov.u64 	%rd385, %rd156;
	@%p71 bra 	$L__BB5_177;
	setp.lt.f64 	%p72, %fd241, %fd240;
	mov.f64 	%fd348, %fd347;
	mov.u64 	%rd385, %rd384;
	@%p72 bra 	$L__BB5_177;
	setp.lt.s64 	%p73, %rd384, %rd156;
	selp.f64 	%fd348, %fd347, %fd239, %p73;
	min.s64 	%rd385, %rd384, %rd156;
$L__BB5_177:
	mov.b64 	%rd264, %fd348;
	mov.b64 	{%r110, %r115}, %rd264;
	mov.b32 	%r126, 8;
	mov.b32 	%r127, 31;
	mov.b32 	%r128, -1;
	// begin inline asm
	shfl.sync.down.b32 %r109, %r110, %r126, %r127, %r128;
	// end inline asm
	// begin inline asm
	shfl.sync.down.b32 %r114, %r115, %r126, %r127, %r128;
	// end inline asm
	mov.b64 	%rd265, {%r109, %r114};
	mov.b64 	%fd244, %rd265;
	mov.b64 	{%r120, %r125}, %rd385;
	// begin inline asm
	shfl.sync.down.b32 %r119, %r120, %r126, %r127, %r128;
	// end inline asm
	// begin inline asm
	shfl.sync.down.b32 %r124, %r125, %r126, %r127, %r128;
	// end inline asm
	mov.b64 	%rd159, {%r119, %r124};
	setp.gt.s32 	%p74, %r48, 23;
	mov.f64 	%fd349, %fd348;
	mov.u64 	%rd386, %rd385;
	@%p74 bra 	$L__BB5_181;
	abs.f64 	%fd245, %fd348;
	abs.f64 	%fd246, %fd244;
	setp.lt.f64 	%p75, %fd245, %fd246;
	mov.f64 	%fd349, %fd244;
	mov.u64 	%rd386, %rd159;
	@%p75 bra 	$L__BB5_181;
	setp.lt.f64 	%p76, %fd246, %fd245;
	mov.f64 	%fd349, %fd348;
	mov.u64 	%rd386, %rd385;
	@%p76 bra 	$L__BB5_181;
	setp.lt.s64 	%p77, %rd385, %rd159;
	selp.f64 	%fd349, %fd348, %fd244, %p77;
	min.s64 	%rd386, %rd385, %rd159;
$L__BB5_181:
	mov.b64 	%rd266, %fd349;
	mov.b64 	{%r130, %r135}, %rd266;
	mov.b32 	%r146, 16;
	mov.b32 	%r147, 31;
	mov.b32 	%r148, -1;
	// begin inline asm
	shfl.sync.down.b32 %r129, %r130, %r146, %r147, %r148;
	// end inline asm
	// begin inline asm
	shfl.sync.down.b32 %r134, %r135, %r146, %r147, %r148;
	// end inline asm
	mov.b64 	%rd267, {%r129, %r134};
	mov.b64 	%fd249, %rd267;
	mov.b64 	{%r140, %r145}, %rd386;
	// begin inline asm
	shfl.sync.down.b32 %r139, %r140, %r146, %r147, %r148;
	// end inline asm
	// begin inline asm
	shfl.sync.down.b32 %r144, %r145, %r146, %r147, %r148;
	// end inline asm
	mov.b64 	%rd162, {%r139, %r144};
	setp.gt.s32 	%p78, %r48, 15;
	mov.f64 	%fd357, %fd349;
	mov.u64 	%rd394, %rd386;
	@%p78 bra 	$L__BB5_185;
	abs.f64 	%fd250, %fd349;
	abs.f64 	%fd251, %fd249;
	setp.lt.f64 	%p79, %fd250, %fd251;
	mov.f64 	%fd357, %fd249;
	mov.u64 	%rd394, %rd162;
	@%p79 bra 	$L__BB5_185;
	setp.lt.f64 	%p80, %fd251, %fd250;
	mov.f64 	%fd357, %fd349;
	mov.u64 	%rd394, %rd386;
	@%p80 bra 	$L__BB5_185;
	setp.lt.s64 	%p81, %rd386, %rd162;
	selp.f64 	%fd357, %fd349, %fd249, %p81;
	min.s64 	%rd394, %rd386, %rd162;
$L__BB5_185:
	setp.ne.s32 	%p82, %r48, 0;
	@%p82 bra 	$L__BB5_187;
	shr.u32 	%r149, %r16, 1;
	and.b32  	%r150, %r149, 496;
	mov.u32 	%r151, _ZN6thrust24THRUST_300001_SM_1000_NS8cuda_cub4core6detail5shmemE;
	add.s32 	%r152, %r151, %r150;
	st.shared.f64 	[%r152+8], %fd357;
	st.shared.u64 	[%r152+16], %rd394;
$L__BB5_187:
	bar.sync 	0;
	setp.ne.s32 	%p83, %r16, 0;
	@%p83 bra 	$L__BB5_209;
	ld.shared.f64 	%fd254, [_ZN6thrust24THRUST_300001_SM_1000_NS8cuda_cub4core6detail5shmemE+24];
	ld.shared.u64 	%rd165, [_ZN6thrust24THRUST_300001_SM_1000_NS8cuda_cub4core6detail5shmemE+32];
	abs.f64 	%fd255, %fd357;
	abs.f64 	%fd256, %fd254;
	setp.lt.f64 	%p84, %fd255, %fd256;
	mov.f64 	%fd351, %fd254;
	mov.u64 	%rd388, %rd165;
	@%p84 bra 	$L__BB5_191;
	setp.lt.f64 	%p85, %fd256, %fd255;
	mov.f64 	%fd351, %fd357;
	mov.u64 	%rd388, %rd394;
	@%p85 bra 	$L__BB5_191;
	setp.lt.s64 	%p86, %rd394, %rd165;
	selp.f64 	%fd351, %fd357, %fd254, %p86;
	min.s64 	%rd388, %rd394, %rd165;
$L__BB5_191:
	ld.shared.f64 	%fd259, [_ZN6thrust24THRUST_300001_SM_1000_NS8cuda_cub4core6detail5shmemE+40];
	ld.shared.u64 	%rd168, [_ZN6thrust24THRUST_300001_SM_1000_NS8cuda_cub4core6detail5shmemE+48];
	abs.f64 	%fd260, %fd351;
	abs.f64 	%fd261, %fd259;
	setp.lt.f64 	%p87, %fd260, %fd261;
	mov.f64 	%fd352, %fd259;
	mov.u64 	%rd389, %rd168;
	@%p87 bra 	$L__BB5_194;
	setp.lt.f64 	%p88, %fd261, %fd260;
	mov.f64 	%fd352, %fd351;
	mov.u64 	%rd389, %rd388;
	@%p88 bra 	$L__BB5_194;
	setp.lt.s64 	%p89, %rd388, %rd168;
	selp.f64 	%fd352, %fd351, %fd259, %p89;
	min.s64 	%rd389, %rd388, %rd168;
$L__BB5_194:
	ld.shared.f64 	%fd264, [_ZN6thrust24THRUST_300001_SM_1000_NS8cuda_cub4core6detail5shmemE+56];
	ld.shared.u64 	%rd171, [_ZN6thrust24THRUST_300001_SM_1000_NS8cuda_cub4core6detail5shmemE+64];
	abs.f64 	%fd265, %fd352;
	abs.f64 	%fd266, %fd264;
	setp.lt.f64 	%p90, %fd265, %fd266;
	mov.f64 	%fd353, %fd264;
	mov.u64 	%rd390, %rd171;
	@%p90 bra 	$L__BB5_197;
	setp.lt.f64 	%p91, %fd266, %fd265;
	mov.f64 	%fd353, %fd352;
	mov.u64 	%rd390, %rd389;
	@%p91 bra 	$L__BB5_197;
	setp.lt.s64 	%p92, %rd389, %rd171;
	selp.f64 	%fd353, %fd352, %fd264, %p92;
	min.s64 	%rd390, %rd389, %rd171;
$L__BB5_197:
	ld.shared.f64 	%fd269, [_ZN6thrust24THRUST_300001_SM_1000_NS8cuda_cub4core6detail5shmemE+72];
	ld.shared.u64 	%rd174, [_ZN6thrust24THRUST_300001_SM_1000_NS8cuda_cub4core6detail5shmemE+80];
	abs.f64 	%fd270, %fd353;
	abs.f64 	%fd271, %fd269;
	setp.lt.f64 	%p93, %fd270, %fd271;
	mov.f64 	%fd354, %fd269;
	mov.u64 	%rd391, %rd174;
	@%p93 bra 	$L__BB5_200;
	setp.lt.f64 	%p94, %fd271, %fd270;
	mov.f64 	%fd354, %fd353;
	mov.u64 	%rd391, %rd390;
	@%p94 bra 	$L__BB5_200;
	setp.lt.s64 	%p95, %rd390, %rd174;
	selp.f64 	%fd354, %fd353, %fd269, %p95;
	min.s64 	%rd391, %rd390, %rd174;
$L__BB5_200:
	ld.shared.f64 	%fd274, [_ZN6thrust24THRUST_300001_SM_1000_NS8cuda_cub4core6detail5shmemE+88];
	ld.shared.u64 	%rd177, [_ZN6thrust24THRUST_300001_SM_1000_NS8cuda_cub4core6detail5shmemE+96];
	abs.f64 	%fd275, %fd354;
	abs.f64 	%fd276, %fd274;
	setp.lt.f64 	%p96, %fd275, %fd276;
	mov.f64 	%fd355, %fd274;
	mov.u64 	%rd392, %rd177;
	@%p96 bra 	$L__BB5_203;
	setp.lt.f64 	%p97, %fd276, %fd275;
	mov.f64 	%fd355, %fd354;
	mov.u64 	%rd392, %rd391;
	@%p97 bra 	$L__BB5_203;
	setp.lt.s64 	%p98, %rd391, %rd177;
	selp.f64 	%fd355, %fd354, %fd274, %p98;
	min.s64 	%rd392, %rd391, %rd177;
$L__BB5_203:
	ld.shared.f64 	%fd279, [_ZN6thrust24THRUST_300001_SM_1000_NS8cuda_cub4core6detail5shmemE+104];
	ld.shared.u64 	%rd180, [_ZN6thrust24THRUST_300001_SM_1000_NS8cuda_cub4core6detail5shmemE+112];
	abs.f64 	%fd280, %fd355;
	abs.f64 	%fd281, %fd279;
	setp.lt.f64 	%p99, %fd280, %fd281;
	mov.f64 	%fd356, %fd279;
	mov.u64 	%rd393, %rd180;
	@%p99 bra 	$L__BB5_206;
	setp.lt.f64 	%p100, %fd281, %fd280;
	mov.f64 	%fd356, %fd355;
	mov.u64 	%rd393, %rd392;
	@%p100 bra 	$L__BB5_206;
	setp.lt.s64 	%p101, %rd392, %rd180;
	selp.f64 	%fd356, %fd355, %fd279, %p101;
	min.s64 	%rd393, %rd392, %rd180;
$L__BB5_206:
	ld.shared.f64 	%fd284, [_ZN6thrust24THRUST_300001_SM_1000_NS8cuda_cub4core6detail5shmemE+120];
	ld.shared.u64 	%rd183, [_ZN6thrust24THRUST_300001_SM_1000_NS8cuda_cub4core6detail5shmemE+128];
	abs.f64 	%fd285, %fd356;
	abs.f64 	%fd286, %fd284;
	setp.lt.f64 	%p102, %fd285, %fd286;
	mov.u64 	%rd394, %rd183;
	mov.f64 	%fd357, %fd284;
	@%p102 bra 	$L__BB5_209;
	setp.lt.f64 	%p103, %fd286, %fd285;
	mov.u64 	%rd394, %rd393;
	mov.f64 	%fd357, %fd356;
	@%p103 bra 	$L__BB5_209;
	setp.lt.s64 	%p104, %rd393, %rd183;
	selp.f64 	%fd357, %fd356, %fd284, %p104;
	min.s64 	%rd394, %rd393, %rd183;
$L__BB5_209:
	mov.u32 	%r376, %tid.x;
	setp.ne.s32 	%p221, %r376, 0;
	@%p221 bra 	$L__BB5_211;
	ld.param.u64 	%rd326, [_ZN6thrust24THRUST_300001_SM_1000_NS8cuda_cub4core6detail13_kernel_agentINS1_8__reduce11ReduceAgentIPN4cuda3std3__45tupleIJdlEEESC_SB_iNS1_9__extrema9arg_max_fIdl10comparatorEEEEJSC_SC_iSG_EEEvDpT0__param_1];
	cvta.to.global.u64 	%rd317, %rd326;
	st.global.f64 	[%rd317], %fd357;
	st.global.u64 	[%rd317+8], %rd394;
$L__BB5_211:
	ret;

}
	// .globl	_ZN6thrust24THRUST_300001_SM_1000_NS8cuda_cub4core6detail13_kernel_agentINS1_8__reduce11ReduceAgentINS0_12zip_iteratorIN4cuda3std3__45tupleIJNS0_10device_ptrIdEENS0_17counting_iteratorIlNS0_11use_defaultESF_SF_EEEEEEEPNSB_IJdlEEESJ_lNS1_9__extrema9arg_max_fIdl10comparatorEEEEJSI_SK_lSO_EEEvDpT0_
.visible .entry _ZN6thrust24THRUST_300001_SM_1000_NS8cuda_cub4core6detail13_kernel_agentINS1_8__reduce11ReduceAgentINS0_12zip_iteratorIN4cuda3std3__45tupleIJNS0_10device_ptrIdEENS0_17counting_iteratorIlNS0_11use_defaultESF_SF_EEEEEEEPNSB_IJdlEEESJ_lNS1_9__extrema9arg_max_fIdl10comparatorEEEEJSI_SK_lSO_EEEvDpT0_(
	.param .align 8 .b8 _ZN6thrust24THRUST_300001_SM_1000_NS8cuda_cub4core6detail13_kernel_agentINS1_8__reduce11ReduceAgentINS0_12zip_iteratorIN4cuda3std3__45tupleIJNS0_10device_ptrIdEENS0_17counting_iteratorIlNS0_11use_defaultESF_SF_EEEEEEEPNSB_IJdlEEESJ_lNS1_9__extrema9arg_max_fIdl10comparatorEEEEJSI_SK_lSO_EEEvDpT0__param_0[16],
	.param .u64 .ptr .align 1 _ZN6thrust24THRUST_300001_SM_1000_NS8cuda_cub4core6detail13_kernel_agentINS1_8__reduce11ReduceAgentINS0_12zip_iteratorIN4cuda3std3__45tupleIJNS0_10device_ptrIdEENS0_17counting_iteratorIlNS0_11use_defaultESF_SF_EEEEEEEPNSB_IJdlEEESJ_lNS1_9__extrema9arg_max_fIdl10comparatorEEEEJSI_SK_lSO_EEEvDpT0__param_1,
	.param .u64 _ZN6thrust24THRUST_300001_SM_1000_NS8cuda_cub4core6detail13_kernel_agentINS1_8__reduce11ReduceAgentINS0_12zip_iteratorIN4cuda3std3__45tupleIJNS0_10device_ptrIdEENS0_17counting_iteratorIlNS0_11use_defaultESF_SF_EEEEEEEPNSB_IJdlEEESJ_lNS1_9__extrema9arg_max_fIdl10comparatorEEEEJSI_SK_lSO_EEEvDpT0__param_2,
	.param .align 1 .b8 _ZN6thrust24THRUST_300001_SM_1000_NS8cuda_cub4core6detail13_kernel_agentINS1_8__reduce11ReduceAgentINS0_12zip_iteratorIN4cuda3std3__45tupleIJNS0_10device_ptrIdEENS0_17counting_iteratorIlNS0_11use_defaultESF_SF_EEEEEEEPNSB_IJdlEEESJ_lNS1_9__extrema9arg_max_fIdl10comparatorEEEEJSI_SK_lSO_EEEvDpT0__param_3[1]
)
.maxntid 256
{
	.reg .pred 	%p<213>;
	.reg .b32 	%r<391>;
	.reg .b64 	%rd<341>;
	.reg .b64 	%fd<352>;

	ld.param.u64 	%rd192, [_ZN6thrust24THRUST_300001_SM_1000_NS8cuda_cub4core6detail13_kernel_agentINS1_8__reduce11ReduceAgentINS0_12zip_iteratorIN4cuda3std3__45tupleIJNS0_10device_ptrIdEENS0_17counting_iteratorIlNS0_11use_defaultESF_SF_EEEEEEEPNSB_IJdlEEESJ_lNS1_9__extrema9arg_max_fIdl10comparatorEEEEJSI_SK_lSO_EEEvDpT0__param_0+8];
	ld.param.u64 	%rd191, [_ZN6thrust24THRUST_300001_SM_1000_NS8cuda_cub4core6detail13_kernel_agentINS1_8__reduce11ReduceAgentINS0_12zip_iteratorIN4cuda3std3__45tupleIJNS0_10device_ptrIdEENS0_17counting_iteratorIlNS0_11use_defaultESF_SF_EEEEEEEPNSB_IJdlEEESJ_lNS1_9__extrema9arg_max_fIdl10comparatorEEEEJSI_SK_lSO_EEEvDpT0__param_0];
	ld.param.u64 	%rd194, [_ZN6thrust24THRUST_300001_SM_1000_NS8cuda_cub4core6detail13_kernel_agentINS1_8__reduce11ReduceAgentINS0_12zip_iteratorIN4cuda3std3__45tupleIJNS0_10device_ptrIdEENS0_17counting_iteratorIlNS0_11use_defaultESF_SF_EEEEEEEPNSB_IJdlEEESJ_lNS1_9__extrema9arg_max_fIdl10comparatorEEEEJSI_SK_lSO_EEEvDpT0__param_2];
	setp.eq.s64 	%p1, %rd194, 0;
	@%p1 bra 	$L__BB6_206;
	cvta.to.global.u64 	%rd1, %rd191;
	setp.gt.s64 	%p2, %rd194, 1279;
	@%p2 bra 	$L__BB6_122;
	cvt.u32.u64 	%r1, %rd194;
	mov.u32 	%r2, %tid.x;
	setp.ge.s32 	%p96, %r2, %r1;
	mov.f64 	%fd298, 0d0000000000000000;
	mov.b64 	%rd283, 0;
	mov.u32 	%r385, %r2;
	@%p96 bra 	$L__BB6_4;
	cvt.u64.u32 	%rd239, %r2;
	mul.wide.u32 	%rd240, %r2, 8;
	add.s64 	%rd241, %rd1, %rd240;
	add.s64 	%rd283, %rd192, %rd239;
	ld.global.f64 	%fd298, [%rd241];
	add.s32 	%r385, %r2, 256;
$L__BB6_4:
	setp.ge.s32 	%p97, %r385, %r1;
	@%p97 bra 	$L__BB6_26;
	not.b32 	%r154, %r385;
	add.s32 	%r5, %r154, %r1;
	and.b32  	%r155, %r5, 768;
	setp.eq.s32 	%p98, %r155, 768;
	@%p98 bra 	$L__BB6_11;
	cvt.u64.u32 	%rd243, %r385;
	add.s64 	%rd274, %rd192, %rd243;
	mul.wide.u32 	%rd244, %r385, 8;
	add.s64 	%rd273, %rd1, %rd244;
	shr.u32 	%r156, %r5, 8;
	add.s32 	%r157, %r156, 1;
	and.b32  	%r158, %r157, 3;
	neg.s32 	%r383, %r158;
$L__BB6_7:
	.pragma "nounroll";
	mov.u64 	%rd9, %rd283;
	mov.f64 	%fd3, %fd298;
	ld.global.f64 	%fd4, [%rd273];
	abs.f64 	%fd5, %fd3;
	abs.f64 	%fd6, %fd4;
	setp.lt.f64 	%p99, %fd5, %fd6;
	mov.u64 	%rd283, %rd274;
	mov.f64 	%fd298, %fd4;
	@%p99 bra 	$L__BB6_10;
	setp.lt.f64 	%p100, %fd6, %fd5;
	mov.u64 	%rd283, %rd9;
	mov.f64 	%fd298, %fd3;
	@%p100 bra 	$L__BB6_10;
	setp.lt.s64 	%p101, %rd9, %rd274;
	min.s64 	%rd283, %rd9, %rd274;
	selp.f64 	%fd298, %fd3, %fd4, %p101;
$L__BB6_10:
	add.s32 	%r385, %r385, 256;
	add.s64 	%rd274, %rd274, 256;
	add.s64 	%rd273, %rd273, 2048;
	add.s32 	%r383, %r383, 1;
	setp.ne.s32 	%p102, %r383, 0;
	@%p102 bra 	$L__BB6_7;
$L__BB6_11:
	setp.lt.u32 	%p103, %r5, 768;
	@%p103 bra 	$L__BB6_26;
	add.s32 	%r386, %r385, 512;
$L__BB6_13:
	mov.u32 	%r13, %r386;
	add.s32 	%r159, %r13, -512;
	cvt.s64.s32 	%rd245, %r159;
	mul.wide.s32 	%rd246, %r159, 8;
	add.s64 	%rd17, %rd1, %rd246;
	add.s64 	%rd18, %rd192, %rd245;
	ld.global.f64 	%fd12, [%rd17];
	abs.f64 	%fd13, %fd298;
	abs.f64 	%fd14, %fd12;
	setp.lt.f64 	%p104, %fd13, %fd14;
	mov.u64 	%rd280, %rd18;
	mov.f64 	%fd295, %fd12;
	@%p104 bra 	$L__BB6_16;
	setp.lt.f64 	%p105, %fd14, %fd13;
	mov.u64 	%rd280, %rd283;
	mov.f64 	%fd295, %fd298;
	@%p105 bra 	$L__BB6_16;
	setp.lt.s64 	%p106, %rd283, %rd18;
	min.s64 	%rd280, %rd283, %rd18;
	selp.f64 	%fd295, %fd298, %fd12, %p106;
$L__BB6_16:
	add.s32 	%r160, %r13, -256;
	cvt.s64.s32 	%rd247, %r160;
	add.s64 	%rd21, %rd192, %rd247;
	ld.global.f64 	%fd17, [%rd17+2048];
	abs.f64 	%fd18, %fd295;
	abs.f64 	%fd19, %fd17;
	setp.lt.f64 	%p107, %fd18, %fd19;
	mov.u64 	%rd281, %rd21;
	mov.f64 	%fd296, %fd17;
	@%p107 bra 	$L__BB6_19;
	setp.lt.f64 	%p108, %fd19, %fd18;
	mov.u64 	%rd281, %rd280;
	mov.f64 	%fd296, %fd295;
	@%p108 bra 	$L__BB6_19;
	setp.lt.s64 	%p109, %rd280, %rd21;
	min.s64 	%rd281, %rd280, %rd21;
	selp.f64 	%fd296, %fd295, %fd17, %p109;
$L__BB6_19:
	cvt.s64.s32 	%rd248, %r13;
	add.s64 	%rd24, %rd192, %rd248;
	ld.global.f64 	%fd22, [%rd17+4096];
	abs.f64 	%fd23, %fd296;
	abs.f64 	%fd24, %fd22;
	setp.lt.f64 	%p110, %fd23, %fd24;
	mov.u64 	%rd282, %rd24;
	mov.f64 	%fd297, %fd22;
	@%p110 bra 	$L__BB6_22;
	setp.lt.f64 	%p111, %fd24, %fd23;
	mov.u64 	%rd282, %rd281;
	mov.f64 	%fd297, %fd296;
	@%p111 bra 	$L__BB6_22;
	setp.lt.s64 	%p112, %rd281, %rd24;
	min.s64 	%rd282, %rd281, %rd24;
	selp.f64 	%fd297, %fd296, %fd22, %p112;
$L__BB6_22:
	add.s32 	%r161, %r13, 256;
	cvt.s64.s32 	%rd249, %r161;
	add.s64 	%rd27, %rd192, %rd249;
	ld.global.f64 	%fd27, [%rd17+6144];
	abs.f64 	%fd28, %fd297;
	abs.f64 	%fd29, %fd27;
	setp.lt.f64 	%p113, %fd28, %fd29;
	mov.u64 	%rd283, %rd27;
	mov.f64 	%fd298, %fd27;
	@%p113 bra 	$L__BB6_25;
	setp.lt.f64 	%p114, %fd29, %fd28;
	mov.u64 	%rd283, %rd282;
	mov.f64 	%fd298, %fd297;
	@%p114 bra 	$L__BB6_25;
	setp.lt.s64 	%p115, %rd282, %rd27;
	min.s64 	%rd283, %rd282, %rd27;
	selp.f64 	%fd298, %fd297, %fd27, %p115;
$L__BB6_25:
	add.s32 	%r386, %r13, 1024;
	add.s32 	%r162, %r13, 512;
	setp.lt.s32 	%p116, %r162, %r1;
	@%p116 bra 	$L__BB6_13;
$L__BB6_26:
	setp.lt.s32 	%p117, %r1, 256;
	@%p117 bra 	$L__BB6_71;
	// begin inline asm
	mov.u32 %r276, %laneid;
	// end inline asm
	mov.b64 	%rd260, %fd298;
	mov.b64 	{%r278, %r283}, %rd260;
	mov.b32 	%r294, 1;
	mov.b32 	%r295, 31;
	mov.b32 	%r296, -1;
	// begin inline asm
	shfl.sync.down.b32 %r277, %r278, %r294, %r295, %r296;
	// end inline asm
	// begin inline asm
	shfl.sync.down.b32 %r282, %r283, %r294, %r295, %r296;
	// end inline asm
	mov.b64 	%rd261, {%r277, %r282};
	mov.b64 	%fd33, %rd261;
	mov.b64 	{%r288, %r293}, %rd283;
	// begin inline asm
	shfl.sync.down.b32 %r287, %r288, %r294, %r295, %r296;
	// end inline asm
	// begin inline asm
	shfl.sync.down.b32 %r292, %r293, %r294, %r295, %r296;
	// end inline asm
	mov.b64 	%rd31, {%r287, %r292};
	setp.gt.s32 	%p169, %r276, 30;
	mov.u64 	%rd285, %rd283;
	mov.f64 	%fd300, %fd298;
	@%p169 bra 	$L__BB6_31;
	abs.f64 	%fd34, %fd298;
	abs.f64 	%fd35, %fd33;
	setp.lt.f64 	%p170, %fd34, %fd35;
	mov.u64 	%rd285, %rd31;
	mov.f64 	%fd300, %fd33;
	@%p170 bra 	$L__BB6_31;
	setp.lt.f64 	%p171, %fd35, %fd34;
	mov.u64 	%rd285, %rd283;
	mov.f64 	%fd300, %fd298;
	@%p171 bra 	$L__BB6_31;
	setp.lt.s64 	%p172, %rd283, %rd31;
	min.s64 	%rd285, %rd283, %rd31;
	selp.f64 	%fd300, %fd298, %fd33, %p172;
$L__BB6_31:
	mov.b64 	%rd262, %fd300;
	mov.b64 	{%r298, %r303}, %rd262;
	mov.b32 	%r314, 2;
	mov.b32 	%r315, 31;
	mov.b32 	%r316, -1;
	// begin inline asm
	shfl.sync.down.b32 %r297, %r298, %r314, %r315, %r316;
	// end inline asm
	// begin inline asm
	shfl.sync.down.b32 %r302, %r303, %r314, %r315, %r316;
	// end inline asm
	mov.b64 	%rd263, {%r297, %r302};
	mov.b64 	%fd38, %rd263;
	mov.b64 	{%r308, %r313}, %rd285;
	// begin inline asm
	shfl.sync.down.b32 %r307, %r308, %r314, %r315, %r316;
	// end inline asm
	// begin inline asm
	shfl.sync.down.b32 %r312, %r313, %r314, %r315, %r316;
	// end inline asm
	mov.b64 	%rd34, {%r307, %r312};
	setp.gt.s32 	%p173, %r276, 29;
	mov.u64 	%rd286, %rd285;
	mov.f64 	%fd301, %fd300;
	@%p173 bra 	$L__BB6_35;
	abs.f64 	%fd39, %fd300;
	abs.f64 	%fd40, %fd38;
	setp.lt.f64 	%p174, %fd39, %fd40;
	mov.u64 	%rd286, %rd34;
	mov.f64 	%fd301, %fd38;
	@%p174 bra 	$L__BB6_35;
	setp.lt.f64 	%p175, %fd40, %fd39;
	mov.u64 	%rd286, %rd285;
	mov.f64 	%fd301, %fd300;
	@%p175 bra 	$L__BB6_35;
	setp.lt.s64 	%p176, %rd285, %rd34;
	min.s64 	%rd286, %rd285, %rd34;
	selp.f64 	%fd301, %fd300, %fd38, %p176;
$L__BB6_35:
	mov.b64 	%rd264, %fd301;
	mov.b64 	{%r318, %r323}, %rd264;
	mov.b32 	%r334, 4;
	mov.b32 	%r335, 31;
	mov.b32 	%r336, -1;
	// begin inline asm
	shfl.sync.down.b32 %r317, %r318, %r334, %r335, %r336;
	// end inline asm
	// begin inline asm
	shfl.sync.down.b32 %r322, %r323, %r334, %r335, %r336;
	// end inline asm
	mov.b64 	%rd265, {%r317, %r322};
	mov.b64 	%fd43, %rd265;
	mov.b64 	{%r328, %r333}, %rd286;
	// begin inline asm
	shfl.sync.down.b32 %r327, %r328, %r334, %r335, %r336;
	// end inline asm
	// begin inline asm
	shfl.sync.down.b32 %r332, %r333, %r334, %r335, %r336;
	// end inline asm
	mov.b64 	%rd37, {%r327, %r332};
	setp.gt.s32 	%p177, %r276, 27;
	mov.u64 	%rd287, %rd286;
	mov.f64 	%fd302, %fd301;
	@%p177 bra 	$L__BB6_39;
	abs.f64 	%fd44, %fd301;
	abs.f64 	%fd45, %fd43;
	setp.lt.f64 	%p178, %fd44, %fd45;
	mov.u64 	%rd287, %rd37;
	mov.f64 	%fd302, %fd43;
	@%p178 bra 	$L__BB6_39;
	setp.lt.f64 	%p179, %fd45, %fd44;
	mov.u64 	%rd287, %rd286;
	mov.f64 	%fd302, %fd301;
	@%p179 bra 	$L__BB6_39;
	setp.lt.s64 	%p180, %rd286, %rd37;
	min.s64 	%rd287, %rd286, %rd37;
	selp.f64 	%fd302, %fd301, %fd43, %p180;
$L__BB6_39:
	mov.b64 	%rd266, %fd302;
	mov.b64 	{%r338, %r343}, %rd266;
	mov.b32 	%r354, 8;
	mov.b32 	%r355, 31;
	mov.b32 	%r356, -1;
	// begin inline asm
	shfl.sync.down.b32 %r337, %r338, %r354, %r355, %r356;
	// end inline asm
	// begin inline asm
	shfl.sync.down.b32 %r342, %r343, %r354, %r355, %r356;
	// end inline asm
	mov.b64 	%rd267, {%r337, %r342};
	mov.b64 	%fd48, %rd267;
	mov.b64 	{%r348, %r353}, %rd287;
	// begin inline asm
	shfl.sync.down.b32 %r347, %r348, %r354, %r355, %r356;
	// end inline asm
	// begin inline asm
	shfl.sync.down.b32 %r352, %r353, %r354, %r355, %r356;
	// end inline asm
	mov.b64 	%rd40, {%r347, %r352};
	setp.gt.s32 	%p181, %r276, 23;
	mov.u64 	%rd288, %rd287;
	mov.f64 	%fd303, %fd302;
	@%p181 bra 	$L__BB6_43;
	abs.f64 	%fd49, %fd302;
	abs.f64 	%fd50, %fd48;
	setp.lt.f64 	%p182, %fd49, %fd50;
	mov.u64 	%rd288, %rd40;
	mov.f64 	%fd303, %fd48;
	@%p182 bra 	$L__BB6_43;
	setp.lt.f64 	%p183, %fd50, %fd49;
	mov.u64 	%rd288, %rd287;
	mov.f64 	%fd303, %fd302;
	@%p183 bra 	$L__BB6_43;
	setp.lt.s64 	%p184, %rd287, %rd40;
	min.s64 	%rd288, %rd287, %rd40;
	selp.f64 	%fd303, %fd302, %fd48, %p184;
$L__BB6_43:
	mov.b64 	%rd268, %fd303;
	mov.b64 	{%r358, %r363}, %rd268;
	mov.b32 	%r374, 16;
	mov.b32 	%r375, 31;
	mov.b32 	%r376, -1;
	// begin inline asm
	shfl.sync.down.b32 %r357, %r358, %r374, %r375, %r376;
	// end inline asm
	// begin inline asm
	shfl.sync.down.b32 %r362, %r363, %r374, %r375, %r376;
	// end inline asm
	mov.b64 	%rd269, {%r357, %r362};
	mov.b64 	%fd53, %rd269;
	mov.b64 	{%r368, %r373}, %rd288;
	// begin inline asm
	shfl.sync.down.b32 %r367, %r368, %r374, %r375, %r376;
	// end inline asm
	// begin inline asm
	shfl.sync.down.b32 %r372, %r373, %r374, %r375, %r376;
	// end inline asm
	mov.b64 	%rd43, {%r367, %r372};
	setp.gt.s32 	%p185, %r276, 15;
	mov.u64 	%rd340, %rd288;
	mov.f64 	%fd351, %fd303;
	@%p185 bra 	$L__BB6_47;
	abs.f64 	%fd54, %fd303;
	abs.f64 	%fd55, %fd53;
	setp.lt.f64 	%p186, %fd54, %fd55;
	mov.u64 	%rd340, %rd43;
	mov.f64 	%fd351, %fd53;
	@%p186 bra 	$L__BB6_47;
	setp.lt.f64 	%p187, %fd55, %fd54;
	mov.u64 	%rd340, %rd288;
	mov.f64 	%fd351, %fd303;
	@%p187 bra 	$L__BB6_47;
	setp.lt.s64 	%p188, %rd288, %rd43;
	min.s64 	%rd340, %rd288, %rd43;
	selp.f64 	%fd351, %fd303, %fd53, %p188;
$L__BB6_47:
	setp.ne.s32 	%p189, %r276, 0;
	@%p189 bra 	$L__BB6_49;
	shr.u32 	%r377, %r2, 1;
	and.b32  	%r378, %r377, 496;
	mov.u32 	%r379, _ZN6thrust24THRUST_300001_SM_1000_NS8cuda_cub4core6detail5shmemE;
	add.s32 	%r380, %r379, %r378;
	st.shared.f64 	[%r380+8], %fd351;
	st.shared.u64 	[%r380+16], %rd340;
$L__BB6_49:
	bar.sync 	0;
	setp.ne.s32 	%p190, %r2, 0;
	@%p190 bra 	$L__BB6_204;
	ld.shared.f64 	%fd58, [_ZN6thrust24THRUST_300001_SM_1000_NS8cuda_cub4core6detail5shmemE+24];
	ld.shared.u64 	%rd46, [_ZN6thrust24THRUST_300001_SM_1000_NS8cuda_cub4core6detail5shmemE+32];
	abs.f64 	%fd59, %fd351;
	abs.f64 	%fd60, %fd58;
	setp.lt.f64 	%p191, %fd59, %fd60;
	mov.u64 	%rd290, %rd46;
	mov.f64 	%fd305, %fd58;
	@%p191 bra 	$L__BB6_53;
	setp.lt.f64 	%p192, %fd60, %fd59;
	mov.u64 	%rd290, %rd340;
	mov.f64 	%fd305, %fd351;
	@%p192 bra 	$L__BB6_53;
	setp.lt.s64 	%p193, %rd340, %rd46;
	min.s64 	%rd290, %rd340, %rd46;
	selp.f64 	%fd305, %fd351, %fd58, %p193;
$L__BB6_53:
	ld.shared.f64 	%fd63, [_ZN6thrust24THRUST_300001_SM_1000_NS8cuda_cub4core6detail5shmemE+40];
	ld.shared.u64 	%rd49, [_ZN6thrust24THRUST_300001_SM_1000_NS8cuda_cub4core6detail5shmemE+48];
	abs.f64 	%fd64, %fd305;
	abs.f64 	%fd65, %fd63;
	setp.lt.f64 	%p194, %fd64, %fd65;
	mov.u64 	%rd291, %rd49;
	mov.f64 	%fd306, %fd63;
	@%p194 bra 	$L__BB6_56;
	setp.lt.f64 	%p195, %fd65, %fd64;
	mov.u64 	%rd291, %rd290;
	mov.f64 	%fd306, %fd305;
	@%p195 bra 	$L__BB6_56;
	setp.lt.s64 	%p196, %rd290, %rd49;
	min.s64 	%rd291, %rd290, %rd49;
	selp.f64 	%fd306, %fd305, %fd63, %p196;
$L__BB6_56:
	ld.shared.f64 	%fd68, [_ZN6thrust24THRUST_300001_SM_1000_NS8cuda_cub4core6detail5shmemE+56];
	ld.shared.u64 	%rd52, [_ZN6thrust24THRUST_300001_SM_1000_NS8cuda_cub4core6detail5shmemE+64];
	abs.f64 	%fd69, %fd306;
	abs.f64 	%fd70, %fd68;
	setp.lt.f64 	%p197, %fd69, %fd70;
	mov.u64 	%rd292, %rd52;
	mov.f64 	%fd307, %fd68;
	@%p197 bra 	$L__BB6_59;
	setp.lt.f64 	%p198, %fd70, %fd69;
	mov.u64 	%rd292, %rd291;
	mov.f64 	%fd307, %fd306;
	@%p198 bra 	$L__BB6_59;
	setp.lt.s64 	%p199, %rd291, %rd52;
	min.s64 	%rd292, %rd291, %rd52;
	selp.f64 	%fd307, %fd306, %fd68, %p199;
$L__BB6_59:
	ld.shared.f64 	%fd73, [_ZN6thrust24THRUST_300001_SM_1000_NS8cuda_cub4core6detail5shmemE+72];
	ld.shared.u64 	%rd55, [_ZN6thrust24THRUST_300001_SM_1000_NS8cuda_cub4core6detail5shmemE+80];
	abs.f64 	%fd74, %fd307;
	abs.f64 	%fd75, %fd73;
	setp.lt.f64 	%p200, %fd74, %fd75;
	mov.u64 	%rd293, %rd55;
	mov.f64 	%fd308, %fd73;
	@%p200 bra 	$L__BB6_62;
	setp.lt.f64 	%p201, %fd75, %fd74;
	mov.u64 	%rd293, %rd292;
	mov.f64 	%fd308, %fd307;
	@%p201 bra 	$L__BB6_62;
	setp.lt.s64 	%p202, %rd292, %rd55;
	min.s64 	%rd293, %rd292, %rd55;
	selp.f64 	%fd308, %fd307, %fd73, %p202;
$L__BB6_62:
	ld.shared.f64 	%fd78, [_ZN6thrust24THRUST_300001_SM_1000_NS8cuda_cub4core6detail5shmemE+88];
	ld.shared.u64 	%rd58, [_ZN6thrust24THRUST_300001_SM_1000_NS8cuda_cub4core6detail5shmemE+96];
	abs.f64 	%fd79, %fd308;
	abs.f64 	%fd80, %fd78;
	setp.lt.f64 	%p203, %fd79, %fd80;
	mov.u64 	%rd294, %rd58;
	mov.f64 	%fd309, %fd78;
	@%p203 bra 	$L__BB6_65;
	setp.lt.f64 	%p204, %fd80, %fd79;
	mov.u64 	%rd294, %rd293;
	mov.f64 	%fd309, %fd308;
	@%p204 bra 	$L__BB6_65;
	setp.lt.s64 	%p205, %rd293, %rd58;
	min.s64 	%rd294, %rd293, %rd58;
	selp.f64 	%fd309, %fd308, %fd78, %p205;
$L__BB6_65:
	ld.shared.f64 	%fd83, [_ZN6thrust24THRUST_300001_SM_1000_NS8cuda_cub4core6detail5shmemE+104];
	ld.shared.u64 	%rd61, [_ZN6thrust24THRUST_300001_SM_1000_NS8cuda_cub4core6detail5shmemE+112];
	abs.f64 	%fd84, %fd309;
	abs.f64 	%fd85, %fd83;
	setp.lt.f64 	%p206, %fd84, %fd85;
	mov.u64 	%rd295, %rd61;
	mov.f64 	%fd310, %fd83;
	@%p206 bra 	$L__BB6_68;
	setp.lt.f64 	%p207, %fd85, %fd84;
	mov.u64 	%rd295, %rd294;
	mov.f64 	%fd310, %fd309;
	@%p207 bra 	$L__BB6_68;
	setp.lt.s64 	%p208, %rd294, %rd61;
	min.s64 	%rd295, %rd294, %rd61;
	selp.f64 	%fd310, %fd309, %fd83, %p208;
$L__BB6_68:
	ld.shared.f64 	%fd88, [_ZN6thrust24THRUST_300001_SM_1000_NS8cuda_cub4core6detail5shmemE+120];
	ld.shared.u64 	%rd64, [_ZN6thrust24THRUST_300001_SM_1000_NS8cuda_cub4core6detail5shmemE+128];
	abs.f64 	%fd89, %fd310;
	abs.f64 	%fd90, %fd88;
	setp.lt.f64 	%p209, %fd89, %fd90;
	mov.u64 	%rd340, %rd64;
	mov.f64 	%fd351, %fd88;
	@%p209 bra 	$L__BB6_204;
	setp.lt.f64 	%p210, %fd90, %fd89;
	mov.u64 	%rd340, %rd295;
	mov.f64 	%fd351, %fd310;
	@%p210 bra 	$L__BB6_204;
	setp.lt.s64 	%p211, %rd295, %rd64;
	min.s64 	%rd340, %rd295, %rd64;
	selp.f64 	%fd351, %fd310, %fd88, %p211;
	bra.uni 	$L__BB6_204;
$L__BB6_71:
	// begin inline asm
	mov.u32 %r163, %laneid;
	// end inline asm
	and.b32  	%r184, %r2, 992;
	add.s32 	%r185, %r184, 32;
	setp.gt.s32 	%p118, %r185, %r1;
	not.b32 	%r186, %r184;
	add.s32 	%r187, %r1, %r186;
	selp.b32 	%r182, %r187, 31, %p118;
	mov.b64 	%rd250, %fd298;
	mov.b64 	{%r165, %r170}, %rd250;
	mov.b32 	%r181, 1;
	mov.b32 	%r183, -1;
	// begin inline asm
	shfl.sync.down.b32 %r164, %r165, %r181, %r182, %r183;
	// end inline asm
	// begin inline asm
	shfl.sync.down.b32 %r169, %r170, %r181, %r182, %r183;
	// end inline asm
	mov.b64 	%rd251, {%r164, %r169};
	mov.b64 	%fd92, %rd251;
	mov.b64 	{%r175, %r180}, %rd283;
	// begin inline asm
	shfl.sync.down.b32 %r174, %r175, %r181, %r182, %r183;
	// end inline asm
	// begin inline asm
	shfl.sync.down.b32 %r179, %r180, %r181, %r182, %r183;
	// end inline asm
	mov.b64 	%rd66, {%r174, %r179};
	setp.ge.s32 	%p119, %r163, %r182;
	mov.u64 	%rd296, %rd283;
	mov.f64 	%fd311, %fd298;
	@%p119 bra 	$L__BB6_75;
	abs.f64 	%fd93, %fd298;
	abs.f64 	%fd94, %fd92;
	setp.lt.f64 	%p120, %fd93, %fd94;
	mov.u64 	%rd296, %rd66;
	mov.f64 	%fd311, %fd92;
	@%p120 bra 	$L__BB6_75;
	setp.lt.f64 	%p121, %fd94, %fd93;
	mov.u64 	%rd296, %rd283;
	mov.f64 	%fd311, %fd298;
	@%p121 bra 	$L__BB6_75;
	setp.lt.s64 	%p122, %rd283, %rd66;
	min.s64 	%rd296, %rd283, %rd66;
	selp.f64 	%fd311, %fd298, %fd92, %p122;
$L__BB6_75:
	mov.b64 	%rd252, %fd311;
	mov.b64 	{%r189, %r194}, %rd252;
	mov.b32 	%r205, 2;
	mov.b32 	%r207, -1;
	// begin inline asm
	shfl.sync.down.b32 %r188, %r189, %r205, %r182, %r207;
	// end inline asm
	// begin inline asm
	shfl.sync.down.b32 %r193, %r194, %r205, %r182, %r207;
	// end inline asm
	mov.b64 	%rd253, {%r188, %r193};
	mov.b64 	%fd97, %rd253;
	mov.b64 	{%r199, %r204}, %rd296;
	// begin inline asm
	shfl.sync.down.b32 %r198, %r199, %r205, %r182, %r207;
	// end inline asm
	// begin inline asm
	shfl.sync.down.b32 %r203, %r204, %r205, %r182, %r207;
	// end inline asm
	mov.b64 	%rd69, {%r198, %r203};
	add.s32 	%r208, %r163, 2;
	setp.gt.s32 	%p123, %r208, %r182;
	mov.u64 	%rd297, %rd296;
	mov.f64 	%fd312, %fd311;
	@%p123 bra 	$L__BB6_79;
	abs.f64 	%fd98, %fd311;
	abs.f64 	%fd99, %fd97;
	setp.lt.f64 	%p124, %fd98, %fd99;
	mov.u64 	%rd297, %rd69;
	mov.f64 	%fd312, %fd97;
	@%p124 bra 	$L__BB6_79;
	setp.lt.f64 	%p125, %fd99, %fd98;
	mov.u64 	%rd297, %rd296;
	mov.f64 	%fd312, %fd311;
	@%p125 bra 	$L__BB6_79;
	setp.lt.s64 	%p126, %rd296, %rd69;
	min.s64 	%rd297, %rd296, %rd69;
	selp.f64 	%fd312, %fd311, %fd97, %p126;
$L__BB6_79:
	mov.b64 	%rd254, %fd312;
	mov.b64 	{%r210, %r215}, %rd254;
	mov.b32 	%r226, 4;
	mov.b32 	%r228, -1;
	// begin inline asm
	shfl.sync.down.b32 %r209, %r210, %r226, %r182, %r228;
	// end inline asm
	// begin inline asm
	shfl.sync.down.b32 %r214, %r215, %r226, %r182, %r228;
	// end inline asm
	mov.b64 	%rd255, {%r209, %r214};
	mov.b64 	%fd102, %rd255;
	mov.b64 	{%r220, %r225}, %rd297;
	// begin inline asm
	shfl.sync.down.b32 %r219, %r220, %r226, %r182, %r228;
	// end inline asm
	// begin inline asm
	shfl.sync.down.b32 %r224, %r225, %r226, %r182, %r228;
	// end inline asm
	mov.b64 	%rd72, {%r219, %r224};
	add.s32 	%r229, %r163, 4;
	setp.gt.s32 	%p127, %r229, %r182;
	mov.u64 	%rd298, %rd297;
	mov.f64 	%fd313, %fd312;
	@%p127 bra 	$L__BB6_83;
	abs.f64 	%fd103, %fd312;
	abs.f64 	%fd104, %fd102;
	setp.lt.f64 	%p128, %fd103, %fd104;
	mov.u64 	%rd298, %rd72;
	mov.f64 	%fd313, %fd102;
	@%p128 bra 	$L__BB6_83;
	setp.lt.f64 	%p129, %fd104, %fd103;
	mov.u64 	%rd298, %rd297;
	mov.f64 	%fd313, %fd312;
	@%p129 bra 	$L__BB6_83;
	setp.lt.s64 	%p130, %rd297, %rd72;
	min.s64 	%rd298, %rd297, %rd72;
	selp.f64 	%fd313, %fd312, %fd102, %p130;
$L__BB6_83:
	mov.b64 	%rd256, %fd313;
	mov.b64 	{%r231, %r236}, %rd256;
	mov.b32 	%r247, 8;
	mov.b32 	%r249, -1;
	// begin inline asm
	shfl.sync.down.b32 %r230, %r231, %r247, %r182, %r249;
	// end inline asm
	// begin inline asm
	shfl.sync.down.b32 %r235, %r236, %r247, %r182, %r249;
	// end inline asm
	mov.b64 	%rd257, {%r230, %r235};
	mov.b64 	%fd107, %rd257;
	mov.b64 	{%r241, %r246}, %rd298;
	// begin inline asm
	shfl.sync.down.b32 %r240, %r241, %r247, %r182, %r249;
	// end inline asm
	// begin inline asm
	shfl.sync.down.b32 %r245, %r246, %r247, %r182, %r249;
	// end inline asm
	mov.b64 	%rd75, {%r240, %r245};
	add.s32 	%r250, %r163, 8;
	setp.gt.s32 	%p131, %r250, %r182;
	mov.u64 	%rd299, %rd298;
	mov.f64 	%fd314, %fd313;
	@%p131 bra 	$L__BB6_87;
	abs.f64 	%fd108, %fd313;
	abs.f64 	%fd109, %fd107;
	setp.lt.f64 	%p132, %fd108, %fd109;
	mov.u64 	%rd299, %rd75;
	mov.f64 	%fd314, %fd107;
	@%p132 bra 	$L__BB6_87;
	setp.lt.f64 	%p133, %fd109, %fd108;
	mov.u64 	%rd299, %rd298;
	mov.f64 	%fd314, %fd313;
	@%p133 bra 	$L__BB6_87;
	setp.lt.s64 	%p134, %rd298, %rd75;
	min.s64 	%rd299, %rd298, %rd75;
	selp.f64 	%fd314, %fd313, %fd107, %p134;
$L__BB6_87:
	mov.b64 	%rd258, %fd314;
	mov.b64 	{%r252, %r257}, %rd258;
	mov.b32 	%r268, 16;
	mov.b32 	%r270, -1;
	// begin inline asm
	shfl.sync.down.b32 %r251, %r252, %r268, %r182, %r270;
	// end inline asm
	// begin inline asm
	shfl.sync.down.b32 %r256, %r257, %r268, %r182, %r270;
	// end inline asm
	mov.b64 	%rd259, {%r251, %r256};
	mov.b64 	%fd112, %rd259;
	mov.b64 	{%r262, %r267}, %rd299;
	// begin inline asm
	shfl.sync.down.b32 %r261, %r262, %r268, %r182, %r270;
	// end inline asm
	// begin inline asm
	shfl.sync.down.b32 %r266, %r267, %r268, %r182, %r270;
	// end inline asm
	mov.b64 	%rd78, {%r261, %r266};
	add.s32 	%r271, %r163, 16;
	setp.gt.s32 	%p135, %r271, %r182;
	mov.u64 	%rd340, %rd299;
	mov.f64 	%fd351, %fd314;
	@%p135 bra 	$L__BB6_91;
	abs.f64 	%fd113, %fd314;
	abs.f64 	%fd114, %fd112;
	setp.lt.f64 	%p136, %fd113, %fd114;
	mov.u64 	%rd340, %rd78;
	mov.f64 	%fd351, %fd112;
	@%p136 bra 	$L__BB6_91;
	setp.lt.f64 	%p137, %fd114, %fd113;
	mov.u64 	%rd340, %rd299;
	mov.f64 	%fd351, %fd314;
	@%p137 bra 	$L__BB6_91;
	setp.lt.s64 	%p138, %rd299, %rd78;
	min.s64 	%rd340, %rd299, %rd78;
	selp.f64 	%fd351, %fd314, %fd112, %p138;
$L__BB6_91:
	setp.ne.s32 	%p139, %r163, 0;
	@%p139 bra 	$L__BB6_93;
	shr.u32 	%r272, %r2, 1;
	and.b32  	%r273, %r272, 496;
	mov.u32 	%r274, _ZN6thrust24THRUST_300001_SM_1000_NS8cuda_cub4core6detail5shmemE;
	add.s32 	%r275, %r274, %r273;
	st.shared.f64 	[%r275+8], %fd351;
	st.shared.u64 	[%r275+16], %rd340;
$L__BB6_93:
	bar.sync 	0;
	setp.ne.s32 	%p140, %r2, 0;
	@%p140 bra 	$L__BB6_204;
	setp.lt.s32 	%p141, %r1, 33;
	mov.f64 	%fd316, %fd351;
	mov.u64 	%rd301, %rd340;
	@%p141 bra 	$L__BB6_98;
	ld.shared.f64 	%fd117, [_ZN6thrust24THRUST_300001_SM_1000_NS8cuda_cub4core6detail5shmemE+24];
	ld.shared.u64 	%rd81, [_ZN6thrust24THRUST_300001_SM_1000_NS8cuda_cub4core6detail5shmemE+32];
	abs.f64 	%fd118, %fd351;
	abs.f64 	%fd119, %fd117;
	setp.lt.f64 	%p142, %fd118, %fd119;
	mov.f64 	%fd316, %fd117;
	mov.u64 	%rd301, %rd81;
	@%p142 bra 	$L__BB6_98;
	setp.lt.f64 	%p143, %fd119, %fd118;
	mov.f64 	%fd316, %fd351;
	mov.u64 	%rd301, %rd340;
	@%p143 bra 	$L__BB6_98;
	setp.lt.s64 	%p144, %rd340, %rd81;
	min.s64 	%rd301, %rd340, %rd81;
	selp.f64 	%fd316, %fd351, %fd117, %p144;
$L__BB6_98:
	setp.lt.s32 	%p145, %r1, 65;
	mov.f64 	%fd317, %fd316;
	mov.u64 	%rd302, %rd301;
	@%p145 bra 	$L__BB6_102;
	ld.shared.f64 	%fd122, [_ZN6thrust24THRUST_300001_SM_1000_NS8cuda_cub4core6detail5shmemE+40];
	ld.shared.u64 	%rd84, [_ZN6thrust24THRUST_300001_SM_1000_NS8cuda_cub4core6detail5shmemE+48];
	abs.f64 	%fd123, %fd316;
	abs.f64 	%fd124, %fd122;
	setp.lt.f64 	%p146, %fd123, %fd124;
	mov.f64 	%fd317, %fd122;
	mov.u64 	%rd302, %rd84;
	@%p146 bra 	$L__BB6_102;
	setp.lt.f64 	%p147, %fd124, %fd123;
	mov.f64 	%fd317, %fd316;
	mov.u64 	%rd302, %rd301;
	@%p147 bra 	$L__BB6_102;
	setp.lt.s64 	%p148, %rd301, %rd84;
	min.s64 	%rd302, %rd301, %rd84;
	selp.f64 	%fd317, %fd316, %fd122, %p148;
$L__BB6_102:
	setp.lt.s32 	%p149, %r1, 97;
	mov.f64 	%fd318, %fd317;
	mov.u64 	%rd303, %rd302;
	@%p149 bra 	$L__BB6_106;
	ld.shared.f64 	%fd127, [_ZN6thrust24THRUST_300001_SM_1000_NS8cuda_cub4core6detail5shmemE+56];
	ld.shared.u64 	%rd87, [_ZN6thrust24THRUST_300001_SM_1000_NS8cuda_cub4core6detail5shmemE+64];
	abs.f64 	%fd128, %fd317;
	abs.f64 	%fd129, %fd127;
	setp.lt.f64 	%p150, %fd128, %fd129;
	mov.f64 	%fd318, %fd127;
	mov.u64 	%rd303, %rd87;
	@%p150 bra 	$L__BB6_106;
	setp.lt.f64 	%p151, %fd129, %fd128;
	mov.f64 	%fd318, %fd317;
	mov.u64 	%rd303, %rd302;
	@%p151 bra 	$L__BB6_106;
	setp.lt.s64 	%p152, %rd302, %rd87;
	min.s64 	%rd303, %rd302, %rd87;
	selp.f64 	%fd318, %fd317, %fd127, %p152;
$L__BB6_106:
	setp.lt.s32 	%p153, %r1, 129;
	mov.f64 	%fd319, %fd318;
	mov.u64 	%rd304, %rd303;
	@%p153 bra 	$L__BB6_110;
	ld.shared.f64 	%fd132, [_ZN6thrust24THRUST_300001_SM_1000_NS8cuda_cub4core6detail5shmemE+72];
	ld.shared.u64 	%rd90, [_ZN6thrust24THRUST_300001_SM_1000_NS8cuda_cub4core6detail5shmemE+80];
	abs.f64 	%fd133, %fd318;
	abs.f64 	%fd134, %fd132;
	setp.lt.f64 	%p154, %fd133, %fd134;
	mov.f64 	%fd319, %fd132;
	mov.u64 	%rd304, %rd90;
	@%p154 bra 	$L__BB6_110;
	setp.lt.f64 	%p155, %fd134, %fd133;
	mov.f64 	%fd319, %fd318;
	mov.u64 	%rd304, %rd303;
	@%p155 bra 	$L__BB6_110;
	setp.lt.s64 	%p156, %rd303, %rd90;
	min.s64 	%rd304, %rd303, %rd90;
	selp.f64 	%fd319, %fd318, %fd132, %p156;
$L__BB6_110:
	setp.lt.s32 	%p157, %r1, 161;
	mov.f64 	%fd320, %fd319;
	mov.u64 	%rd305, %rd304;
	@%p157 bra 	$L__BB6_114;
	ld.shared.f64 	%fd137, [_ZN6thrust24THRUST_300001_SM_1000_NS8cuda_cub4core6detail5shmemE+88];
	ld.shared.u64 	%rd93, [_ZN6thrust24THRUST_300001_SM_1000_NS8cuda_cub4core6detail5shmemE+96];
	abs.f64 	%fd138, %fd319;
	abs.f64 	%fd139, %fd137;
	setp.lt.f64 	%p158, %fd138, %fd139;
	mov.f64 	%fd320, %fd137;
	mov.u64 	%rd305, %rd93;
	@%p158 bra 	$L__BB6_114;
	setp.lt.f64 	%p159, %fd139, %fd138;
	mov.f64 	%fd320, %fd319;
	mov.u64 	%rd305, %rd304;
	@%p159 bra 	$L__BB6_114;
	setp.lt.s64 	%p160, %rd304, %rd93;
	min.s64 	%rd305, %rd304, %rd93;
	selp.f64 	%fd320, %fd319, %fd137, %p160;
$L__BB6_114:
	setp.lt.s32 	%p161, %r1, 193;
	mov.f64 	%fd321, %fd320;
	mov.u64 	%rd306, %rd305;
	@%p161 bra 	$L__BB6_118;
	ld.shared.f64 	%fd142, [_ZN6thrust24THRUST_300001_SM_1000_NS8cuda_cub4core6detail5shmemE+104];
	ld.shared.u64 	%rd96, [_ZN6thrust24THRUST_300001_SM_1000_NS8cuda_cub4core6detail5shmemE+112];
	abs.f64 	%fd143, %fd320;
	abs.f64 	%fd144, %fd142;
	setp.lt.f64 	%p162, %fd143, %fd144;
	mov.f64 	%fd321, %fd142;
	mov.u64 	%rd306, %rd96;
	@%p162 bra 	$L__BB6_118;
	setp.lt.f64 	%p163, %fd144, %fd143;
	mov.f64 	%fd321, %fd320;
	mov.u64 	%rd306, %rd305;
	@%p163 bra 	$L__BB6_118;
	setp.lt.s64 	%p164, %rd305, %rd96;
	min.s64 	%rd306, %rd305, %rd96;
	selp.f64 	%fd321, %fd320, %fd142, %p164;
$L__BB6_118:
	setp.lt.s32 	%p165, %r1, 225;
	mov.u64 	%rd340, %rd306;
	mov.f64 	%fd351, %fd321;
	@%p165 bra 	$L__BB6_204;
	ld.shared.f64 	%fd147, [_ZN6thrust24THRUST_300001_SM_1000_NS8cuda_cub4core6detail5shmemE+120];
	ld.shared.u64 	%rd99, [_ZN6thrust24THRUST_300001_SM_1000_NS8cuda_cub4core6detail5shmemE+128];
	abs.f64 	%fd148, %fd321;
	abs.f64 	%fd149, %fd147;
	setp.lt.f64 	%p166, %fd148, %fd149;
	mov.u64 	%rd340, %rd99;
	mov.f64 	%fd351, %fd147;
	@%p166 bra 	$L__BB6_204;
	setp.lt.f64 	%p167, %fd149, %fd148;
	mov.u64 	%rd340, %rd306;
	mov.f64 	%fd351, %fd321;
	@%p167 bra 	$L__BB6_204;
	setp.lt.s64 	%p168, %rd306, %rd99;
	min.s64 	%rd340, %rd306, %rd99;
	selp.f64 	%fd351, %fd321, %fd147, %p168;
	bra.uni 	$L__BB6_204;
$L__BB6_122:
	mov.u32 	%r18, %tid.x;
	cvt.u64.u32 	%rd101, %r18;
	mul.wide.u32 	%rd195, %r18, 8;
	add.s64 	%rd102, %rd1, %rd195;
	ld.global.f64 	%fd274, [%rd102];
	add.s32 	%r31, %r18, 256;
	cvt.u64.u32 	%rd196, %r31;
	ld.global.f64 	%fd275, [%rd102+2048];
	add.s32 	%r32, %r18, 512;
	cvt.u64.u32 	%rd197, %r32;
	ld.global.f64 	%fd276, [%rd102+4096];
	add.s32 	%r33, %r18, 768;
	cvt.u64.u32 	%rd198, %r33;
	ld.global.f64 	%fd277, [%rd102+6144];
	or.b32  	%r34, %r18, 1024;
	cvt.u64.u32 	%rd103, %r34;
	add.s64 	%rd327, %rd192, %rd103;
	ld.global.f64 	%fd338, [%rd102+8192];
	abs.f64 	%fd278, %fd274;
	abs.f64 	%fd279, %fd275;
	setp.geu.f64 	%p3, %fd278, %fd279;
	selp.f64 	%fd280, %fd274, %fd275, %p3;
	selp.b64 	%rd199, %rd101, %rd196, %p3;
	abs.f64 	%fd281, %fd280;
	abs.f64 	%fd282, %fd276;
	setp.geu.f64 	%p4, %fd281, %fd282;
	selp.f64 	%fd283, %fd280, %fd276, %p4;
	selp.b64 	%rd200, %rd199, %rd197, %p4;
	abs.f64 	%fd284, %fd283;
	abs.f64 	%fd285, %fd277;
	setp.geu.f64 	%p5, %fd284, %fd285;
	selp.f64 	%fd152, %fd283, %fd277, %p5;
	selp.b64 	%rd105, %rd200, %rd198, %p5;
	abs.f64 	%fd153, %fd152;
	abs.f64 	%fd154, %fd338;
	setp.lt.f64 	%p6, %fd153, %fd154;
	@%p6 bra 	$L__BB6_124;
	setp.lt.f64 	%p7, %fd154, %fd153;
	setp.lt.u64 	%p8, %rd105, %rd103;
	or.pred  	%p9, %p7, %p8;
	selp.f64 	%fd338, %fd152, %fd338, %p9;
	add.s64 	%rd203, %rd192, %rd105;
	selp.b64 	%rd327, %rd203, %rd327, %p9;
$L__BB6_124:
	setp.lt.u64 	%p10, %rd194, 2560;
	mov.b64 	%rd316, 1280;
	@%p10 bra 	$L__BB6_137;
	mov.b64 	%rd308, 1280;
	mov.f64 	%fd323, %fd338;
$L__BB6_126:
	add.s64 	%rd206, %rd308, %rd101;
	shl.b64 	%rd207, %rd308, 3;
	add.s64 	%rd208, %rd102, %rd207;
	add.s64 	%rd310, %rd206, %rd192;
	ld.global.f64 	%fd324, [%rd208];
	ld.global.f64 	%fd325, [%rd208+2048];
	ld.global.f64 	%fd326, [%rd208+4096];
	add.s64 	%rd313, %rd310, 768;
	ld.global.f64 	%fd327, [%rd208+6144];
	ld.global.f64 	%fd338, [%rd208+8192];
	abs.f64 	%fd163, %fd323;
	abs.f64 	%fd164, %fd324;
	setp.lt.f64 	%p11, %fd163, %fd164;
	@%p11 bra 	$L__BB6_128;
	setp.lt.f64 	%p12, %fd164, %fd163;
	setp.lt.s64 	%p13, %rd327, %rd310;
	or.pred  	%p14, %p12, %p13;
	selp.f64 	%fd324, %fd323, %fd324, %p14;
	selp.b64 	%rd310, %rd327, %rd310, %p14;
$L__BB6_128:
	add.s64 	%rd209, %rd308, %rd101;
	add.s64 	%rd210, %rd209, %rd192;
	add.s64 	%rd311, %rd210, 256;
	abs.f64 	%fd167, %fd324;
	abs.f64 	%fd168, %fd325;
	setp.lt.f64 	%p15, %fd167, %fd168;
	@%p15 bra 	$L__BB6_130;
	setp.lt.f64 	%p16, %fd168, %fd167;
	setp.lt.s64 	%p17, %rd310, %rd311;
	or.pred  	%p18, %p16, %p17;
	selp.f64 	%fd325, %fd324, %fd325, %p18;
	selp.b64 	%rd311, %rd310, %rd311, %p18;
$L__BB6_130:
	add.s64 	%rd211, %rd308, %rd101;
	add.s64 	%rd212, %rd211, %rd192;
	add.s64 	%rd312, %rd212, 512;
	abs.f64 	%fd171, %fd325;
	abs.f64 	%fd172, %fd326;
	setp.lt.f64 	%p19, %fd171, %fd172;
	@%p19 bra 	$L__BB6_132;
	setp.lt.f64 	%p20, %fd172, %fd171;
	setp.lt.s64 	%p21, %rd311, %rd312;
	or.pred  	%p22, %p20, %p21;
	selp.f64 	%fd326, %fd325, %fd326, %p22;
	selp.b64 	%rd312, %rd311, %rd312, %p22;
$L__BB6_132:
	abs.f64 	%fd175, %fd326;
	abs.f64 	%fd176, %fd327;
	setp.lt.f64 	%p23, %fd175, %fd176;
	@%p23 bra 	$L__BB6_134;
	setp.lt.f64 	%p24, %fd176, %fd175;
	setp.lt.s64 	%p25, %rd312, %rd313;
	or.pred  	%p26, %p24, %p25;
	selp.f64 	%fd327, %fd326, %fd327, %p26;
	selp.b64 	%rd313, %rd312, %rd313, %p26;
$L__BB6_134:
	add.s64 	%rd213, %rd308, %rd101;
	add.s64 	%rd214, %rd213, %rd192;
	add.s64 	%rd327, %rd214, 1024;
	abs.f64 	%fd179, %fd327;
	abs.f64 	%fd180, %fd338;
	setp.lt.f64 	%p27, %fd179, %fd180;
	@%p27 bra 	$L__BB6_136;
	setp.lt.f64 	%p28, %fd180, %fd179;
	setp.lt.s64 	%p29, %rd313, %rd327;
	or.pred  	%p30, %p28, %p29;
	selp.f64 	%fd338, %fd327, %fd338, %p30;
	selp.b64 	%rd327, %rd313, %rd327, %p30;
$L__BB6_136:
	add.s64 	%rd316, %rd308, 1280;
	add.s64 	%rd215, %rd308, 2560;
	setp.le.s64 	%p31, %rd215, %rd194;
	mov.u64 	%rd308, %rd316;
	mov.f64 	%fd323, %fd338;
	@%p31 bra 	$L__BB6_126;
$L__BB6_137:
	setp.le.s64 	%p32, %rd194, %rd316;
	@%p32 bra 	$L__BB6_160;
	cvt.u32.u64 	%r35, %rd316;
	cvt.u32.u64 	%r36, %rd194;
	sub.s32 	%r19, %r36, %r35;
	setp.ge.s32 	%p33, %r18, %r19;
	@%p33 bra 	$L__BB6_160;
	cvta.to.global.u64 	%rd128, %rd191;
	not.b32 	%r38, %r18;
	add.s32 	%r39, %r38, %r36;
	sub.s32 	%r20, %r39, %r35;
	and.b32  	%r41, %r20, 768;
	setp.eq.s32 	%p34, %r41, 768;
	mov.u32 	%r389, %r18;
	@%p34 bra 	$L__BB6_145;
	add.s64 	%rd217, %rd316, %rd101;
	add.s64 	%rd318, %rd217, %rd192;
	shl.b64 	%rd218, %rd217, 3;
	add.s64 	%rd317, %rd128, %rd218;
	shr.u32 	%r42, %r20, 8;
	add.s32 	%r43, %r42, 1;
	and.b32  	%r44, %r43, 3;
	neg.s32 	%r387, %r44;
	mov.u32 	%r389, %r18;
$L__BB6_141:
	.pragma "nounroll";
	mov.u64 	%rd133, %rd327;
	mov.f64 	%fd184, %fd338;
	ld.global.f64 	%fd185, [%rd317];
	abs.f64 	%fd186, %fd184;
	abs.f64 	%fd187, %fd185;
	setp.lt.f64 	%p35, %fd186, %fd187;
	mov.f64 	%fd338, %fd185;
	mov.u64 	%rd327, %rd318;
	@%p35 bra 	$L__BB6_144;
	setp.lt.f64 	%p36, %fd187, %fd186;
	mov.f64 	%fd338, %fd184;
	mov.u64 	%rd327, %rd133;
	@%p36 bra 	$L__BB6_144;
	setp.lt.s64 	%p37, %rd133, %rd318;
	selp.f64 	%fd338, %fd184, %fd185, %p37;
	min.s64 	%rd327, %rd133, %rd318;
$L__BB6_144:
	add.s32 	%r389, %r389, 256;
	add.s64 	%rd318, %rd318, 256;
	add.s64 	%rd317, %rd317, 2048;
	add.s32 	%r387, %r387, 1;
	setp.ne.s32 	%p38, %r387, 0;
	@%p38 bra 	$L__BB6_141;
$L__BB6_145:
	setp.lt.u32 	%p39, %r20, 768;
	@%p39 bra 	$L__BB6_160;
	add.s32 	%r390, %r389, 512;
$L__BB6_147:
	mov.u32 	%r28, %r390;
	add.s32 	%r45, %r28, -512;
	cvt.u64.u32 	%rd219, %r45;
	add.s64 	%rd220, %rd316, %rd219;
	shl.b64 	%rd221, %rd220, 3;
	add.s64 	%rd141, %rd128, %rd221;
	add.s64 	%rd142, %rd220, %rd192;
	ld.global.f64 	%fd193, [%rd141];
	abs.f64 	%fd194, %fd338;
	abs.f64 	%fd195, %fd193;
	setp.lt.f64 	%p40, %fd194, %fd195;
	mov.f64 	%fd335, %fd193;
	mov.u64 	%rd324, %rd142;
	@%p40 bra 	$L__BB6_150;
	setp.lt.f64 	%p41, %fd195, %fd194;
	mov.f64 	%fd335, %fd338;
	mov.u64 	%rd324, %rd327;
	@%p41 bra 	$L__BB6_150;
	setp.lt.s64 	%p42, %rd327, %rd142;
	selp.f64 	%fd335, %fd338, %fd193, %p42;
	min.s64 	%rd324, %rd327, %rd142;
$L__BB6_150:
	add.s32 	%r46, %r28, -256;
	cvt.u64.u32 	%rd222, %r46;
	add.s64 	%rd223, %rd316, %rd222;
	add.s64 	%rd145, %rd223, %rd192;
	ld.global.f64 	%fd198, [%rd141+2048];
	abs.f64 	%fd199, %fd335;
	abs.f64 	%fd200, %fd198;
	setp.lt.f64 	%p43, %fd199, %fd200;
	mov.f64 	%fd336, %fd198;
	mov.u64 	%rd325, %rd145;
	@%p43 bra 	$L__BB6_153;
	setp.lt.f64 	%p44, %fd200, %fd199;
	mov.f64 	%fd336, %fd335;
	mov.u64 	%rd325, %rd324;
	@%p44 bra 	$L__BB6_153;
	setp.lt.s64 	%p45, %rd324, %rd145;
	selp.f64 	%fd336, %fd335, %fd198, %p45;
	min.s64 	%rd325, %rd324, %rd145;
$L__BB6_153:
	cvt.u64.u32 	%rd224, %r28;
	add.s64 	%rd225, %rd316, %rd224;
	add.s64 	%rd148, %rd225, %rd192;
	ld.global.f64 	%fd203, [%rd141+4096];
	abs.f64 	%fd204, %fd336;
	abs.f64 	%fd205, %fd203;
	setp.lt.f64 	%p46, %fd204, %fd205;
	mov.f64 	%fd337, %fd203;
	mov.u64 	%rd326, %rd148;
	@%p46 bra 	$L__BB6_156;
	setp.lt.f64 	%p47, %fd205, %fd204;
	mov.f64 	%fd337, %fd336;
	mov.u64 	%rd326, %rd325;
	@%p47 bra 	$L__BB6_156;
	setp.lt.s64 	%p48, %rd325, %rd148;
	selp.f64 	%fd337, %fd336, %fd203, %p48;
	min.s64 	%rd326, %rd325, %rd148;
$L__BB6_156:
	add.s32 	%r47, %r28, 256;
	cvt.u64.u32 	%rd226, %r47;
	add.s64 	%rd227, %rd316, %rd226;
	add.s64 	%rd151, %rd227, %rd192;
	ld.global.f64 	%fd208, [%rd141+6144];
	abs.f64 	%fd209, %fd337;
	abs.f64 	%fd210, %fd208;
	setp.lt.f64 	%p49, %fd209, %fd210;
	mov.f64 	%fd338, %fd208;
	mov.u64 	%rd327, %rd151;
	@%p49 bra 	$L__BB6_159;
	setp.lt.f64 	%p50, %fd210, %fd209;
	mov.f64 	%fd338, %fd337;
	mov.u64 	%rd327, %rd326;
	@%p50 bra 	$L__BB6_159;
	setp.lt.s64 	%p51, %rd326, %rd151;
	selp.f64 	%fd338, %fd337, %fd208, %p51;
	min.s64 	%rd327, %rd326, %rd151;
$L__BB6_159:
	add.s32 	%r390, %r28, 1024;
	add.s32 	%r48, %r28, 512;
	setp.lt.s32 	%p52, %r48, %r19;
	@%p52 bra 	$L__BB6_147;
$L__BB6_160:
	// begin inline asm
	mov.u32 %r49, %laneid;
	// end inline asm
	mov.b64 	%rd228, %fd338;
	mov.b64 	{%r51, %r56}, %rd228;
	mov.b32 	%r67, 1;
	mov.b32 	%r68, 31;
	mov.b32 	%r69, -1;
	// begin inline asm
	shfl.sync.down.b32 %r50, %r51, %r67, %r68, %r69;
	// end inline asm
	// begin inline asm
	shfl.sync.down.b32 %r55, %r56, %r67, %r68, %r69;
	// end inline asm
	mov.b64 	%rd229, {%r50, %r55};
	mov.b64 	%fd214, %rd229;
	mov.b64 	{%r61, %r66}, %rd327;
	// begin inline asm
	shfl.sync.down.b32 %r60, %r61, %r67, %r68, %r69;
	// end inline asm
	// begin inline asm
	shfl.sync.down.b32 %r65, %r66, %r67, %r68, %r69;
	// end inline asm
	mov.b64 	%rd155, {%r60, %r65};
	setp.gt.s32 	%p53, %r49, 30;
	mov.f64 	%fd340, %fd338;
	mov.u64 	%rd329, %rd327;
	@%p53 bra 	$L__BB6_164;
	abs.f64 	%fd215, %fd338;
	abs.f64 	%fd216, %fd214;
	setp.lt.f64 	%p54, %fd215, %fd216;
	mov.f64 	%fd340, %fd214;
	mov.u64 	%rd329, %rd155;
	@%p54 bra 	$L__BB6_164;
	setp.lt.f64 	%p55, %fd216, %fd215;
	mov.f64 	%fd340, %fd338;
	mov.u64 	%rd329, %rd327;
	@%p55 bra 	$L__BB6_164;
	setp.lt.s64 	%p56, %rd327, %rd155;
	selp.f64 	%fd340, %fd338, %fd214, %p56;
	min.s64 	%rd329, %rd327, %rd155;
$L__BB6_164:
	mov.b64 	%rd230, %fd340;
	mov.b64 	{%r71, %r76}, %rd230;
	mov.b32 	%r87, 2;
	mov.b32 	%r88, 31;
	mov.b32 	%r89, -1;
	// begin inline asm
	shfl.sync.down.b32 %r70, %r71, %r87, %r88, %r89;
	// end inline asm
	// begin inline asm
	shfl.sync.down.b32 %r75, %r76, %r87, %r88, %r89;
	// end inline asm
	mov.b64 	%rd231, {%r70, %r75};
	mov.b64 	%fd219, %rd231;
	mov.b64 	{%r81, %r86}, %rd329;
	// begin inline asm
	shfl.sync.down.b32 %r80, %r81, %r87, %r88, %r89;
	// end inline asm
	// begin inline asm
	shfl.sync.down.b32 %r85, %r86, %r87, %r88, %r89;
	// end inline asm
	mov.b64 	%rd158, {%r80, %r85};
	setp.gt.s32 	%p57, %r49, 29;
	mov.f64 	%fd341, %fd340;
	mov.u64 	%rd330, %rd329;
	@%p57 bra 	$L__BB6_168;
	abs.f64 	%fd220, %fd340;
	abs.f64 	%fd221, %fd219;
	setp.lt.f64 	%p58, %fd220, %fd221;
	mov.f64 	%fd341, %fd219;
	mov.u64 	%rd330, %rd158;
	@%p58 bra 	$L__BB6_168;
	setp.lt.f64 	%p59, %fd221, %fd220;
	mov.f64 	%fd341, %fd340;
	mov.u64 	%rd330, %rd329;
	@%p59 bra 	$L__BB6_168;
	setp.lt.s64 	%p60, %rd329, %rd158;
	selp.f64 	%fd341, %fd340, %fd219, %p60;
	min.s64 	%rd330, %rd329, %rd158;
$L__BB6_168:
	mov.b64 	%rd232, %fd341;
	mov.b64 	{%r91, %r96}, %rd232;
	mov.b32 	%r107, 4;
	mov.b32 	%r108, 31;
	mov.b32 	%r109, -1;
	// begin inline asm
	shfl.sync.down.b32 %r90, %r91, %r107, %r108, %r109;
	// end inline asm
	// begin inline asm
	shfl.sync.down.b32 %r95, %r96, %r107, %r108, %r109;
	// end inline asm
	mov.b64 	%rd233, {%r90, %r95};
	mov.b64 	%fd224, %rd233;
	mov.b64 	{%r101, %r106}, %rd330;
	// begin inline asm
	shfl.sync.down.b32 %r100, %r101, %r107, %r108, %r109;
	// end inline asm
	// begin inline asm
	shfl.sync.down.b32 %r105, %r106, %r107, %r108, %r109;
	// end inline asm
	mov.b64 	%rd161, {%r100, %r105};
	setp.gt.s32 	%p61, %r49, 27;
	mov.f64 	%fd342, %fd341;
	mov.u64 	%rd331, %rd330;
	@%p61 bra 	$L__BB6_172;
	abs.f64 	%fd225, %fd341;
	abs.f64 	%fd226, %fd224;
	setp.lt.f64 	%p62, %fd225, %fd226;
	mov.f64 	%fd342, %fd224;
	mov.u64 	%rd331, %rd161;
	@%p62 bra 	$L__BB6_172;
	setp.lt.f64 	%p63, %fd226, %fd225;
	mov.f64 	%fd342, %fd341;
	mov.u64 	%rd331, %rd330;
	@%p63 bra 	$L__BB6_172;
	setp.lt.s64 	%p64, %rd330, %rd161;
	selp.f64 	%fd342, %fd341, %fd224, %p64;
	min.s64 	%rd331, %rd330, %rd161;
$L__BB6_172:
	mov.b64 	%rd234, %fd342;
	mov.b64 	{%r111, %r116}, %rd234;
	mov.b32 	%r127, 8;
	mov.b32 	%r128, 31;
	mov.b32 	%r129, -1;
	// begin inline asm
	shfl.sync.down.b32 %r110, %r111, %r127, %r128, %r129;
	// end inline asm
	// begin inline asm
	shfl.sync.down.b32 %r115, %r116, %r127, %r128, %r129;
	// end inline asm
	mov.b64 	%rd235, {%r110, %r115};
	mov.b64 	%fd229, %rd235;
	mov.b64 	{%r121, %r126}, %rd331;
	// begin inline asm
	shfl.sync.down.b32 %r120, %r121, %r127, %r128, %r129;
	// end inline asm
	// begin inline asm
	shfl.sync.down.b32 %r125, %r126, %r127, %r128, %r129;
	// end inline asm
	mov.b64 	%rd164, {%r120, %r125};
	setp.gt.s32 	%p65, %r49, 23;
	mov.f64 	%fd343, %fd342;
	mov.u64 	%rd332, %rd331;
	@%p65 bra 	$L__BB6_176;
	abs.f64 	%fd230, %fd342;
	abs.f64 	%fd231, %fd229;
	setp.lt.f64 	%p66, %fd230, %fd231;
	mov.f64 	%fd343, %fd229;
	mov.u64 	%rd332, %rd164;
	@%p66 bra 	$L__BB6_176;
	setp.lt.f64 	%p67, %fd231, %fd230;
	mov.f64 	%fd343, %fd342;
	mov.u64 	%rd332, %rd331;
	@%p67 bra 	$L__BB6_176;
	setp.lt.s64 	%p68, %rd331, %rd164;
	selp.f64 	%fd343, %fd342, %fd229, %p68;
	min.s64 	%rd332, %rd331, %rd164;
$L__BB6_176:
	mov.b64 	%rd236, %fd343;
	mov.b64 	{%r131, %r136}, %rd236;
	mov.b32 	%r147, 16;
	mov.b32 	%r148, 31;
	mov.b32 	%r149, -1;
	// begin inline asm
	shfl.sync.down.b32 %r130, %r131, %r147, %r148, %r149;
	// end inline asm
	// begin inline asm
	shfl.sync.down.b32 %r135, %r136, %r147, %r148, %r149;
	// end inline asm
	mov.b64 	%rd237, {%r130, %r135};
	mov.b64 	%fd234, %rd237;
	mov.b64 	{%r141, %r146}, %rd332;
	// begin inline asm
	shfl.sync.down.b32 %r140, %r141, %r147, %r148, %r149;
	// end inline asm
	// begin inline asm
	shfl.sync.down.b32 %r145, %r146, %r147, %r148, %r149;
	// end inline asm
	mov.b64 	%rd167, {%r140, %r145};
	setp.gt.s32 	%p69, %r49, 15;
	mov.f64 	%fd351, %fd343;
	mov.u64 	%rd340, %rd332;
	@%p69 bra 	$L__BB6_180;
	abs.f64 	%fd235, %fd343;
	abs.f64 	%fd236, %fd234;
	setp.lt.f64 	%p70, %fd235, %fd236;
	mov.f64 	%fd351, %fd234;
	mov.u64 	%rd340, %rd167;
	@%p70 bra 	$L__BB6_180;
	setp.lt.f64 	%p71, %fd236, %fd235;
	mov.f64 	%fd351, %fd343;
	mov.u64 	%rd340, %rd332;
	@%p71 bra 	$L__BB6_180;
	setp.lt.s64 	%p72, %rd332, %rd167;
	selp.f64 	%fd351, %fd343, %fd234, %p72;
	min.s64 	%rd340, %rd332, %rd167;
$L__BB6_180:
	setp.ne.s32 	%p73, %r49, 0;
	@%p73 bra 	$L__BB6_182;
	shr.u32 	%r150, %r18, 1;
	and.b32  	%r151, %r150, 496;
	mov.u32 	%r152, _ZN6thrust24THRUST_300001_SM_1000_NS8cuda_cub4core6detail5shmemE;
	add.s32 	%r153, %r152, %r151;
	st.shared.f64 	[%r153+8], %fd351;
	st.shared.u64 	[%r153+16], %rd340;
$L__BB6_182:
	bar.sync 	0;
	setp.ne.s32 	%p74, %r18, 0;
	@%p74 bra 	$L__BB6_204;
	ld.shared.f64 	%fd239, [_ZN6thrust24THRUST_300001_SM_1000_NS8cuda_cub4core6detail5shmemE+24];
	ld.shared.u64 	%rd170, [_ZN6thrust24THRUST_300001_SM_1000_NS8cuda_cub4core6detail5shmemE+32];
	abs.f64 	%fd240, %fd351;
	abs.f64 	%fd241, %fd239;
	setp.lt.f64 	%p75, %fd240, %fd241;
	mov.f64 	%fd345, %fd239;
	mov.u64 	%rd334, %rd170;
	@%p75 bra 	$L__BB6_186;
	setp.lt.f64 	%p76, %fd241, %fd240;
	mov.f64 	%fd345, %fd351;
	mov.u64 	%rd334, %rd340;
	@%p76 bra 	$L__BB6_186;
	setp.lt.s64 	%p77, %rd340, %rd170;
	selp.f64 	%fd345, %fd351, %fd239, %p77;
	min.s64 	%rd334, %rd340, %rd170;
$L__BB6_186:
	ld.shared.f64 	%fd244, [_ZN6thrust24THRUST_300001_SM_1000_NS8cuda_cub4core6detail5shmemE+40];
	ld.shared.u64 	%rd173, [_ZN6thrust24THRUST_300001_SM_1000_NS8cuda_cub4core6detail5shmemE+48];
	abs.f64 	%fd245, %fd345;
	abs.f64 	%fd246, %fd244;
	setp.lt.f64 	%p78, %fd245, %fd246;
	mov.f64 	%fd346, %fd244;
	mov.u64 	%rd335, %rd173;
	@%p78 bra 	$L__BB6_189;
	setp.lt.f64 	%p79, %fd246, %fd245;
	mov.f64 	%fd346, %fd345;
	mov.u64 	%rd335, %rd334;
	@%p79 bra 	$L__BB6_189;
	setp.lt.s64 	%p80, %rd334, %rd173;
	selp.f64 	%fd346, %fd345, %fd244, %p80;
	min.s64 	%rd335, %rd334, %rd173;
$L__BB6_189:
	ld.shared.f64 	%fd249, [_ZN6thrust24THRUST_300001_SM_1000_NS8cuda_cub4core6detail5shmemE+56];
	ld.shared.u64 	%rd176, [_ZN6thrust24THRUST_300001_SM_1000_NS8cuda_cub4core6detail5shmemE+64];
	abs.f64 	%fd250, %fd346;
	abs.f64 	%fd251, %fd249;
	setp.lt.f64 	%p81, %fd250, %fd251;
	mov.f64 	%fd347, %fd249;
	mov.u64 	%rd336, %rd176;
	@%p81 bra 	$L__BB6_192;
	setp.lt.f64 	%p82, %fd251, %fd250;
	mov.f64 	%fd347, %fd346;
	mov.u64 	%rd336, %rd335;
	@%p82 bra 	$L__BB6_192;
	setp.lt.s64 	%p83, %rd335, %rd176;
	selp.f64 	%fd347, %fd346, %fd249, %p83;
	min.s64 	%rd336, %rd335, %rd176;
$L__BB6_192:
	ld.shared.f64 	%fd254, [_ZN6thrust24THRUST_300001_SM_1000_NS8cuda_cub4core6detail5shmemE+72];
	ld.shared.u64 	%rd179, [_ZN6thrust24THRUST_300001_SM_1000_NS8cuda_cub4core6detail5shmemE+80];
	abs.f64 	%fd255, %fd347;
	abs.f64 	%fd256, %fd254;
	setp.lt.f64 	%p84, %fd255, %fd256;
	mov.f64 	%fd348, %fd254;
	mov.u64 	%rd337, %rd179;
	@%p84 bra 	$L__BB6_195;
	setp.lt.f64 	%p85, %fd256, %fd255;
	mov.f64 	%fd348, %fd347;
	mov.u64 	%rd337, %rd336;
	@%p85 bra 	$L__BB6_195;
	setp.lt.s64 	%p86, %rd336, %rd179;
	selp.f64 	%fd348, %fd347, %fd254, %p86;
	min.s64 	%rd337, %rd336, %rd179;
$L__BB6_195:
	ld.shared.f64 	%fd259, [_ZN6thrust24THRUST_300001_SM_1000_NS8cuda_cub4core6detail5shmemE+88];
	ld.shared.u64 	%rd182, [_ZN6thrust24THRUST_300001_SM_1000_NS8cuda_cub4core6detail5shmemE+96];
	abs.f64 	%fd260, %fd348;
	abs.f64 	%fd261, %fd259;
	setp.lt.f64 	%p87, %fd260, %fd261;
	mov.f64 	%fd349, %fd259;
	mov.u64 	%rd338, %rd182;
	@%p87 bra 	$L__BB6_198;
	setp.lt.f64 	%p88, %fd261, %fd260;
	mov.f64 	%fd349, %fd348;
	mov.u64 	%rd338, %rd337;
	@%p88 bra 	$L__BB6_198;
	setp.lt.s64 	%p89, %rd337, %rd182;
	selp.f64 	%fd349, %fd348, %fd259, %p89;
	min.s64 	%rd338, %rd337, %rd182;
$L__BB6_198:
	ld.shared.f64 	%fd264, [_ZN6thrust24THRUST_300001_SM_1000_NS8cuda_cub4core6detail5shmemE+104];
	ld.shared.u64 	%rd185, [_ZN6thrust24THRUST_300001_SM_1000_NS8cuda_cub4core6detail5shmemE+112];
	abs.f64 	%fd265, %fd349;
	abs.f64 	%fd266, %fd264;
	setp.lt.f64 	%p90, %fd265, %fd266;
	mov.f64 	%fd350, %fd264;
	mov.u64 	%rd339, %rd185;
	@%p90 bra 	$L__BB6_201;
	setp.lt.f64 	%p91, %fd266, %fd265;
	mov.f64 	%fd350, %fd349;
	mov.u64 	%rd339, %rd338;
	@%p91 bra 	$L__BB6_201;
	setp.lt.s64 	%p92, %rd338, %rd185;
	selp.f64 	%fd350, %fd349, %fd264, %p92;
	min.s64 	%rd339, %rd338, %rd185;
$L__BB6_201:
	ld.shared.f64 	%fd269, [_ZN6thrust24THRUST_300001_SM_1000_NS8cuda_cub4core6detail5shmemE+120];
	ld.shared.u64 	%rd188, [_ZN6thrust24THRUST_300001_SM_1000_NS8cuda_cub4core6detail5shmemE+128];
	abs.f64 	%fd270, %fd350;
	abs.f64 	%fd271, %fd269;
	setp.lt.f64 	%p93, %fd270, %fd271;
	mov.u64 	%rd340, %rd188;
	mov.f64 	%fd351, %fd269;
	@%p93 bra 	$L__BB6_204;
	setp.lt.f64 	%p94, %fd271, %fd270;
	mov.u64 	%rd340, %rd339;
	mov.f64 	%fd351, %fd350;
	@%p94 bra 	$L__BB6_204;
	setp.lt.s64 	%p95, %rd339, %rd188;
	selp.f64 	%fd351, %fd350, %fd269, %p95;
	min.s64 	%rd340, %rd339, %rd188;
$L__BB6_204:
	mov.u32 	%r381, %tid.x;
	setp.ne.s32 	%p212, %r381, 0;
	@%p212 bra 	$L__BB6_206;
	ld.param.u64 	%rd271, [_ZN6thrust24THRUST_300001_SM_1000_NS8cuda_cub4core6detail13_kernel_agentINS1_8__reduce11ReduceAgentINS0_12zip_iteratorIN4cuda3std3__45tupleIJNS0_10device_ptrIdEENS0_17counting_iteratorIlNS0_11use_defaultESF_SF_EEEEEEEPNSB_IJdlEEESJ_lNS1_9__extrema9arg_max_fIdl10comparatorEEEEJSI_SK_lSO_EEEvDpT0__param_1];
	cvta.to.global.u64 	%rd270, %rd271;
	st.global.f64 	[%rd270], %fd351;
	st.global.u64 	[%rd270+8], %rd340;
$L__BB6_206:
	ret;

}
	// .globl	_ZN6thrust24THRUST_300001_SM_1000_NS8cuda_cub4core6detail13_kernel_agentINS1_8__reduce11ReduceAgentINS0_12zip_iteratorIN4cuda3std3__45tupleIJNS0_10device_ptrIdEENS0_17counting_iteratorIlNS0_11use_defaultESF_SF_EEEEEEEPNSB_IJdlEEESJ_lNS1_9__extrema9arg_max_fIdl10comparatorEEEEJSI_SK_lN3cub18CUB_300001_SM_100013GridEvenShareIlEENSR_9GridQueueIyEESO_EEEvDpT0_
.visible .entry _ZN6thrust24THRUST_300001_SM_1000_NS8cuda_cub4core6detail13_kernel_agentINS1_8__reduce11ReduceAgentINS0_12zip_iteratorIN4cuda3std3__45tupleIJNS0_10device_ptrIdEENS0_17counting_iteratorIlNS0_11use_defaultESF_SF_EEEEEEEPNSB_IJdlEEESJ_lNS1_9__extrema9arg_max_fIdl10comparatorEEEEJSI_SK_lN3cub18CUB_300001_SM_100013GridEvenShareIlEENSR_9GridQueueIyEESO_EEEvDpT0_(
	.param .align 8 .b8 _ZN6thrust24THRUST_300001_SM_1000_NS8cuda_cub4core6detail13_kernel_agentINS1_8__reduce11ReduceAgentINS0_12zip_iteratorIN4cuda3std3__45tupleIJNS0_10device_ptrIdEENS0_17counting_iteratorIlNS0_11use_defaultESF_SF_EEEEEEEPNSB_IJdlEEESJ_lNS1_9__extrema9arg_max_fIdl10comparatorEEEEJSI_SK_lN3cub18CUB_300001_SM_100013GridEvenShareIlEENSR_9GridQueueIyEESO_EEEvDpT0__param_0[16],
	.param .u64 .ptr .align 1 _ZN6thrust24THRUST_300001_SM_1000_NS8cuda_cub4core6detail13_kernel_agentINS1_8__reduce11ReduceAgentINS0_12zip_iteratorIN4cuda3std3__45tupleIJNS0_10device_ptrIdEENS0_17counting_iteratorIlNS0_11use_defaultESF_SF_EEEEEEEPNSB_IJdlEEESJ_lNS1_9__extrema9arg_max_fIdl10comparatorEEEEJSI_SK_lN3cub18CUB_300001_SM_100013GridEvenShareIlEENSR_9GridQueueIyEESO_EEEvDpT0__param_1,
	.param .u64 _ZN6thrust24THRUST_300001_SM_1000_NS8cuda_cub4core6detail13_kernel_agentINS1_8__reduce11ReduceAgentINS0_12zip_iteratorIN4cuda3std3__45tupleIJNS0_10device_ptrIdEENS0_17counting_iteratorIlNS0_11use_defaultESF_SF_EEEEEEEPNSB_IJdlEEESJ_lNS1_9__extrema9arg_max_fIdl10comparatorEEEEJSI_SK_lN3cub18CUB_300001_SM_100013GridEvenShareIlEENSR_9GridQueueIyEESO_EEEvDpT0__param_2,
	.param .align 8 .b8 _ZN6thrust24THRUST_300001_SM_1000_NS8cuda_cub4core6detail13_kernel_agentINS1_8__reduce11ReduceAgentINS0_12zip_iteratorIN4cuda3std3__45tupleIJNS0_10device_ptrIdEENS0_17counting_iteratorIlNS0_11use_defaultESF_SF_EEEEEEEPNSB_IJdlEEESJ_lNS1_9__extrema9arg_max_fIdl10comparatorEEEEJSI_SK_lN3cub18CUB_300001_SM_100013GridEvenShareIlEENSR_9GridQueueIyEESO_EEEvDpT0__param_3[72],
	.param .align 8 .b8 _ZN6thrust24THRUST_300001_SM_1000_NS8cuda_cub4core6detail13_kernel_agentINS1_8__reduce11ReduceAgentINS0_12zip_iteratorIN4cuda3std3__45tupleIJNS0_10device_ptrIdEENS0_17counting_iteratorIlNS0_11use_defaultESF_SF_EEEEEEEPNSB_IJdlEEESJ_lNS1_9__extrema9arg_max_fIdl10comparatorEEEEJSI_SK_lN3cub18CUB_300001_SM_100013GridEvenShareIlEENSR_9GridQueueIyEESO_EEEvDpT0__param_4[8],
	.param .align 1 .b8 _ZN6thrust24THRUST_300001_SM_1000_NS8cuda_cub4core6detail13_kernel_agentINS1_8__reduce11ReduceAgentINS0_12zip_iteratorIN4cuda3std3__45tupleIJNS0_10device_ptrIdEENS0_17counting_iteratorIlNS0_11use_defaultESF_SF_EEEEEEEPNSB_IJdlEEESJ_lNS1_9__extrema9arg_max_fIdl10comparatorEEEEJSI_SK_lN3cub18CUB_300001_SM_100013GridEvenShareIlEENSR_9GridQueueIyEESO_EEEvDpT0__param_5[1]
)
.maxntid 256
{
	.reg .pred 	%p<215>;
	.reg .b32 	%r<399>;
	.reg .b64 	%rd<356>;
	.reg .b64 	%fd<352>;

	ld.param.u64 	%rd196, [_ZN6thrust24THRUST_300001_SM_1000_NS8cuda_cub4core6detail13_kernel_agentINS1_8__reduce11ReduceAgentINS0_12zip_iteratorIN4cuda3std3__45tupleIJNS0_10device_ptrIdEENS0_17counting_iteratorIlNS0_11use_defaultESF_SF_EEEEEEEPNSB_IJdlEEESJ_lNS1_9__extrema9arg_max_fIdl10comparatorEEEEJSI_SK_lN3cub18CUB_300001_SM_100013GridEvenShareIlEENSR_9GridQueueIyEESO_EEEvDpT0__param_0+8];
	ld.param.u64 	%rd195, [_ZN6thrust24THRUST_300001_SM_1000_NS8cuda_cub4core6detail13_kernel_agentINS1_8__reduce11ReduceAgentINS0_12zip_iteratorIN4cuda3std3__45tupleIJNS0_10device_ptrIdEENS0_17counting_iteratorIlNS0_11use_defaultESF_SF_EEEEEEEPNSB_IJdlEEESJ_lNS1_9__extrema9arg_max_fIdl10comparatorEEEEJSI_SK_lN3cub18CUB_300001_SM_100013GridEvenShareIlEENSR_9GridQueueIyEESO_EEEvDpT0__param_0];
	ld.param.u64 	%rd199, [_ZN6thrust24THRUST_300001_SM_1000_NS8cuda_cub4core6detail13_kernel_agentINS1_8__reduce11ReduceAgentINS0_12zip_iteratorIN4cuda3std3__45tupleIJNS0_10device_ptrIdEENS0_17counting_iteratorIlNS0_11use_defaultESF_SF_EEEEEEEPNSB_IJdlEEESJ_lNS1_9__extrema9arg_max_fIdl10comparatorEEEEJSI_SK_lN3cub18CUB_300001_SM_100013GridEvenShareIlEENSR_9GridQueueIyEESO_EEEvDpT0__param_4];
	ld.param.u64 	%rd198, [_ZN6thrust24THRUST_300001_SM_1000_NS8cuda_cub4core6detail13_kernel_agentINS1_8__reduce11ReduceAgentINS0_12zip_iteratorIN4cuda3std3__45tupleIJNS0_10device_ptrIdEENS0_17counting_iteratorIlNS0_11use_defaultESF_SF_EEEEEEEPNSB_IJdlEEESJ_lNS1_9__extrema9arg_max_fIdl10comparatorEEEEJSI_SK_lN3cub18CUB_300001_SM_100013GridEvenShareIlEENSR_9GridQueueIyEESO_EEEvDpT0__param_2];
	cvta.to.global.u64 	%rd1, %rd199;
	cvta.to.global.u64 	%rd2, %rd195;
	mov.u32 	%r1, %ctaid.x;
	mul.lo.s32 	%r33, %r1, 1280;
	cvt.u64.u32 	%rd4, %r33;
	mov.u32 	%r34, %nctaid.x;
	mul.lo.s32 	%r35, %r34, 1280;
	cvt.u64.u32 	%rd5, %r35;
	add.s64 	%rd200, %rd4, 1280;
	setp.le.s64 	%p1, %rd200, %rd198;
	@%p1 bra 	$L__BB7_121;
	cvt.u32.u64 	%r159, %rd4;
	cvt.u32.u64 	%r2, %rd198;
	sub.s32 	%r3, %r2, %r159;
	mov.u32 	%r4, %tid.x;
	setp.ge.s32 	%p98, %r4, %r3;
	mov.f64 	%fd298, 0d0000000000000000;
	mov.b64 	%rd298, 0;
	mov.u32 	%r393, %r4;
	@%p98 bra 	$L__BB7_3;
	cvt.u64.u32 	%rd246, %r4;
	add.s64 	%rd247, %rd4, %rd246;
	shl.b64 	%rd248, %rd247, 3;
	add.s64 	%rd249, %rd2, %rd248;
	add.s64 	%rd298, %rd196, %rd247;
	ld.global.f64 	%fd298, [%rd249];
	add.s32 	%r393, %r4, 256;
$L__BB7_3:
	setp.ge.s32 	%p99, %r393, %r3;
	@%p99 bra 	$L__BB7_25;
	not.b32 	%r161, %r393;
	add.s32 	%r162, %r161, %r2;
	sub.s32 	%r7, %r162, %r159;
	and.b32  	%r163, %r7, 768;
	setp.eq.s32 	%p100, %r163, 768;
	@%p100 bra 	$L__BB7_10;
	cvt.u64.u32 	%rd251, %r393;
	add.s64 	%rd252, %rd251, %rd4;
	add.s64 	%rd289, %rd252, %rd196;
	shl.b64 	%rd253, %rd252, 3;
	add.s64 	%rd288, %rd2, %rd253;
	shr.u32 	%r164, %r7, 8;
	add.s32 	%r165, %r164, 1;
	and.b32  	%r166, %r165, 3;
	neg.s32 	%r391, %r166;
$L__BB7_6:
	.pragma "nounroll";
	mov.u64 	%rd12, %rd298;
	mov.f64 	%fd3, %fd298;
	ld.global.f64 	%fd4, [%rd288];
	abs.f64 	%fd5, %fd3;
	abs.f64 	%fd6, %fd4;
	setp.lt.f64 	%p101, %fd5, %fd6;
	mov.u64 	%rd298, %rd289;
	mov.f64 	%fd298, %fd4;
	@%p101 bra 	$L__BB7_9;
	setp.lt.f64 	%p102, %fd6, %fd5;
	mov.u64 	%rd298, %rd12;
	mov.f64 	%fd298, %fd3;
	@%p102 bra 	$L__BB7_9;
	setp.lt.s64 	%p103, %rd12, %rd289;
	min.s64 	%rd298, %rd12, %rd289;
	selp.f64 	%fd298, %fd3, %fd4, %p103;
$L__BB7_9:
	add.s32 	%r393, %r393, 256;
	add.s64 	%rd289, %rd289, 256;
	add.s64 	%rd288, %rd288, 2048;
	add.s32 	%r391, %r391, 1;
	setp.ne.s32 	%p104, %r391, 0;
	@%p104 bra 	$L__BB7_6;
$L__BB7_10:
	setp.lt.u32 	%p105, %r7, 768;
	@%p105 bra 	$L__BB7_25;
	add.s32 	%r394, %r393, 512;
$L__BB7_12:
	mov.u32 	%r15, %r394;
	add.s32 	%r167, %r15, -512;
	cvt.s64.s32 	%rd254, %r167;
	add.s64 	%rd255, %rd254, %rd4;
	shl.b64 	%rd256, %rd255, 3;
	add.s64 	%rd20, %rd2, %rd256;
	add.s64 	%rd21, %rd255, %rd196;
	ld.global.f64 	%fd12, [%rd20];
	abs.f64 	%fd13, %fd298;
	abs.f64 	%fd14, %fd12;
	setp.lt.f64 	%p106, %fd13, %fd14;
	mov.u64 	%rd295, %rd21;
	mov.f64 	%fd295, %fd12;
	@%p106 bra 	$L__BB7_15;
	setp.lt.f64 	%p107, %fd14, %fd13;
	mov.u64 	%rd295, %rd298;
	mov.f64 	%fd295, %fd298;
	@%p107 bra 	$L__BB7_15;
	setp.lt.s64 	%p108, %rd298, %rd21;
	min.s64 	%rd295, %rd298, %rd21;
	selp.f64 	%fd295, %fd298, %fd12, %p108;
$L__BB7_15:
	add.s32 	%r168, %r15, -256;
	cvt.s64.s32 	%rd257, %r168;
	add.s64 	%rd258, %rd257, %rd4;
	add.s64 	%rd24, %rd258, %rd196;
	ld.global.f64 	%fd17, [%rd20+2048];
	abs.f64 	%fd18, %fd295;
	abs.f64 	%fd19, %fd17;
	setp.lt.f64 	%p109, %fd18, %fd19;
	mov.u64 	%rd296, %rd24;
	mov.f64 	%fd296, %fd17;
	@%p109 bra 	$L__BB7_18;
	setp.lt.f64 	%p110, %fd19, %fd18;
	mov.u64 	%rd296, %rd295;
	mov.f64 	%fd296, %fd295;
	@%p110 bra 	$L__BB7_18;
	setp.lt.s64 	%p111, %rd295, %rd24;
	min.s64 	%rd296, %rd295, %rd24;
	selp.f64 	%fd296, %fd295, %fd17, %p111;
$L__BB7_18:
	cvt.s64.s32 	%rd259, %r15;
	add.s64 	%rd260, %rd259, %rd4;
	add.s64 	%rd27, %rd260, %rd196;
	ld.global.f64 	%fd22, [%rd20+4096];
	abs.f64 	%fd23, %fd296;
	abs.f64 	%fd24, %fd22;
	setp.lt.f64 	%p112, %fd23, %fd24;
	mov.u64 	%rd297, %rd27;
	mov.f64 	%fd297, %fd22;
	@%p112 bra 	$L__BB7_21;
	setp.lt.f64 	%p113, %fd24, %fd23;
	mov.u64 	%rd297, %rd296;
	mov.f64 	%fd297, %fd296;
	@%p113 bra 	$L__BB7_21;
	setp.lt.s64 	%p114, %rd296, %rd27;
	min.s64 	%rd297, %rd296, %rd27;
	selp.f64 	%fd297, %fd296, %fd22, %p114;
$L__BB7_21:
	add.s32 	%r169, %r15, 256;
	cvt.s64.s32 	%rd261, %r169;
	add.s64 	%rd262, %rd261, %rd4;
	add.s64 	%rd30, %rd262, %rd196;
	ld.global.f64 	%fd27, [%rd20+6144];
	abs.f64 	%fd28, %fd297;
	abs.f64 	%fd29, %fd27;
	setp.lt.f64 	%p115, %fd28, %fd29;
	mov.u64 	%rd298, %rd30;
	mov.f64 	%fd298, %fd27;
	@%p115 bra 	$L__BB7_24;
	setp.lt.f64 	%p116, %fd29, %fd28;
	mov.u64 	%rd298, %rd297;
	mov.f64 	%fd298, %fd297;
	@%p116 bra 	$L__BB7_24;
	setp.lt.s64 	%p117, %rd297, %rd30;
	min.s64 	%rd298, %rd297, %rd30;
	selp.f64 	%fd298, %fd297, %fd27, %p117;
$L__BB7_24:
	add.s32 	%r394, %r15, 1024;
	add.s32 	%r170, %r15, 512;
	setp.lt.s32 	%p118, %r170, %r3;
	@%p118 bra 	$L__BB7_12;
$L__BB7_25:
	setp.lt.s32 	%p119, %r3, 256;
	@%p119 bra 	$L__BB7_70;
	// begin inline asm
	mov.u32 %r284, %laneid;
	// end inline asm
	mov.b64 	%rd273, %fd298;
	mov.b64 	{%r286, %r291}, %rd273;
	mov.b32 	%r302, 1;
	mov.b32 	%r303, 31;
	mov.b32 	%r304, -1;
	// begin inline asm
	shfl.sync.down.b32 %r285, %r286, %r302, %r303, %r304;
	// end inline asm
	// begin inline asm
	shfl.sync.down.b32 %r290, %r291, %r302, %r303, %r304;
	// end inline asm
	mov.b64 	%rd274, {%r285, %r290};
	mov.b64 	%fd33, %rd274;
	mov.b64 	{%r296, %r301}, %rd298;
	// begin inline asm
	shfl.sync.down.b32 %r295, %r296, %r302, %r303, %r304;
	// end inline asm
	// begin inline asm
	shfl.sync.down.b32 %r300, %r301, %r302, %r303, %r304;
	// end inline asm
	mov.b64 	%rd34, {%r295, %r300};
	setp.gt.s32 	%p171, %r284, 30;
	mov.u64 	%rd300, %rd298;
	mov.f64 	%fd300, %fd298;
	@%p171 bra 	$L__BB7_30;
	abs.f64 	%fd34, %fd298;
	abs.f64 	%fd35, %fd33;
	setp.lt.f64 	%p172, %fd34, %fd35;
	mov.u64 	%rd300, %rd34;
	mov.f64 	%fd300, %fd33;
	@%p172 bra 	$L__BB7_30;
	setp.lt.f64 	%p173, %fd35, %fd34;
	mov.u64 	%rd300, %rd298;
	mov.f64 	%fd300, %fd298;
	@%p173 bra 	$L__BB7_30;
	setp.lt.s64 	%p174, %rd298, %rd34;
	min.s64 	%rd300, %rd298, %rd34;
	selp.f64 	%fd300, %fd298, %fd33, %p174;
$L__BB7_30:
	mov.b64 	%rd275, %fd300;
	mov.b64 	{%r306, %r311}, %rd275;
	mov.b32 	%r322, 2;
	mov.b32 	%r323, 31;
	mov.b32 	%r324, -1;
	// begin inline asm
	shfl.sync.down.b32 %r305, %r306, %r322, %r323, %r324;
	// end inline asm
	// begin inline asm
	shfl.sync.down.b32 %r310, %r311, %r322, %r323, %r324;
	// end inline asm
	mov.b64 	%rd276, {%r305, %r310};
	mov.b64 	%fd38, %rd276;
	mov.b64 	{%r316, %r321}, %rd300;
	// begin inline asm
	shfl.sync.down.b32 %r315, %r316, %r322, %r323, %r324;
	// end inline asm
	// begin inline asm
	shfl.sync.down.b32 %r320, %r321, %r322, %r323, %r324;
	// end inline asm
	mov.b64 	%rd37, {%r315, %r320};
	setp.gt.s32 	%p175, %r284, 29;
	mov.u64 	%rd301, %rd300;
	mov.f64 	%fd301, %fd300;
	@%p175 bra 	$L__BB7_34;
	abs.f64 	%fd39, %fd300;
	abs.f64 	%fd40, %fd38;
	setp.lt.f64 	%p176, %fd39, %fd40;
	mov.u64 	%rd301, %rd37;
	mov.f64 	%fd301, %fd38;
	@%p176 bra 	$L__BB7_34;
	setp.lt.f64 	%p177, %fd40, %fd39;
	mov.u64 	%rd301, %rd300;
	mov.f64 	%fd301, %fd300;
	@%p177 bra 	$L__BB7_34;
	setp.lt.s64 	%p178, %rd300, %rd37;
	min.s64 	%rd301, %rd300, %rd37;
	selp.f64 	%fd301, %fd300, %fd38, %p178;
$L__BB7_34:
	mov.b64 	%rd277, %fd301;
	mov.b64 	{%r326, %r331}, %rd277;
	mov.b32 	%r342, 4;
	mov.b32 	%r343, 31;
	mov.b32 	%r344, -1;
	// begin inline asm
	shfl.sync.down.b32 %r325, %r326, %r342, %r343, %r344;
	// end inline asm
	// begin inline asm
	shfl.sync.down.b32 %r330, %r331, %r342, %r343, %r344;
	// end inline asm
	mov.b64 	%rd278, {%r325, %r330};
	mov.b64 	%fd43, %rd278;
	mov.b64 	{%r336, %r341}, %rd301;
	// begin inline asm
	shfl.sync.down.b32 %r335, %r336, %r342, %r343, %r344;
	// end inline asm
	// begin inline asm
	shfl.sync.down.b32 %r340, %r341, %r342, %r343, %r344;
	// end inline asm
	mov.b64 	%rd40, {%r335, %r340};
	setp.gt.s32 	%p179, %r284, 27;
	mov.u64 	%rd302, %rd301;
	mov.f64 	%fd302, %fd301;
	@%p179 bra 	$L__BB7_38;
	abs.f64 	%fd44, %fd301;
	abs.f64 	%fd45, %fd43;
	setp.lt.f64 	%p180, %fd44, %fd45;
	mov.u64 	%rd302, %rd40;
	mov.f64 	%fd302, %fd43;
	@%p180 bra 	$L__BB7_38;
	setp.lt.f64 	%p181, %fd45, %fd44;
	mov.u64 	%rd302, %rd301;
	mov.f64 	%fd302, %fd301;
	@%p181 bra 	$L__BB7_38;
	setp.lt.s64 	%p182, %rd301, %rd40;
	min.s64 	%rd302, %rd301, %rd40;
	selp.f64 	%fd302, %fd301, %fd43, %p182;
$L__BB7_38:
	mov.b64 	%rd279, %fd302;
	mov.b64 	{%r346, %r351}, %rd279;
	mov.b32 	%r362, 8;
	mov.b32 	%r363, 31;
	mov.b32 	%r364, -1;
	// begin inline asm
	shfl.sync.down.b32 %r345, %r346, %r362, %r363, %r364;
	// end inline asm
	// begin inline asm
	shfl.sync.down.b32 %r350, %r351, %r362, %r363, %r364;
	// end inline asm
	mov.b64 	%rd280, {%r345, %r350};
	mov.b64 	%fd48, %rd280;
	mov.b64 	{%r356, %r361}, %rd302;
	// begin inline asm
	shfl.sync.down.b32 %r355, %r356, %r362, %r363, %r364;
	// end inline asm
	// begin inline asm
	shfl.sync.down.b32 %r360, %r361, %r362, %r363, %r364;
	// end inline asm
	mov.b64 	%rd43, {%r355, %r360};
	setp.gt.s32 	%p183, %r284, 23;
	mov.u64 	%rd303, %rd302;
	mov.f64 	%fd303, %fd302;
	@%p183 bra 	$L__BB7_42;
	abs.f64 	%fd49, %fd302;
	abs.f64 	%fd50, %fd48;
	setp.lt.f64 	%p184, %fd49, %fd50;
	mov.u64 	%rd303, %rd43;
	mov.f64 	%fd303, %fd48;
	@%p184 bra 	$L__BB7_42;
	setp.lt.f64 	%p185, %fd50, %fd49;
	mov.u64 	%rd303, %rd302;
	mov.f64 	%fd303, %fd302;
	@%p185 bra 	$L__BB7_42;
	setp.lt.s64 	%p186, %rd302, %rd43;
	min.s64 	%rd303, %rd302, %rd43;
	selp.f64 	%fd303, %fd302, %fd48, %p186;
$L__BB7_42:
	mov.b64 	%rd281, %fd303;
	mov.b64 	{%r366, %r371}, %rd281;
	mov.b32 	%r382, 16;
	mov.b32 	%r383, 31;
	mov.b32 	%r384, -1;
	// begin inline asm
	shfl.sync.down.b32 %r365, %r366, %r382, %r383, %r384;
	// end inline asm
	// begin inline asm
	shfl.sync.down.b32 %r370, %r371, %r382, %r383, %r384;
	// end inline asm
	mov.b64 	%rd282, {%r365, %r370};
	mov.b64 	%fd53, %rd282;
	mov.b64 	{%r376, %r381}, %rd303;
	// begin inline asm
	shfl.sync.down.b32 %r375, %r376, %r382, %r383, %r384;
	// end inline asm
	// begin inline asm
	shfl.sync.down.b32 %r380, %r381, %r382, %r383, %r384;
	// end inline asm
	mov.b64 	%rd46, {%r375, %r380};
	setp.gt.s32 	%p187, %r284, 15;
	mov.u64 	%rd355, %rd303;
	mov.f64 	%fd351, %fd303;
	@%p187 bra 	$L__BB7_46;
	abs.f64 	%fd54, %fd303;
	abs.f64 	%fd55, %fd53;
	setp.lt.f64 	%p188, %fd54, %fd55;
	mov.u64 	%rd355, %rd46;
	mov.f64 	%fd351, %fd53;
	@%p188 bra 	$L__BB7_46;
	setp.lt.f64 	%p189, %fd55, %fd54;
	mov.u64 	%rd355, %rd303;
	mov.f64 	%fd351, %fd303;
	@%p189 bra 	$L__BB7_46;
	setp.lt.s64 	%p190, %rd303, %rd46;
	min.s64 	%rd355, %rd303, %rd46;
	selp.f64 	%fd351, %fd303, %fd53, %p190;
$L__BB7_46:
	setp.ne.s32 	%p191, %r284, 0;
	@%p191 bra 	$L__BB7_48;
	shr.u32 	%r385, %r4, 1;
	and.b32  	%r386, %r385, 496;
	mov.u32 	%r387, _ZN6thrust24THRUST_300001_SM_1000_NS8cuda_cub4core6detail5shmemE;
	add.s32 	%r388, %r387, %r386;
	st.shared.f64 	[%r388+8], %fd351;
	st.shared.u64 	[%r388+16], %rd355;
$L__BB7_48:
	bar.sync 	0;
	setp.ne.s32 	%p192, %r4, 0;
	@%p192 bra 	$L__BB7_208;
	ld.shared.f64 	%fd58, [_ZN6thrust24THRUST_300001_SM_1000_NS8cuda_cub4core6detail5shmemE+24];
	ld.shared.u64 	%rd49, [_ZN6thrust24THRUST_300001_SM_1000_NS8cuda_cub4core6detail5shmemE+32];
	abs.f64 	%fd59, %fd351;
	abs.f64 	%fd60, %fd58;
	setp.lt.f64 	%p193, %fd59, %fd60;
	mov.u64 	%rd305, %rd49;
	mov.f64 	%fd305, %fd58;
	@%p193 bra 	$L__BB7_52;
	setp.lt.f64 	%p194, %fd60, %fd59;
	mov.u64 	%rd305, %rd355;
	mov.f64 	%fd305, %fd351;
	@%p194 bra 	$L__BB7_52;
	setp.lt.s64 	%p195, %rd355, %rd49;
	min.s64 	%rd305, %rd355, %rd49;
	selp.f64 	%fd305, %fd351, %fd58, %p195;
$L__BB7_52:
	ld.shared.f64 	%fd63, [_ZN6thrust24THRUST_300001_SM_1000_NS8cuda_cub4core6detail5shmemE+40];
	ld.shared.u64 	%rd52, [_ZN6thrust24THRUST_300001_SM_1000_NS8cuda_cub4core6detail5shmemE+48];
	abs.f64 	%fd64, %fd305;
	abs.f64 	%fd65, %fd63;
	setp.lt.f64 	%p196, %fd64, %fd65;
	mov.u64 	%rd306, %rd52;
	mov.f64 	%fd306, %fd63;
	@%p196 bra 	$L__BB7_55;
	setp.lt.f64 	%p197, %fd65, %fd64;
	mov.u64 	%rd306, %rd305;
	mov.f64 	%fd306, %fd305;
	@%p197 bra 	$L__BB7_55;
	setp.lt.s64 	%p198, %rd305, %rd52;
	min.s64 	%rd306, %rd305, %rd52;
	selp.f64 	%fd306, %fd305, %fd63, %p198;
$L__BB7_55:
	ld.shared.f64 	%fd68, [_ZN6thrust24THRUST_300001_SM_1000_NS8cuda_cub4core6detail5shmemE+56];
	ld.shared.u64 	%rd55, [_ZN6thrust24THRUST_300001_SM_1000_NS8cuda_cub4core6detail5shmemE+64];
	abs.f64 	%fd69, %fd306;
	abs.f64 	%fd70, %fd68;
	setp.lt.f64 	%p199, %fd69, %fd70;
	mov.u64 	%rd307, %rd55;
	mov.f64 	%fd307, %fd68;
	@%p199 bra 	$L__BB7_58;
	setp.lt.f64 	%p200, %fd70, %fd69;
	mov.u64 	%rd307, %rd306;
	mov.f64 	%fd307, %fd306;
	@%p200 bra 	$L__BB7_58;
	setp.lt.s64 	%p201, %rd306, %rd55;
	min.s64 	%rd307, %rd306, %rd55;
	selp.f64 	%fd307, %fd306, %fd68, %p201;
$L__BB7_58:
	ld.shared.f64 	%fd73, [_ZN6thrust24THRUST_300001_SM_1000_NS8cuda_cub4core6detail5shmemE+72];
	ld.shared.u64 	%rd58, [_ZN6thrust24THRUST_300001_SM_1000_NS8cuda_cub4core6detail5shmemE+80];
	abs.f64 	%fd74, %fd307;
	abs.f64 	%fd75, %fd73;
	setp.lt.f64 	%p202, %fd74, %fd75;
	mov.u64 	%rd308, %rd58;
	mov.f64 	%fd308, %fd73;
	@%p202 bra 	$L__BB7_61;
	setp.lt.f64 	%p203, %fd75, %fd74;
	mov.u64 	%rd308, %rd307;
	mov.f64 	%fd308, %fd307;
	@%p203 bra 	$L__BB7_61;
	setp.lt.s64 	%p204, %rd307, %rd58;
	min.s64 	%rd308, %rd307, %rd58;
	selp.f64 	%fd308, %fd307, %fd73, %p204;
$L__BB7_61:
	ld.shared.f64 	%fd78, [_ZN6thrust24THRUST_300001_SM_1000_NS8cuda_cub4core6detail5shmemE+88];
	ld.shared.u64 	%rd61, [_ZN6thrust24THRUST_300001_SM_1000_NS8cuda_cub4core6detail5shmemE+96];
	abs.f64 	%fd79, %fd308;
	abs.f64 	%fd80, %fd78;
	setp.lt.f64 	%p205, %fd79, %fd80;
	mov.u64 	%rd309, %rd61;
	mov.f64 	%fd309, %fd78;
	@%p205 bra 	$L__BB7_64;
	setp.lt.f64 	%p206, %fd80, %fd79;
	mov.u64 	%rd309, %rd308;
	mov.f64 	%fd309, %fd308;
	@%p206 bra 	$L__BB7_64;
	setp.lt.s64 	%p207, %rd308, %rd61;
	min.s64 	%rd309, %rd308, %rd61;
	selp.f64 	%fd309, %fd308, %fd78, %p207;
$L__BB7_64:
	ld.shared.f64 	%fd83, [_ZN6thrust24THRUST_300001_SM_1000_NS8cuda_cub4core6detail5shmemE+104];
	ld.shared.u64 	%rd64, [_ZN6thrust24THRUST_300001_SM_1000_NS8cuda_cub4core6detail5shmemE+112];
	abs.f64 	%fd84, %fd309;
	abs.f64 	%fd85, %fd83;
	setp.lt.f64 	%p208, %fd84, %fd85;
	mov.u64 	%rd310, %rd64;
	mov.f64 	%fd310, %fd83;
	@%p208 bra 	$L__BB7_67;
	setp.lt.f64 	%p209, %fd85, %fd84;
	mov.u64 	%rd310, %rd309;
	mov.f64 	%fd310, %fd309;
	@%p209 bra 	$L__BB7_67;
	setp.lt.s64 	%p210, %rd309, %rd64;
	min.s64 	%rd310, %rd309, %rd64;
	selp.f64 	%fd310, %fd309, %fd83, %p210;
$L__BB7_67:
	ld.shared.f64 	%fd88, [_ZN6thrust24THRUST_300001_SM_1000_NS8cuda_cub4core6detail5shmemE+120];
	ld.shared.u64 	%rd67, [_ZN6thrust24THRUST_300001_SM_1000_NS8cuda_cub4core6detail5shmemE+128];
	abs.f64 	%fd89, %fd310;
	abs.f64 	%fd90, %fd88;
	setp.lt.f64 	%p211, %fd89, %fd90;
	mov.u64 	%rd355, %rd67;
	mov.f64 	%fd351, %fd88;
	@%p211 bra 	$L__BB7_208;
	setp.lt.f64 	%p212, %fd90, %fd89;
	mov.u64 	%rd355, %rd310;
	mov.f64 	%fd351, %fd310;
	@%p212 bra 	$L__BB7_208;
	setp.lt.s64 	%p213, %rd310, %rd67;
	min.s64 	%rd355, %rd310, %rd67;
	selp.f64 	%fd351, %fd310, %fd88, %p213;
	bra.uni 	$L__BB7_208;
$L__BB7_70:
	// begin inline asm
	mov.u32 %r171, %laneid;
	// end inline asm
	and.b32  	%r192, %r4, 992;
	add.s32 	%r193, %r192, 32;
	setp.gt.s32 	%p120, %r193, %r3;
	not.b32 	%r194, %r192;
	add.s32 	%r195, %r3, %r194;
	selp.b32 	%r190, %r195, 31, %p120;
	mov.b64 	%rd263, %fd298;
	mov.b64 	{%r173, %r178}, %rd263;
	mov.b32 	%r189, 1;
	mov.b32 	%r191, -1;
	// begin inline asm
	shfl.sync.down.b32 %r172, %r173, %r189, %r190, %r191;
	// end inline asm
	// begin inline asm
	shfl.sync.down.b32 %r177, %r178, %r189, %r190, %r191;
	// end inline asm
	mov.b64 	%rd264, {%r172, %r177};
	mov.b64 	%fd92, %rd264;
	mov.b64 	{%r183, %r188}, %rd298;
	// begin inline asm
	shfl.sync.down.b32 %r182, %r183, %r189, %r190, %r191;
	// end inline asm
	// begin inline asm
	shfl.sync.down.b32 %r187, %r188, %r189, %r190, %r191;
	// end inline asm
	mov.b64 	%rd69, {%r182, %r187};
	setp.ge.s32 	%p121, %r171, %r190;
	mov.u64 	%rd311, %rd298;
	mov.f64 	%fd311, %fd298;
	@%p121 bra 	$L__BB7_74;
	abs.f64 	%fd93, %fd298;
	abs.f64 	%fd94, %fd92;
	setp.lt.f64 	%p122, %fd93, %fd94;
	mov.u64 	%rd311, %rd69;
	mov.f64 	%fd311, %fd92;
	@%p122 bra 	$L__BB7_74;
	setp.lt.f64 	%p123, %fd94, %fd93;
	mov.u64 	%rd311, %rd298;
	mov.f64 	%fd311, %fd298;
	@%p123 bra 	$L__BB7_74;
	setp.lt.s64 	%p124, %rd298, %rd69;
	min.s64 	%rd311, %rd298, %rd69;
	selp.f64 	%fd311, %fd298, %fd92, %p124;
$L__BB7_74:
	mov.b64 	%rd265, %fd311;
	mov.b64 	{%r197, %r202}, %rd265;
	mov.b32 	%r213, 2;
	mov.b32 	%r215, -1;
	// begin inline asm
	shfl.sync.down.b32 %r196, %r197, %r213, %r190, %r215;
	// end inline asm
	// begin inline asm
	shfl.sync.down.b32 %r201, %r202, %r213, %r190, %r215;
	// end inline asm
	mov.b64 	%rd266, {%r196, %r201};
	mov.b64 	%fd97, %rd266;
	mov.b64 	{%r207, %r212}, %rd311;
	// begin inline asm
	shfl.sync.down.b32 %r206, %r207, %r213, %r190, %r215;
	// end inline asm
	// begin inline asm
	shfl.sync.down.b32 %r211, %r212, %r213, %r190, %r215;
	// end inline asm
	mov.b64 	%rd72, {%r206, %r211};
	add.s32 	%r216, %r171, 2;
	setp.gt.s32 	%p125, %r216, %r190;
	mov.u64 	%rd312, %rd311;
	mov.f64 	%fd312, %fd311;
	@%p125 bra 	$L__BB7_78;
	abs.f64 	%fd98, %fd311;
	abs.f64 	%fd99, %fd97;
	setp.lt.f64 	%p126, %fd98, %fd99;
	mov.u64 	%rd312, %rd72;
	mov.f64 	%fd312, %fd97;
	@%p126 bra 	$L__BB7_78;
	setp.lt.f64 	%p127, %fd99, %fd98;
	mov.u64 	%rd312, %rd311;
	mov.f64 	%fd312, %fd311;
	@%p127 bra 	$L__BB7_78;
	setp.lt.s64 	%p128, %rd311, %rd72;
	min.s64 	%rd312, %rd311, %rd72;
	selp.f64 	%fd312, %fd311, %fd97, %p128;
$L__BB7_78:
	mov.b64 	%rd267, %fd312;
	mov.b64 	{%r218, %r223}, %rd267;
	mov.b32 	%r234, 4;
	mov.b32 	%r236, -1;
	// begin inline asm
	shfl.sync.down.b32 %r217, %r218, %r234, %r190, %r236;
	// end inline asm
	// begin inline asm
	shfl.sync.down.b32 %r222, %r223, %r234, %r190, %r236;
	// end inline asm
	mov.b64 	%rd268, {%r217, %r222};
	mov.b64 	%fd102, %rd268;
	mov.b64 	{%r228, %r233}, %rd312;
	// begin inline asm
	shfl.sync.down.b32 %r227, %r228, %r234, %r190, %r236;
	// end inline asm
	// begin inline asm
	shfl.sync.down.b32 %r232, %r233, %r234, %r190, %r236;
	// end inline asm
	mov.b64 	%rd75, {%r227, %r232};
	add.s32 	%r237, %r171, 4;
	setp.gt.s32 	%p129, %r237, %r190;
	mov.u64 	%rd313, %rd312;
	mov.f64 	%fd313, %fd312;
	@%p129 bra 	$L__BB7_82;
	abs.f64 	%fd103, %fd312;
	abs.f64 	%fd104, %fd102;
	setp.lt.f64 	%p130, %fd103, %fd104;
	mov.u64 	%rd313, %rd75;
	mov.f64 	%fd313, %fd102;
	@%p130 bra 	$L__BB7_82;
	setp.lt.f64 	%p131, %fd104, %fd103;
	mov.u64 	%rd313, %rd312;
	mov.f64 	%fd313, %fd312;
	@%p131 bra 	$L__BB7_82;
	setp.lt.s64 	%p132, %rd312, %rd75;
	min.s64 	%rd313, %rd312, %rd75;
	selp.f64 	%fd313, %fd312, %fd102, %p132;
$L__BB7_82:
	mov.b64 	%rd269, %fd313;
	mov.b64 	{%r239, %r244}, %rd269;
	mov.b32 	%r255, 8;
	mov.b32 	%r257, -1;
	// begin inline asm
	shfl.sync.down.b32 %r238, %r239, %r255, %r190, %r257;
	// end inline asm
	// begin inline asm
	shfl.sync.down.b32 %r243, %r244, %r255, %r190, %r257;
	// end inline asm
	mov.b64 	%rd270, {%r238, %r243};
	mov.b64 	%fd107, %rd270;
	mov.b64 	{%r249, %r254}, %rd313;
	// begin inline asm
	shfl.sync.down.b32 %r248, %r249, %r255, %r190, %r257;
	// end inline asm
	// begin inline asm
	shfl.sync.down.b32 %r253, %r254, %r255, %r190, %r257;
	// end inline asm
	mov.b64 	%rd78, {%r248, %r253};
	add.s32 	%r258, %r171, 8;
	setp.gt.s32 	%p133, %r258, %r190;
	mov.u64 	%rd314, %rd313;
	mov.f64 	%fd314, %fd313;
	@%p133 bra 	$L__BB7_86;
	abs.f64 	%fd108, %fd313;
	abs.f64 	%fd109, %fd107;
	setp.lt.f64 	%p134, %fd108, %fd109;
	mov.u64 	%rd314, %rd78;
	mov.f64 	%fd314, %fd107;
	@%p134 bra 	$L__BB7_86;
	setp.lt.f64 	%p135, %fd109, %fd108;
	mov.u64 	%rd314, %rd313;
	mov.f64 	%fd314, %fd313;
	@%p135 bra 	$L__BB7_86;
	setp.lt.s64 	%p136, %rd313, %rd78;
	min.s64 	%rd314, %rd313, %rd78;
	selp.f64 	%fd314, %fd313, %fd107, %p136;
$L__BB7_86:
	mov.b64 	%rd271, %fd314;
	mov.b64 	{%r260, %r265}, %rd271;
	mov.b32 	%r276, 16;
	mov.b32 	%r278, -1;
	// begin inline asm
	shfl.sync.down.b32 %r259, %r260, %r276, %r190, %r278;
	// end inline asm
	// begin inline asm
	shfl.sync.down.b32 %r264, %r265, %r276, %r190, %r278;
	// end inline asm
	mov.b64 	%rd272, {%r259, %r264};
	mov.b64 	%fd112, %rd272;
	mov.b64 	{%r270, %r275}, %rd314;
	// begin inline asm
	shfl.sync.down.b32 %r269, %r270, %r276, %r190, %r278;
	// end inline asm
	// begin inline asm
	shfl.sync.down.b32 %r274, %r275, %r276, %r190, %r278;
	// end inline asm
	mov.b64 	%rd81, {%r269, %r274};
	add.s32 	%r279, %r171, 16;
	setp.gt.s32 	%p137, %r279, %r190;
	mov.u64 	%rd355, %rd314;
	mov.f64 	%fd351, %fd314;
	@%p137 bra 	$L__BB7_90;
	abs.f64 	%fd113, %fd314;
	abs.f64 	%fd114, %fd112;
	setp.lt.f64 	%p138, %fd113, %fd114;
	mov.u64 	%rd355, %rd81;
	mov.f64 	%fd351, %fd112;
	@%p138 bra 	$L__BB7_90;
	setp.lt.f64 	%p139, %fd114, %fd113;
	mov.u64 	%rd355, %rd314;
	mov.f64 	%fd351, %fd314;
	@%p139 bra 	$L__BB7_90;
	setp.lt.s64 	%p140, %rd314, %rd81;
	min.s64 	%rd355, %rd314, %rd81;
	selp.f64 	%fd351, %fd314, %fd112, %p140;
$L__BB7_90:
	setp.ne.s32 	%p141, %r171, 0;
	@%p141 bra 	$L__BB7_92;
	shr.u32 	%r280, %r4, 1;
	and.b32  	%r281, %r280, 496;
	mov.u32 	%r282, _ZN6thrust24THRUST_300001_SM_1000_NS8cuda_cub4core6detail5shmemE;
	add.s32 	%r283, %r282, %r281;
	st.shared.f64 	[%r283+8], %fd351;
	st.shared.u64 	[%r283+16], %rd355;
$L__BB7_92:
	bar.sync 	0;
	setp.ne.s32 	%p142, %r4, 0;
	@%p142 bra 	$L__BB7_208;
	setp.lt.s32 	%p143, %r3, 33;
	mov.f64 	%fd316, %fd351;
	mov.u64 	%rd316, %rd355;
	@%p143 bra 	$L__BB7_97;
	ld.shared.f64 	%fd117, [_ZN6thrust24THRUST_300001_SM_1000_NS8cuda_cub4core6detail5shmemE+24];
	ld.shared.u64 	%rd84, [_ZN6thrust24THRUST_300001_SM_1000_NS8cuda_cub4core6detail5shmemE+32];
	abs.f64 	%fd118, %fd351;
	abs.f64 	%fd119, %fd117;
	setp.lt.f64 	%p144, %fd118, %fd119;
	mov.f64 	%fd316, %fd117;
	mov.u64 	%rd316, %rd84;
	@%p144 bra 	$L__BB7_97;
	setp.lt.f64 	%p145, %fd119, %fd118;
	mov.f64 	%fd316, %fd351;
	mov.u64 	%rd316, %rd355;
	@%p145 bra 	$L__BB7_97;
	setp.lt.s64 	%p146, %rd355, %rd84;
	selp.f64 	%fd316, %fd351, %fd117, %p146;
	min.s64 	%rd316, %rd355, %rd84;
$L__BB7_97:
	setp.lt.s32 	%p147, %r3, 65;
	mov.f64 	%fd317, %fd316;
	mov.u64 	%rd317, %rd316;
	@%p147 bra 	$L__BB7_101;
	ld.shared.f64 	%fd122, [_ZN6thrust24THRUST_300001_SM_1000_NS8cuda_cub4core6detail5shmemE+40];
	ld.shared.u64 	%rd87, [_ZN6thrust24THRUST_300001_SM_1000_NS8cuda_cub4core6detail5shmemE+48];
	abs.f64 	%fd123, %fd316;
	abs.f64 	%fd124, %fd122;
	setp.lt.f64 	%p148, %fd123, %fd124;
	mov.f64 	%fd317, %fd122;
	mov.u64 	%rd317, %rd87;
	@%p148 bra 	$L__BB7_101;
	setp.lt.f64 	%p149, %fd124, %fd123;
	mov.f64 	%fd317, %fd316;
	mov.u64 	%rd317, %rd316;
	@%p149 bra 	$L__BB7_101;
	setp.lt.s64 	%p150, %rd316, %rd87;
	selp.f64 	%fd317, %fd316, %fd122, %p150;
	min.s64 	%rd317, %rd316, %rd87;
$L__BB7_101:
	setp.lt.s32 	%p151, %r3, 97;
	mov.f64 	%fd318, %fd317;
	mov.u64 	%rd318, %rd317;
	@%p151 bra 	$L__BB7_105;
	ld.shared.f64 	%fd127, [_ZN6thrust24THRUST_300001_SM_1000_NS8cuda_cub4core6detail5shmemE+56];
	ld.shared.u64 	%rd90, [_ZN6thrust24THRUST_300001_SM_1000_NS8cuda_cub4core6detail5shmemE+64];
	abs.f64 	%fd128, %fd317;
	abs.f64 	%fd129, %fd127;
	setp.lt.f64 	%p152, %fd128, %fd129;
	mov.f64 	%fd318, %fd127;
	mov.u64 	%rd318, %rd90;
	@%p152 bra 	$L__BB7_105;
	setp.lt.f64 	%p153, %fd129, %fd128;
	mov.f64 	%fd318, %fd317;
	mov.u64 	%rd318, %rd317;
	@%p153 bra 	$L__BB7_105;
	setp.lt.s64 	%p154, %rd317, %rd90;
	selp.f64 	%fd318, %fd317, %fd127, %p154;
	min.s64 	%rd318, %rd317, %rd90;
$L__BB7_105:
	setp.lt.s32 	%p155, %r3, 129;
	mov.f64 	%fd319, %fd318;
	mov.u64 	%rd319, %rd318;
	@%p155 bra 	$L__BB7_109;
	ld.shared.f64 	%fd132, [_ZN6thrust24THRUST_300001_SM_1000_NS8cuda_cub4core6detail5shmemE+72];
	ld.shared.u64 	%rd93, [_ZN6thrust24THRUST_300001_SM_1000_NS8cuda_cub4core6detail5shmemE+80];
	abs.f64 	%fd133, %fd318;
	abs.f64 	%fd134, %fd132;
	setp.lt.f64 	%p156, %fd133, %fd134;
	mov.f64 	%fd319, %fd132;
	mov.u64 	%rd319, %rd93;
	@%p156 bra 	$L__BB7_109;
	setp.lt.f64 	%p157, %fd134, %fd133;
	mov.f64 	%fd319, %fd318;
	mov.u64 	%rd319, %rd318;
	@%p157 bra 	$L__BB7_109;
	setp.lt.s64 	%p158, %rd318, %rd93;
	selp.f64 	%fd319, %fd318, %fd132, %p158;
	min.s64 	%rd319, %rd318, %rd93;
$L__BB7_109:
	setp.lt.s32 	%p159, %r3, 161;
	mov.f64 	%fd320, %fd319;
	mov.u64 	%rd320, %rd319;
	@%p159 bra 	$L__BB7_113;
	ld.shared.f64 	%fd137, [_ZN6thrust24THRUST_300001_SM_1000_NS8cuda_cub4core6detail5shmemE+88];
	ld.shared.u64 	%rd96, [_ZN6thrust24THRUST_300001_SM_1000_NS8cuda_cub4core6detail5shmemE+96];
	abs.f64 	%fd138, %fd319;
	abs.f64 	%fd139, %fd137;
	setp.lt.f64 	%p160, %fd138, %fd139;
	mov.f64 	%fd320, %fd137;
	mov.u64 	%rd320, %rd96;
	@%p160 bra 	$L__BB7_113;
	setp.lt.f64 	%p161, %fd139, %fd138;
	mov.f64 	%fd320, %fd319;
	mov.u64 	%rd320, %rd319;
	@%p161 bra 	$L__BB7_113;
	setp.lt.s64 	%p162, %rd319, %rd96;
	selp.f64 	%fd320, %fd319, %fd137, %p162;
	min.s64 	%rd320, %rd319, %rd96;
$L__BB7_113:
	setp.lt.s32 	%p163, %r3, 193;
	mov.f64 	%fd321, %fd320;
	mov.u64 	%rd321, %rd320;
	@%p163 bra 	$L__BB7_117;
	ld.shared.f64 	%fd142, [_ZN6thrust24THRUST_300001_SM_1000_NS8cuda_cub4core6detail5shmemE+104];
	ld.shared.u64 	%rd99, [_ZN6thrust24THRUST_300001_SM_1000_NS8cuda_cub4core6detail5shmemE+112];
	abs.f64 	%fd143, %fd320;
	abs.f64 	%fd144, %fd142;
	setp.lt.f64 	%p164, %fd143, %fd144;
	mov.f64 	%fd321, %fd142;
	mov.u64 	%rd321, %rd99;
	@%p164 bra 	$L__BB7_117;
	setp.lt.f64 	%p165, %fd144, %fd143;
	mov.f64 	%fd321, %fd320;
	mov.u64 	%rd321, %rd320;
	@%p165 bra 	$L__BB7_117;
	setp.lt.s64 	%p166, %rd320, %rd99;
	selp.f64 	%fd321, %fd320, %fd142, %p166;
	min.s64 	%rd321, %rd320, %rd99;
$L__BB7_117:
	setp.lt.s32 	%p167, %r3, 225;
	mov.u64 	%rd355, %rd321;
	mov.f64 	%fd351, %fd321;
	@%p167 bra 	$L__BB7_208;
	ld.shared.f64 	%fd147, [_ZN6thrust24THRUST_300001_SM_1000_NS8cuda_cub4core6detail5shmemE+120];
	ld.shared.u64 	%rd102, [_ZN6thrust24THRUST_300001_SM_1000_NS8cuda_cub4core6detail5shmemE+128];
	abs.f64 	%fd148, %fd321;
	abs.f64 	%fd149, %fd147;
	setp.lt.f64 	%p168, %fd148, %fd149;
	mov.u64 	%rd355, %rd102;
	mov.f64 	%fd351, %fd147;
	@%p168 bra 	$L__BB7_208;
	setp.lt.f64 	%p169, %fd149, %fd148;
	mov.u64 	%rd355, %rd321;
	mov.f64 	%fd351, %fd321;
	@%p169 bra 	$L__BB7_208;
	setp.lt.s64 	%p170, %rd321, %rd102;
	selp.f64 	%fd351, %fd321, %fd147, %p170;
	min.s64 	%rd355, %rd321, %rd102;
	bra.uni 	$L__BB7_208;
$L__BB7_121:
	mov.u32 	%r20, %tid.x;
	add.s64 	%rd104, %rd196, %rd4;
	cvt.u64.u32 	%rd105, %r20;
	add.s64 	%rd201, %rd105, %rd4;
	cvta.to.global.u64 	%rd202, %rd195;
	shl.b64 	%rd203, %rd201, 3;
	add.s64 	%rd204, %rd202, %rd203;
	ld.global.f64 	%fd274, [%rd204];
	add.s32 	%r36, %r20, 256;
	cvt.u64.u32 	%rd205, %r36;
	ld.global.f64 	%fd275, [%rd204+2048];
	add.s32 	%r37, %r20, 512;
	cvt.u64.u32 	%rd206, %r37;
	ld.global.f64 	%fd276, [%rd204+4096];
	add.s32 	%r38, %r20, 768;
	cvt.u64.u32 	%rd207, %r38;
	ld.global.f64 	%fd277, [%rd204+6144];
	or.b32  	%r39, %r20, 1024;
	cvt.u64.u32 	%rd106, %r39;
	add.s64 	%rd343, %rd104, %rd106;
	ld.global.f64 	%fd339, [%rd204+8192];
	abs.f64 	%fd278, %fd274;
	abs.f64 	%fd279, %fd275;
	setp.geu.f64 	%p2, %fd278, %fd279;
	selp.f64 	%fd280, %fd274, %fd275, %p2;
	selp.b64 	%rd208, %rd105, %rd205, %p2;
	abs.f64 	%fd281, %fd280;
	abs.f64 	%fd282, %fd276;
	setp.geu.f64 	%p3, %fd281, %fd282;
	selp.f64 	%fd283, %fd280, %fd276, %p3;
	selp.b64 	%rd209, %rd208, %rd206, %p3;
	abs.f64 	%fd284, %fd283;
	abs.f64 	%fd285, %fd277;
	setp.geu.f64 	%p4, %fd284, %fd285;
	selp.f64 	%fd152, %fd283, %fd277, %p4;
	selp.b64 	%rd108, %rd209, %rd207, %p4;
	abs.f64 	%fd153, %fd152;
	abs.f64 	%fd154, %fd339;
	setp.lt.f64 	%p5, %fd153, %fd154;
	@%p5 bra 	$L__BB7_123;
	setp.lt.f64 	%p6, %fd154, %fd153;
	setp.lt.u64 	%p7, %rd108, %rd106;
	or.pred  	%p8, %p6, %p7;
	selp.f64 	%fd339, %fd152, %fd339, %p8;
	add.s64 	%rd212, %rd104, %rd108;
	selp.b64 	%rd343, %rd212, %rd343, %p8;
$L__BB7_123:
	setp.le.u64 	%p9, %rd198, %rd5;
	@%p9 bra 	$L__BB7_164;
	setp.ne.s32 	%p10, %r20, 0;
	@%p10 bra 	$L__BB7_126;
	atom.global.add.u64 	%rd213, [%rd1+8], 1280;
	add.s64 	%rd214, %rd213, %rd5;
	st.shared.u64 	[_ZN6thrust24THRUST_300001_SM_1000_NS8cuda_cub4core6detail5shmemE+152], %rd214;
$L__BB7_126:
	bar.sync 	0;
	ld.shared.u64 	%rd331, [_ZN6thrust24THRUST_300001_SM_1000_NS8cuda_cub4core6detail5shmemE+152];
	add.s64 	%rd215, %rd331, 1280;
	setp.gt.s64 	%p11, %rd215, %rd198;
	@%p11 bra 	$L__BB7_141;
	mov.f64 	%fd323, %fd339;
	mov.u64 	%rd324, %rd343;
$L__BB7_128:
	add.s64 	%rd216, %rd331, %rd105;
	cvta.to.global.u64 	%rd217, %rd195;
	shl.b64 	%rd218, %rd216, 3;
	add.s64 	%rd219, %rd217, %rd218;
	add.s64 	%rd325, %rd216, %rd196;
	ld.global.f64 	%fd324, [%rd219];
	add.s64 	%rd326, %rd325, 256;
	ld.global.f64 	%fd325, [%rd219+2048];
	add.s64 	%rd327, %rd325, 512;
	ld.global.f64 	%fd326, [%rd219+4096];
	add.s64 	%rd328, %rd325, 768;
	ld.global.f64 	%fd327, [%rd219+6144];
	add.s64 	%rd343, %rd325, 1024;
	ld.global.f64 	%fd339, [%rd219+8192];
	abs.f64 	%fd163, %fd323;
	abs.f64 	%fd164, %fd324;
	setp.lt.f64 	%p12, %fd163, %fd164;
	@%p12 bra 	$L__BB7_130;
	setp.lt.f64 	%p13, %fd164, %fd163;
	setp.lt.s64 	%p14, %rd324, %rd325;
	or.pred  	%p15, %p13, %p14;
	selp.f64 	%fd324, %fd323, %fd324, %p15;
	selp.b64 	%rd325, %rd324, %rd325, %p15;
$L__BB7_130:
	abs.f64 	%fd167, %fd324;
	abs.f64 	%fd168, %fd325;
	setp.lt.f64 	%p16, %fd167, %fd168;
	@%p16 bra 	$L__BB7_132;
	setp.lt.f64 	%p17, %fd168, %fd167;
	setp.lt.s64 	%p18, %rd325, %rd326;
	or.pred  	%p19, %p17, %p18;
	selp.f64 	%fd325, %fd324, %fd325, %p19;
	selp.b64 	%rd326, %rd325, %rd326, %p19;
$L__BB7_132:
	abs.f64 	%fd171, %fd325;
	abs.f64 	%fd172, %fd326;
	setp.lt.f64 	%p20, %fd171, %fd172;
	@%p20 bra 	$L__BB7_134;
	setp.lt.f64 	%p21, %fd172, %fd171;
	setp.lt.s64 	%p22, %rd326, %rd327;
	or.pred  	%p23, %p21, %p22;
	selp.f64 	%fd326, %fd325, %fd326, %p23;
	selp.b64 	%rd327, %rd326, %rd327, %p23;
$L__BB7_134:
	abs.f64 	%fd175, %fd326;
	abs.f64 	%fd176, %fd327;
	setp.lt.f64 	%p24, %fd175, %fd176;
	@%p24 bra 	$L__BB7_136;
	setp.lt.f64 	%p25, %fd176, %fd175;
	setp.lt.s64 	%p26, %rd327, %rd328;
	or.pred  	%p27, %p25, %p26;
	selp.f64 	%fd327, %fd326, %fd327, %p27;
	selp.b64 	%rd328, %rd327, %rd328, %p27;
$L__BB7_136:
	abs.f64 	%fd179, %fd327;
	abs.f64 	%fd180, %fd339;
	setp.lt.f64 	%p28, %fd179, %fd180;
	@%p28 bra 	$L__BB7_138;
	setp.lt.f64 	%p29, %fd180, %fd179;
	setp.lt.s64 	%p30, %rd328, %rd343;
	or.pred  	%p31, %p29, %p30;
	selp.f64 	%fd339, %fd327, %fd339, %p31;
	selp.b64 	%rd343, %rd328, %rd343, %p31;
$L__BB7_138:
	setp.ne.s32 	%p32, %r20, 0;
	bar.sync 	0;
	@%p32 bra 	$L__BB7_140;
	atom.global.add.u64 	%rd220, [%rd1+8], 1280;
	add.s64 	%rd221, %rd220, %rd5;
	st.shared.u64 	[_ZN6thrust24THRUST_300001_SM_1000_NS8cuda_cub4core6detail5shmemE+152], %rd221;
$L__BB7_140:
	bar.sync 	0;
	ld.shared.u64 	%rd331, [_ZN6thrust24THRUST_300001_SM_1000_NS8cuda_cub4core6detail5shmemE+152];
	add.s64 	%rd222, %rd331, 1280;
	setp.le.s64 	%p33, %rd222, %rd198;
	mov.f64 	%fd323, %fd339;
	mov.u64 	%rd324, %rd343;
	@%p33 bra 	$L__BB7_128;
$L__BB7_141:
	setp.le.s64 	%p34, %rd198, %rd331;
	@%p34 bra 	$L__BB7_164;
	cvt.u32.u64 	%r40, %rd331;
	cvt.u32.u64 	%r41, %rd198;
	sub.s32 	%r21, %r41, %r40;
	setp.ge.s32 	%p35, %r20, %r21;
	@%p35 bra 	$L__BB7_164;
	cvta.to.global.u64 	%rd132, %rd195;
	not.b32 	%r43, %r20;
	add.s32 	%r44, %r43, %r41;
	sub.s32 	%r22, %r44, %r40;
	and.b32  	%r46, %r22, 768;
	setp.eq.s32 	%p36, %r46, 768;
	mov.u32 	%r397, %r20;
	@%p36 bra 	$L__BB7_149;
	add.s64 	%rd224, %rd331, %rd105;
	add.s64 	%rd333, %rd224, %rd196;
	shl.b64 	%rd225, %rd224, 3;
	add.s64 	%rd332, %rd132, %rd225;
	shr.u32 	%r47, %r22, 8;
	add.s32 	%r48, %r47, 1;
	and.b32  	%r49, %r48, 3;
	neg.s32 	%r395, %r49;
	mov.u32 	%r397, %r20;
$L__BB7_145:
	.pragma "nounroll";
	mov.u64 	%rd137, %rd343;
	mov.f64 	%fd184, %fd339;
	ld.global.f64 	%fd185, [%rd332];
	abs.f64 	%fd186, %fd184;
	abs.f64 	%fd187, %fd185;
	setp.lt.f64 	%p37, %fd186, %fd187;
	mov.f64 	%fd339, %fd185;
	mov.u64 	%rd343, %rd333;
	@%p37 bra 	$L__BB7_148;
	setp.lt.f64 	%p38, %fd187, %fd186;
	mov.f64 	%fd339, %fd184;
	mov.u64 	%rd343, %rd137;
	@%p38 bra 	$L__BB7_148;
	setp.lt.s64 	%p39, %rd137, %rd333;
	selp.f64 	%fd339, %fd184, %fd185, %p39;
	min.s64 	%rd343, %rd137, %rd333;
$L__BB7_148:
	add.s32 	%r397, %r397, 256;
	add.s64 	%rd333, %rd333, 256;
	add.s64 	%rd332, %rd332, 2048;
	add.s32 	%r395, %r395, 1;
	setp.ne.s32 	%p40, %r395, 0;
	@%p40 bra 	$L__BB7_145;
$L__BB7_149:
	setp.lt.u32 	%p41, %r22, 768;
	@%p41 bra 	$L__BB7_164;
	add.s32 	%r398, %r397, 512;
$L__BB7_151:
	mov.u32 	%r30, %r398;
	add.s32 	%r50, %r30, -512;
	cvt.u64.u32 	%rd226, %r50;
	add.s64 	%rd227, %rd331, %rd226;
	shl.b64 	%rd228, %rd227, 3;
	add.s64 	%rd145, %rd132, %rd228;
	add.s64 	%rd146, %rd227, %rd196;
	ld.global.f64 	%fd193, [%rd145];
	abs.f64 	%fd194, %fd339;
	abs.f64 	%fd195, %fd193;
	setp.lt.f64 	%p42, %fd194, %fd195;
	mov.f64 	%fd335, %fd193;
	mov.u64 	%rd339, %rd146;
	@%p42 bra 	$L__BB7_154;
	setp.lt.f64 	%p43, %fd195, %fd194;
	mov.f64 	%fd335, %fd339;
	mov.u64 	%rd339, %rd343;
	@%p43 bra 	$L__BB7_154;
	setp.lt.s64 	%p44, %rd343, %rd146;
	selp.f64 	%fd335, %fd339, %fd193, %p44;
	min.s64 	%rd339, %rd343, %rd146;
$L__BB7_154:
	add.s32 	%r51, %r30, -256;
	cvt.u64.u32 	%rd229, %r51;
	add.s64 	%rd230, %rd331, %rd229;
	add.s64 	%rd149, %rd230, %rd196;
	ld.global.f64 	%fd198, [%rd145+2048];
	abs.f64 	%fd199, %fd335;
	abs.f64 	%fd200, %fd198;
	setp.lt.f64 	%p45, %fd199, %fd200;
	mov.f64 	%fd336, %fd198;
	mov.u64 	%rd340, %rd149;
	@%p45 bra 	$L__BB7_157;
	setp.lt.f64 	%p46, %fd200, %fd199;
	mov.f64 	%fd336, %fd335;
	mov.u64 	%rd340, %rd339;
	@%p46 bra 	$L__BB7_157;
	setp.lt.s64 	%p47, %rd339, %rd149;
	selp.f64 	%fd336, %fd335, %fd198, %p47;
	min.s64 	%rd340, %rd339, %rd149;
$L__BB7_157:
	cvt.u64.u32 	%rd231, %r30;
	add.s64 	%rd232, %rd331, %rd231;
	add.s64 	%rd152, %rd232, %rd196;
	ld.global.f64 	%fd203, [%rd145+4096];
	abs.f64 	%fd204, %fd336;
	abs.f64 	%fd205, %fd203;
	setp.lt.f64 	%p48, %fd204, %fd205;
	mov.f64 	%fd337, %fd203;
	mov.u64 	%rd341, %rd152;
	@%p48 bra 	$L__BB7_160;
	setp.lt.f64 	%p49, %fd205, %fd204;
	mov.f64 	%fd337, %fd336;
	mov.u64 	%rd341, %rd340;
	@%p49 bra 	$L__BB7_160;
	setp.lt.s64 	%p50, %rd340, %rd152;
	selp.f64 	%fd337, %fd336, %fd203, %p50;
	min.s64 	%rd341, %rd340, %rd152;
$L__BB7_160:
	add.s32 	%r52, %r30, 256;
	cvt.u64.u32 	%rd233, %r52;
	add.s64 	%rd234, %rd331, %rd233;
	add.s64 	%rd155, %rd234, %rd196;
	ld.global.f64 	%fd208, [%rd145+6144];
	abs.f64 	%fd209, %fd337;
	abs.f64 	%fd210, %fd208;
	setp.lt.f64 	%p51, %fd209, %fd210;
	mov.f64 	%fd339, %fd208;
	mov.u64 	%rd343, %rd155;
	@%p51 bra 	$L__BB7_163;
	setp.lt.f64 	%p52, %fd210, %fd209;
	mov.f64 	%fd339, %fd337;
	mov.u64 	%rd343, %rd341;
	@%p52 bra 	$L__BB7_163;
	setp.lt.s64 	%p53, %rd341, %rd155;
	selp.f64 	%fd339, %fd337, %fd208, %p53;
	min.s64 	%rd343, %rd341, %rd155;
$L__BB7_163:
	add.s32 	%r398, %r30, 1024;
	add.s32 	%r53, %r30, 512;
	setp.lt.s32 	%p54, %r53, %r21;
	@%p54 bra 	$L__BB7_151;
$L__BB7_164:
	// begin inline asm
	mov.u32 %r54, %laneid;
	// end inline asm
	mov.b64 	%rd235, %fd339;
	mov.b64 	{%r56, %r61}, %rd235;
	mov.b32 	%r72, 1;
	mov.b32 	%r73, 31;
	mov.b32 	%r74, -1;
	// begin inline asm
	shfl.sync.down.b32 %r55, %r56, %r72, %r73, %r74;
	// end inline asm
	// begin inline asm
	shfl.sync.down.b32 %r60, %r61, %r72, %r73, %r74;
	// end inline asm
	mov.b64 	%rd236, {%r55, %r60};
	mov.b64 	%fd214, %rd236;
	mov.b64 	{%r66, %r71}, %rd343;
	// begin inline asm
	shfl.sync.down.b32 %r65, %r66, %r72, %r73, %r74;
	// end inline asm
	// begin inline asm
	shfl.sync.down.b32 %r70, %r71, %r72, %r73, %r74;
	// end inline asm
	mov.b64 	%rd159, {%r65, %r70};
	setp.gt.s32 	%p55, %r54, 30;
	mov.f64 	%fd340, %fd339;
	mov.u64 	%rd344, %rd343;
	@%p55 bra 	$L__BB7_168;
	abs.f64 	%fd215, %fd339;
	abs.f64 	%fd216, %fd214;
	setp.lt.f64 	%p56, %fd215, %fd216;
	mov.f64 	%fd340, %fd214;
	mov.u64 	%rd344, %rd159;
	@%p56 bra 	$L__BB7_168;
	setp.lt.f64 	%p57, %fd216, %fd215;
	mov.f64 	%fd340, %fd339;
	mov.u64 	%rd344, %rd343;
	@%p57 bra 	$L__BB7_168;
	setp.lt.s64 	%p58, %rd343, %rd159;
	selp.f64 	%fd340, %fd339, %fd214, %p58;
	min.s64 	%rd344, %rd343, %rd159;
$L__BB7_168:
	mov.b64 	%rd237, %fd340;
	mov.b64 	{%r76, %r81}, %rd237;
	mov.b32 	%r92, 2;
	mov.b32 	%r93, 31;
	mov.b32 	%r94, -1;
	// begin inline asm
	shfl.sync.down.b32 %r75, %r76, %r92, %r93, %r94;
	// end inline asm
	// begin inline asm
	shfl.sync.down.b32 %r80, %r81, %r92, %r93, %r94;
	// end inline asm
	mov.b64 	%rd238, {%r75, %r80};
	mov.b64 	%fd219, %rd238;
	mov.b64 	{%r86, %r91}, %rd344;
	// begin inline asm
	shfl.sync.down.b32 %r85, %r86, %r92, %r93, %r94;
	// end inline asm
	// begin inline asm
	shfl.sync.down.b32 %r90, %r91, %r92, %r93, %r94;
	// end inline asm
	mov.b64 	%rd162, {%r85, %r90};
	setp.gt.s32 	%p59, %r54, 29;
	mov.f64 	%fd341, %fd340;
	mov.u64 	%rd345, %rd344;
	@%p59 bra 	$L__BB7_172;
	abs.f64 	%fd220, %fd340;
	abs.f64 	%fd221, %fd219;
	setp.lt.f64 	%p60, %fd220, %fd221;
	mov.f64 	%fd341, %fd219;
	mov.u64 	%rd345, %rd162;
	@%p60 bra 	$L__BB7_172;
	setp.lt.f64 	%p61, %fd221, %fd220;
	mov.f64 	%fd341, %fd340;
	mov.u64 	%rd345, %rd344;
	@%p61 bra 	$L__BB7_172;
	setp.lt.s64 	%p62, %rd344, %rd162;
	selp.f64 	%fd341, %fd340, %fd219, %p62;
	min.s64 	%rd345, %rd344, %rd162;
$L__BB7_172:
	mov.b64 	%rd239, %fd341;
	mov.b64 	{%r96, %r101}, %rd239;
	mov.b32 	%r112, 4;
	mov.b32 	%r113, 31;
	mov.b32 	%r114, -1;
	// begin inline asm
	shfl.sync.down.b32 %r95, %r96, %r112, %r113, %r114;
	// end inline asm
	// begin inline asm
	shfl.sync.down.b32 %r100, %r101, %r112, %r113, %r114;
	// end inline asm
	mov.b64 	%rd240, {%r95, %r100};
	mov.b64 	%fd224, %rd240;
	mov.b64 	{%r106, %r111}, %rd345;
	// begin inline asm
	shfl.sync.down.b32 %r105, %r106, %r112, %r113, %r114;
	// end inline asm
	// begin inline asm
	shfl.sync.down.b32 %r110, %r111, %r112, %r113, %r114;
	// end inline asm
	mov.b64 	%rd165, {%r105, %r110};
	setp.gt.s32 	%p63, %r54, 27;
	mov.f64 	%fd342, %fd341;
	mov.u64 	%rd346, %rd345;
	@%p63 bra 	$L__BB7_176;
	abs.f64 	%fd225, %fd341;
	abs.f64 	%fd226, %fd224;
	setp.lt.f64 	%p64, %fd225, %fd226;
	mov.f64 	%fd342, %fd224;
	mov.u64 	%rd346, %rd165;
	@%p64 bra 	$L__BB7_176;
	setp.lt.f64 	%p65, %fd226, %fd225;
	mov.f64 	%fd342, %fd341;
	mov.u64 	%rd346, %rd345;
	@%p65 bra 	$L__BB7_176;
	setp.lt.s64 	%p66, %rd345, %rd165;
	selp.f64 	%fd342, %fd341, %fd224, %p66;
	min.s64 	%rd346, %rd345, %rd165;
$L__BB7_176:
	mov.b64 	%rd241, %fd342;
	mov.b64 	{%r116, %r121}, %rd241;
	mov.b32 	%r132, 8;
	mov.b32 	%r133, 31;
	mov.b32 	%r134, -1;
	// begin inline asm
	shfl.sync.down.b32 %r115, %r116, %r132, %r133, %r134;
	// end inline asm
	// begin inline asm
	shfl.sync.down.b32 %r120, %r121, %r132, %r133, %r134;
	// end inline asm
	mov.b64 	%rd242, {%r115, %r120};
	mov.b64 	%fd229, %rd242;
	mov.b64 	{%r126, %r131}, %rd346;
	// begin inline asm
	shfl.sync.down.b32 %r125, %r126, %r132, %r133, %r134;
	// end inline asm
	// begin inline asm
	shfl.sync.down.b32 %r130, %r131, %r132, %r133, %r134;
	// end inline asm
	mov.b64 	%rd168, {%r125, %r130};
	setp.gt.s32 	%p67, %r54, 23;
	mov.f64 	%fd343, %fd342;
	mov.u64 	%rd347, %rd346;
	@%p67 bra 	$L__BB7_180;
	abs.f64 	%fd230, %fd342;
	abs.f64 	%fd231, %fd229;
	setp.lt.f64 	%p68, %fd230, %fd231;
	mov.f64 	%fd343, %fd229;
	mov.u64 	%rd347, %rd168;
	@%p68 bra 	$L__BB7_180;
	setp.lt.f64 	%p69, %fd231, %fd230;
	mov.f64 	%fd343, %fd342;
	mov.u64 	%rd347, %rd346;
	@%p69 bra 	$L__BB7_180;
	setp.lt.s64 	%p70, %rd346, %rd168;
	selp.f64 	%fd343, %fd342, %fd229, %p70;
	min.s64 	%rd347, %rd346, %rd168;
$L__BB7_180:
	mov.b64 	%rd243, %fd343;
	mov.b64 	{%r136, %r141}, %rd243;
	mov.b32 	%r152, 16;
	mov.b32 	%r153, 31;
	mov.b32 	%r154, -1;
	// begin inline asm
	shfl.sync.down.b32 %r135, %r136, %r152, %r153, %r154;
	// end inline asm
	// begin inline asm
	shfl.sync.down.b32 %r140, %r141, %r152, %r153, %r154;
	// end inline asm
	mov.b64 	%rd244, {%r135, %r140};
	mov.b64 	%fd234, %rd244;
	mov.b64 	{%r146, %r151}, %rd347;
	// begin inline asm
	shfl.sync.down.b32 %r145, %r146, %r152, %r153, %r154;
	// end inline asm
	// begin inline asm
	shfl.sync.down.b32 %r150, %r151, %r152, %r153, %r154;
	// end inline asm
	mov.b64 	%rd171, {%r145, %r150};
	setp.gt.s32 	%p71, %r54, 15;
	mov.f64 	%fd351, %fd343;
	mov.u64 	%rd355, %rd347;
	@%p71 bra 	$L__BB7_184;
	abs.f64 	%fd235, %fd343;
	abs.f64 	%fd236, %fd234;
	setp.lt.f64 	%p72, %fd235, %fd236;
	mov.f64 	%fd351, %fd234;
	mov.u64 	%rd355, %rd171;
	@%p72 bra 	$L__BB7_184;
	setp.lt.f64 	%p73, %fd236, %fd235;
	mov.f64 	%fd351, %fd343;
	mov.u64 	%rd355, %rd347;
	@%p73 bra 	$L__BB7_184;
	setp.lt.s64 	%p74, %rd347, %rd171;
	selp.f64 	%fd351, %fd343, %fd234, %p74;
	min.s64 	%rd355, %rd347, %rd171;
$L__BB7_184:
	setp.ne.s32 	%p75, %r54, 0;
	@%p75 bra 	$L__BB7_186;
	shr.u32 	%r155, %r20, 1;
	and.b32  	%r156, %r155, 496;
	mov.u32 	%r157, _ZN6thrust24THRUST_300001_SM_1000_NS8cuda_cub4core6detail5shmemE;
	add.s32 	%r158, %r157, %r156;
	st.shared.f64 	[%r158+8], %fd351;
	st.shared.u64 	[%r158+16], %rd355;
$L__BB7_186:
	bar.sync 	0;
	setp.ne.s32 	%p76, %r20, 0;
	@%p76 bra 	$L__BB7_208;
	ld.shared.f64 	%fd239, [_ZN6thrust24THRUST_300001_SM_1000_NS8cuda_cub4core6detail5shmemE+24];
	ld.shared.u64 	%rd174, [_ZN6thrust24THRUST_300001_SM_1000_NS8cuda_cub4core6detail5shmemE+32];
	abs.f64 	%fd240, %fd351;
	abs.f64 	%fd241, %fd239;
	setp.lt.f64 	%p77, %fd240, %fd241;
	mov.f64 	%fd345, %fd239;
	mov.u64 	%rd349, %rd174;
	@%p77 bra 	$L__BB7_190;
	setp.lt.f64 	%p78, %fd241, %fd240;
	mov.f64 	%fd345, %fd351;
	mov.u64 	%rd349, %rd355;
	@%p78 bra 	$L__BB7_190;
	setp.lt.s64 	%p79, %rd355, %rd174;
	selp.f64 	%fd345, %fd351, %fd239, %p79;
	min.s64 	%rd349, %rd355, %rd174;
$L__BB7_190:
	ld.shared.f64 	%fd244, [_ZN6thrust24THRUST_300001_SM_1000_NS8cuda_cub4core6detail5shmemE+40];
	ld.shared.u64 	%rd177, [_ZN6thrust24THRUST_300001_SM_1000_NS8cuda_cub4core6detail5shmemE+48];
	abs.f64 	%fd245, %fd345;
	abs.f64 	%fd246, %fd244;
	setp.lt.f64 	%p80, %fd245, %fd246;
	mov.f64 	%fd346, %fd244;
	mov.u64 	%rd350, %rd177;
	@%p80 bra 	$L__BB7_193;
	setp.lt.f64 	%p81, %fd246, %fd245;
	mov.f64 	%fd346, %fd345;
	mov.u64 	%rd350, %rd349;
	@%p81 bra 	$L__BB7_193;
	setp.lt.s64 	%p82, %rd349, %rd177;
	selp.f64 	%fd346, %fd345, %fd244, %p82;
	min.s64 	%rd350, %rd349, %rd177;
$L__BB7_193:
	ld.shared.f64 	%fd249, [_ZN6thrust24THRUST_300001_SM_1000_NS8cuda_cub4core6detail5shmemE+56];
	ld.shared.u64 	%rd180, [_ZN6thrust24THRUST_300001_SM_1000_NS8cuda_cub4core6detail5shmemE+64];
	abs.f64 	%fd250, %fd346;
	abs.f64 	%fd251, %fd249;
	setp.lt.f64 	%p83, %fd250, %fd251;
	mov.f64 	%fd347, %fd249;
	mov.u64 	%rd351, %rd180;
	@%p83 bra 	$L__BB7_196;
	setp.lt.f64 	%p84, %fd251, %fd250;
	mov.f64 	%fd347, %fd346;
	mov.u64 	%rd351, %rd350;
	@%p84 bra 	$L__BB7_196;
	setp.lt.s64 	%p85, %rd350, %rd180;
	selp.f64 	%fd347, %fd346, %fd249, %p85;
	min.s64 	%rd351, %rd350, %rd180;
$L__BB7_196:
	ld.shared.f64 	%fd254, [_ZN6thrust24THRUST_300001_SM_1000_NS8cuda_cub4core6detail5shmemE+72];
	ld.shared.u64 	%rd183, [_ZN6thrust24THRUST_300001_SM_1000_NS8cuda_cub4core6detail5shmemE+80];
	abs.f64 	%fd255, %fd347;
	abs.f64 	%fd256, %fd254;
	setp.lt.f64 	%p86, %fd255, %fd256;
	mov.f64 	%fd348, %fd254;
	mov.u64 	%rd352, %rd183;
	@%p86 bra 	$L__BB7_199;
	setp.lt.f64 	%p87, %fd256, %fd255;
	mov.f64 	%fd348, %fd347;
	mov.u64 	%rd352, %rd351;
	@%p87 bra 	$L__BB7_199;
	setp.lt.s64 	%p88, %rd351, %rd183;
	selp.f64 	%fd348, %fd347, %fd254, %p88;
	min.s64 	%rd352, %rd351, %rd183;
$L__BB7_199:
	ld.shared.f64 	%fd259, [_ZN6thrust24THRUST_300001_SM_1000_NS8cuda_cub4core6detail5shmemE+88];
	ld.shared.u64 	%rd186, [_ZN6thrust24THRUST_300001_SM_1000_NS8cuda_cub4core6detail5shmemE+96];
	abs.f64 	%fd260, %fd348;
	abs.f64 	%fd261, %fd259;
	setp.lt.f64 	%p89, %fd260, %fd261;
	mov.f64 	%fd349, %fd259;
	mov.u64 	%rd353, %rd186;
	@%p89 bra 	$L__BB7_202;
	setp.lt.f64 	%p90, %fd261, %fd260;
	mov.f64 	%fd349, %fd348;
	mov.u64 	%rd353, %rd352;
	@%p90 bra 	$L__BB7_202;
	setp.lt.s64 	%p91, %rd352, %rd186;
	selp.f64 	%fd349, %fd348, %fd259, %p91;
	min.s64 	%rd353, %rd352, %rd186;
$L__BB7_202:
	ld.shared.f64 	%fd264, [_ZN6thrust24THRUST_300001_SM_1000_NS8cuda_cub4core6detail5shmemE+104];
	ld.shared.u64 	%rd189, [_ZN6thrust24THRUST_300001_SM_1000_NS8cuda_cub4core6detail5shmemE+112];
	abs.f64 	%fd265, %fd349;
	abs.f64 	%fd266, %fd264;
	setp.lt.f64 	%p92, %fd265, %fd266;
	mov.f64 	%fd350, %fd264;
	mov.u64 	%rd354, %rd189;
	@%p92 bra 	$L__BB7_205;
	setp.lt.f64 	%p93, %fd266, %fd265;
	mov.f64 	%fd350, %fd349;
	mov.u64 	%rd354, %rd353;
	@%p93 bra 	$L__BB7_205;
	setp.lt.s64 	%p94, %rd353, %rd189;
	selp.f64 	%fd350, %fd349, %fd264, %p94;
	min.s64 	%rd354, %rd353, %rd189;
$L__BB7_205:
	ld.shared.f64 	%fd269, [_ZN6thrust24THRUST_300001_SM_1000_NS8cuda_cub4core6detail5shmemE+120];
	ld.shared.u64 	%rd192, [_ZN6thrust24THRUST_300001_SM_1000_NS8cuda_cub4core6detail5shmemE+128];
	abs.f64 	%fd270, %fd350;
	abs.f64 	%fd271, %fd269;
	setp.lt.f64 	%p95, %fd270, %fd271;
	mov.u64 	%rd355, %rd192;
	mov.f64 	%fd351, %fd269;
	@%p95 bra 	$L__BB7_208;
	setp.lt.f64 	%p96, %fd271, %fd270;
	mov.u64 	%rd355, %rd354;
	mov.f64 	%fd351, %fd350;
	@%p96 bra 	$L__BB7_208;
	setp.lt.s64 	%p97, %rd354, %rd192;
	selp.f64 	%fd351, %fd350, %fd269, %p97;
	min.s64 	%rd355, %rd354, %rd192;
$L__BB7_208:
	mov.u32 	%r389, %tid.x;
	setp.ne.s32 	%p214, %r389, 0;
	@%p214 bra 	$L__BB7_210;
	ld.param.u64 	%rd286, [_ZN6thrust24THRUST_300001_SM_1000_NS8cuda_cub4core6detail13_kernel_agentINS1_8__reduce11ReduceAgentINS0_12zip_iteratorIN4cuda3std3__45tupleIJNS0_10device_ptrIdEENS0_17counting_iteratorIlNS0_11use_defaultESF_SF_EEEEEEEPNSB_IJdlEEESJ_lNS1_9__extrema9arg_max_fIdl10comparatorEEEEJSI_SK_lN3cub18CUB_300001_SM_100013GridEvenShareIlEENSR_9GridQueueIyEESO_EEEvDpT0__param_1];
	cvta.to.global.u64 	%rd283, %rd286;
	mul.wide.u32 	%rd284, %r1, 16;
	add.s64 	%rd285, %rd283, %rd284;
	st.global.f64 	[%rd285], %fd351;
	st.global.u64 	[%rd285+8], %rd355;
$L__BB7_210:
	ret;

}
	// .globl	_ZN6thrust24THRUST_300001_SM_1000_NS8cuda_cub4core6detail13_kernel_agentINS1_8__reduce10DrainAgentIlEEJN3cub18CUB_300001_SM_10009GridQueueIyEElEEEvDpT0_
.visible .entry _ZN6thrust24THRUST_300001_SM_1000_NS8cuda_cub4core6detail13_kernel_agentINS1_8__reduce10DrainAgentIlEEJN3cub18CUB_300001_SM_10009GridQueueIyEElEEEvDpT0_(
	.param .align 8 .b8 _ZN6thrust24THRUST_300001_SM_1000_NS8cuda_cub4core6detail13_kernel_agentINS1_8__reduce10DrainAgentIlEEJN3cub18CUB_300001_SM_10009GridQueueIyEElEEEvDpT0__param_0[8],
	.param .u64 _ZN6thrust24THRUST_300001_SM_1000_NS8cuda_cub4core6detail13_kernel_agentINS1_8__reduce10DrainAgentIlEEJN3cub18CUB_300001_SM_10009GridQueueIyEElEEEvDpT0__param_1
)
.maxntid 1
{
	.reg .b64 	%rd<5>;

	ld.param.u64 	%rd1, [_ZN6thrust24THRUST_300001_SM_1000_NS8cuda_cub4core6detail13_kernel_agentINS1_8__reduce10DrainAgentIlEEJN3cub18CUB_300001_SM_10009GridQueueIyEElEEEvDpT0__param_0];
	ld.param.u64 	%rd2, [_ZN6thrust24THRUST_300001_SM_1000_NS8cuda_cub4core6detail13_kernel_agentINS1_8__reduce10DrainAgentIlEEJN3cub18CUB_300001_SM_10009GridQueueIyEElEEEvDpT0__param_1];
	cvta.to.global.u64 	%rd3, %rd1;
	st.global.u64 	[%rd3], %rd2;
	mov.b64 	%rd4, 0;
	st.global.u64 	[%rd3+8], %rd4;
	ret;

}
	// .globl	_ZN6thrust24THRUST_300001_SM_1000_NS8cuda_cub4core6detail13_kernel_agentINS1_8__reduce11ReduceAgentIPN4cuda3std3__45tupleIJdlEEESC_SB_lNS1_9__extrema9arg_max_fIdl10comparatorEEEEJSC_SC_iSG_EEEvDpT0_
.visible .entry _ZN6thrust24THRUST_300001_SM_1000_NS8cuda_cub4core6detail13_kernel_agentINS1_8__reduce11ReduceAgentIPN4cuda3std3__45tupleIJdlEEESC_SB_lNS1_9__extrema9arg_max_fIdl10comparatorEEEEJSC_SC_iSG_EEEvDpT0_(
	.param .u64 .ptr .align 1 _ZN6thrust24THRUST_300001_SM_1000_NS8cuda_cub4core6detail13_kernel_agentINS1_8__reduce11ReduceAgentIPN4cuda3std3__45tupleIJdlEEESC_SB_lNS1_9__extrema9arg_max_fIdl10comparatorEEEEJSC_SC_iSG_EEEvDpT0__param_0,
	.param .u64 .ptr .align 1 _ZN6thrust24THRUST_300001_SM_1000_NS8cuda_cub4core6detail13_kernel_agentINS1_8__reduce11ReduceAgentIPN4cuda3std3__45tupleIJdlEEESC_SB_lNS1_9__extrema9arg_max_fIdl10comparatorEEEEJSC_SC_iSG_EEEvDpT0__param_1,
	.param .u32 _ZN6thrust24THRUST_300001_SM_1000_NS8cuda_cub4core6detail13_kernel_agentINS1_8__reduce11ReduceAgentIPN4cuda3std3__45tupleIJdlEEESC_SB_lNS1_9__extrema9arg_max_fIdl10comparatorEEEEJSC_SC_iSG_EEEvDpT0__param_2,
	.param .align 1 .b8 _ZN6thrust24THRUST_300001_SM_1000_NS8cuda_cub4core6detail13_kernel_agentINS1_8__reduce11ReduceAgentIPN4cuda3std3__45tupleIJdlEEESC_SB_lNS1_9__extrema9arg_max_fIdl10comparatorEEEEJSC_SC_iSG_EEEvDpT0__param_3[1]
)
.maxntid 256
{
	.reg .pred 	%p<264>;
	.reg .b32 	%r<374>;
	.reg .b64 	%rd<509>;
	.reg .b64 	%fd<423>;

	ld.param.u64 	%rd236, [_ZN6thrust24THRUST_300001_SM_1000_NS8cuda_cub4core6detail13_kernel_agentINS1_8__reduce11ReduceAgentIPN4cuda3std3__45tupleIJdlEEESC_SB_lNS1_9__extrema9arg_max_fIdl10comparatorEEEEJSC_SC_iSG_EEEvDpT0__param_0];
	ld.param.u32 	%r29, [_ZN6thrust24THRUST_300001_SM_1000_NS8cuda_cub4core6detail13_kernel_agentINS1_8__reduce11ReduceAgentIPN4cuda3std3__45tupleIJdlEEESC_SB_lNS1_9__extrema9arg_max_fIdl10comparatorEEEEJSC_SC_iSG_EEEvDpT0__param_2];
	cvt.s64.s32 	%rd1, %r29;
	setp.eq.s32 	%p1, %r29, 0;
	@%p1 bra 	$L__BB9_234;
	setp.gt.s32 	%p2, %r29, 1279;
	@%p2 bra 	$L__BB9_121;
	mov.u32 	%r1, %tid.x;
	setp.ge.s32 	%p147, %r1, %r29;
	mov.f64 	%fd354, 0d0000000000000000;
	mov.b64 	%rd432, 0;
	mov.u32 	%r368, %r1;
	@%p147 bra 	$L__BB9_4;
	mul.wide.u32 	%rd376, %r1, 16;
	add.s64 	%rd373, %rd236, %rd376;
	// begin inline asm
	ld.global.nc.u64 %rd372, [%rd373];
	// end inline asm
	add.s64 	%rd375, %rd373, 8;
	// begin inline asm
	ld.global.nc.u64 %rd432, [%rd375];
	// end inline asm
	mov.b64 	%fd354, %rd372;
	add.s32 	%r368, %r1, 256;
$L__BB9_4:
	setp.ge.s32 	%p148, %r368, %r29;
	@%p148 bra 	$L__BB9_25;
	not.b32 	%r141, %r368;
	add.s32 	%r4, %r29, %r141;
	and.b32  	%r142, %r4, 768;
	setp.eq.s32 	%p149, %r142, 768;
	@%p149 bra 	$L__BB9_11;
	mul.wide.u32 	%rd378, %r368, 16;
	add.s64 	%rd423, %rd236, %rd378;
	shr.u32 	%r143, %r4, 8;
	add.s32 	%r144, %r143, 1;
	and.b32  	%r145, %r144, 3;
	neg.s32 	%r366, %r145;
$L__BB9_7:
	.pragma "nounroll";
	mov.u64 	%rd6, %rd432;
	mov.f64 	%fd3, %fd354;
	// begin inline asm
	ld.global.nc.u64 %rd379, [%rd423];
	// end inline asm
	add.s64 	%rd382, %rd423, 8;
	// begin inline asm
	ld.global.nc.u64 %rd381, [%rd382];
	// end inline asm
	mov.b64 	%fd4, %rd379;
	abs.f64 	%fd5, %fd3;
	abs.f64 	%fd6, %fd4;
	setp.lt.f64 	%p150, %fd5, %fd6;
	mov.u64 	%rd432, %rd381;
	mov.f64 	%fd354, %fd4;
	@%p150 bra 	$L__BB9_10;
	setp.lt.f64 	%p151, %fd6, %fd5;
	mov.u64 	%rd432, %rd6;
	mov.f64 	%fd354, %fd3;
	@%p151 bra 	$L__BB9_10;
	setp.lt.s64 	%p152, %rd6, %rd381;
	min.s64 	%rd432, %rd6, %rd381;
	selp.f64 	%fd354, %fd3, %fd4, %p152;
$L__BB9_10:
	add.s32 	%r368, %r368, 256;
	add.s64 	%rd423, %rd423, 4096;
	add.s32 	%r366, %r366, 1;
	setp.ne.s32 	%p153, %r366, 0;
	@%p153 bra 	$L__BB9_7;
$L__BB9_11:
	setp.lt.u32 	%p154, %r4, 768;
	@%p154 bra 	$L__BB9_25;
$L__BB9_12:
	mul.wide.s32 	%rd387, %r368, 16;
	add.s64 	%rd384, %rd236, %rd387;
	// begin inline asm
	ld.global.nc.u64 %rd383, [%rd384];
	// end inline asm
	add.s64 	%rd386, %rd384, 8;
	// begin inline asm
	ld.global.nc.u64 %rd385, [%rd386];
	// end inline asm
	mov.b64 	%fd12, %rd383;
	abs.f64 	%fd13, %fd354;
	abs.f64 	%fd14, %fd12;
	setp.lt.f64 	%p155, %fd13, %fd14;
	mov.u64 	%rd429, %rd385;
	mov.f64 	%fd351, %fd12;
	@%p155 bra 	$L__BB9_15;
	setp.lt.f64 	%p156, %fd14, %fd13;
	mov.u64 	%rd429, %rd432;
	mov.f64 	%fd351, %fd354;
	@%p156 bra 	$L__BB9_15;
	setp.lt.s64 	%p157, %rd432, %rd385;
	min.s64 	%rd429, %rd432, %rd385;
	selp.f64 	%fd351, %fd354, %fd12, %p157;
$L__BB9_15:
	add.s64 	%rd389, %rd384, 4096;
	// begin inline asm
	ld.global.nc.u64 %rd388, [%rd389];
	// end inline asm
	add.s64 	%rd391, %rd384, 4104;
	// begin inline asm
	ld.global.nc.u64 %rd390, [%rd391];
	// end inline asm
	mov.b64 	%fd17, %rd388;
	abs.f64 	%fd18, %fd351;
	abs.f64 	%fd19, %fd17;
	setp.lt.f64 	%p158, %fd18, %fd19;
	mov.u64 	%rd430, %rd390;
	mov.f64 	%fd352, %fd17;
	@%p158 bra 	$L__BB9_18;
	setp.lt.f64 	%p159, %fd19, %fd18;
	mov.u64 	%rd430, %rd429;
	mov.f64 	%fd352, %fd351;
	@%p159 bra 	$L__BB9_18;
	setp.lt.s64 	%p160, %rd429, %rd390;
	min.s64 	%rd430, %rd429, %rd390;
	selp.f64 	%fd352, %fd351, %fd17, %p160;
$L__BB9_18:
	add.s64 	%rd393, %rd384, 8192;
	// begin inline asm
	ld.global.nc.u64 %rd392, [%rd393];
	// end inline asm
	add.s64 	%rd395, %rd384, 8200;
	// begin inline asm
	ld.global.nc.u64 %rd394, [%rd395];
	// end inline asm
	mov.b64 	%fd22, %rd392;
	abs.f64 	%fd23, %fd352;
	abs.f64 	%fd24, %fd22;
	setp.lt.f64 	%p161, %fd23, %fd24;
	mov.u64 	%rd431, %rd394;
	mov.f64 	%fd353, %fd22;
	@%p161 bra 	$L__BB9_21;
	setp.lt.f64 	%p162, %fd24, %fd23;
	mov.u64 	%rd431, %rd430;
	mov.f64 	%fd353, %fd352;
	@%p162 bra 	$L__BB9_21;
	setp.lt.s64 	%p163, %rd430, %rd394;
	min.s64 	%rd431, %rd430, %rd394;
	selp.f64 	%fd353, %fd352, %fd22, %p163;
$L__BB9_21:
	add.s64 	%rd397, %rd384, 12288;
	// begin inline asm
	ld.global.nc.u64 %rd396, [%rd397];
	// end inline asm
	add.s64 	%rd399, %rd384, 12296;
	// begin inline asm
	ld.global.nc.u64 %rd398, [%rd399];
	// end inline asm
	mov.b64 	%fd27, %rd396;
	abs.f64 	%fd28, %fd353;
	abs.f64 	%fd29, %fd27;
	setp.lt.f64 	%p164, %fd28, %fd29;
	mov.u64 	%rd432, %rd398;
	mov.f64 	%fd354, %fd27;
	@%p164 bra 	$L__BB9_24;
	setp.lt.f64 	%p165, %fd29, %fd28;
	mov.u64 	%rd432, %rd431;
	mov.f64 	%fd354, %fd353;
	@%p165 bra 	$L__BB9_24;
	setp.lt.s64 	%p166, %rd431, %rd398;
	min.s64 	%rd432, %rd431, %rd398;
	selp.f64 	%fd354, %fd353, %fd27, %p166;
$L__BB9_24:
	add.s32 	%r368, %r368, 1024;
	setp.lt.s32 	%p167, %r368, %r29;
	@%p167 bra 	$L__BB9_12;
$L__BB9_25:
	setp.lt.s32 	%p168, %r29, 256;
	@%p168 bra 	$L__BB9_70;
	// begin inline asm
	mov.u32 %r259, %laneid;
	// end inline asm
	mov.b64 	%rd410, %fd354;
	mov.b64 	{%r261, %r266}, %rd410;
	mov.b32 	%r277, 1;
	mov.b32 	%r278, 31;
	mov.b32 	%r279, -1;
	// begin inline asm
	shfl.sync.down.b32 %r260, %r261, %r277, %r278, %r279;
	// end inline asm
	// begin inline asm
	shfl.sync.down.b32 %r265, %r266, %r277, %r278, %r279;
	// end inline asm
	mov.b64 	%rd411, {%r260, %r265};
	mov.b64 	%fd33, %rd411;
	mov.b64 	{%r271, %r276}, %rd432;
	// begin inline asm
	shfl.sync.down.b32 %r270, %r271, %r277, %r278, %r279;
	// end inline asm
	// begin inline asm
	shfl.sync.down.b32 %r275, %r276, %r277, %r278, %r279;
	// end inline asm
	mov.b64 	%rd28, {%r270, %r275};
	setp.gt.s32 	%p220, %r259, 30;
	mov.u64 	%rd434, %rd432;
	mov.f64 	%fd356, %fd354;
	@%p220 bra 	$L__BB9_30;
	abs.f64 	%fd34, %fd354;
	abs.f64 	%fd35, %fd33;
	setp.lt.f64 	%p221, %fd34, %fd35;
	mov.u64 	%rd434, %rd28;
	mov.f64 	%fd356, %fd33;
	@%p221 bra 	$L__BB9_30;
	setp.lt.f64 	%p222, %fd35, %fd34;
	mov.u64 	%rd434, %rd432;
	mov.f64 	%fd356, %fd354;
	@%p222 bra 	$L__BB9_30;
	setp.lt.s64 	%p223, %rd432, %rd28;
	min.s64 	%rd434, %rd432, %rd28;
	selp.f64 	%fd356, %fd354, %fd33, %p223;
$L__BB9_30:
	mov.b64 	%rd412, %fd356;
	mov.b64 	{%r281, %r286}, %rd412;
	mov.b32 	%r297, 2;
	mov.b32 	%r298, 31;
	mov.b32 	%r299, -1;
	// begin inline asm
	shfl.sync.down.b32 %r280, %r281, %r297, %r298, %r299;
	// end inline asm
	// begin inline asm
	shfl.sync.down.b32 %r285, %r286, %r297, %r298, %r299;
	// end inline asm
	mov.b64 	%rd413, {%r280, %r285};
	mov.b64 	%fd38, %rd413;
	mov.b64 	{%r291, %r296}, %rd434;
	// begin inline asm
	shfl.sync.down.b32 %r290, %r291, %r297, %r298, %r299;
	// end inline asm
	// begin inline asm
	shfl.sync.down.b32 %r295, %r296, %r297, %r298, %r299;
	// end inline asm
	mov.b64 	%rd31, {%r290, %r295};
	setp.gt.s32 	%p224, %r259, 29;
	mov.u64 	%rd435, %rd434;
	mov.f64 	%fd357, %fd356;
	@%p224 bra 	$L__BB9_34;
	abs.f64 	%fd39, %fd356;
	abs.f64 	%fd40, %fd38;
	setp.lt.f64 	%p225, %fd39, %fd40;
	mov.u64 	%rd435, %rd31;
	mov.f64 	%fd357, %fd38;
	@%p225 bra 	$L__BB9_34;
	setp.lt.f64 	%p226, %fd40, %fd39;
	mov.u64 	%rd435, %rd434;
	mov.f64 	%fd357, %fd356;
	@%p226 bra 	$L__BB9_34;
	setp.lt.s64 	%p227, %rd434, %rd31;
	min.s64 	%rd435, %rd434, %rd31;
	selp.f64 	%fd357, %fd356, %fd38, %p227;
$L__BB9_34:
	mov.b64 	%rd414, %fd357;
	mov.b64 	{%r301, %r306}, %rd414;
	mov.b32 	%r317, 4;
	mov.b32 	%r318, 31;
	mov.b32 	%r319, -1;
	// begin inline asm
	shfl.sync.down.b32 %r300, %r301, %r317, %r318, %r319;
	// end inline asm
	// begin inline asm
	shfl.sync.down.b32 %r305, %r306, %r317, %r318, %r319;
	// end inline asm
	mov.b64 	%rd415, {%r300, %r305};
	mov.b64 	%fd43, %rd415;
	mov.b64 	{%r311, %r316}, %rd435;
	// begin inline asm
	shfl.sync.down.b32 %r310, %r311, %r317, %r318, %r319;
	// end inline asm
	// begin inline asm
	shfl.sync.down.b32 %r315, %r316, %r317, %r318, %r319;
	// end inline asm
	mov.b64 	%rd34, {%r310, %r315};
	setp.gt.s32 	%p228, %r259, 27;
	mov.u64 	%rd436, %rd435;
	mov.f64 	%fd358, %fd357;
	@%p228 bra 	$L__BB9_38;
	abs.f64 	%fd44, %fd357;
	abs.f64 	%fd45, %fd43;
	setp.lt.f64 	%p229, %fd44, %fd45;
	mov.u64 	%rd436, %rd34;
	mov.f64 	%fd358, %fd43;
	@%p229 bra 	$L__BB9_38;
	setp.lt.f64 	%p230, %fd45, %fd44;
	mov.u64 	%rd436, %rd435;
	mov.f64 	%fd358, %fd357;
	@%p230 bra 	$L__BB9_38;
	setp.lt.s64 	%p231, %rd435, %rd34;
	min.s64 	%rd436, %rd435, %rd34;
	selp.f64 	%fd358, %fd357, %fd43, %p231;
$L__BB9_38:
	mov.b64 	%rd416, %fd358;
	mov.b64 	{%r321, %r326}, %rd416;
	mov.b32 	%r337, 8;
	mov.b32 	%r338, 31;
	mov.b32 	%r339, -1;
	// begin inline asm
	shfl.sync.down.b32 %r320, %r321, %r337, %r338, %r339;
	// end inline asm
	// begin inline asm
	shfl.sync.down.b32 %r325, %r326, %r337, %r338, %r339;
	// end inline asm
	mov.b64 	%rd417, {%r320, %r325};
	mov.b64 	%fd48, %rd417;
	mov.b64 	{%r331, %r336}, %rd436;
	// begin inline asm
	shfl.sync.down.b32 %r330, %r331, %r337, %r338, %r339;
	// end inline asm
	// begin inline asm
	shfl.sync.down.b32 %r335, %r336, %r337, %r338, %r339;
	// end inline asm
	mov.b64 	%rd37, {%r330, %r335};
	setp.gt.s32 	%p232, %r259, 23;
	mov.u64 	%rd437, %rd436;
	mov.f64 	%fd359, %fd358;
	@%p232 bra 	$L__BB9_42;
	abs.f64 	%fd49, %fd358;
	abs.f64 	%fd50, %fd48;
	setp.lt.f64 	%p233, %fd49, %fd50;
	mov.u64 	%rd437, %rd37;
	mov.f64 	%fd359, %fd48;
	@%p233 bra 	$L__BB9_42;
	setp.lt.f64 	%p234, %fd50, %fd49;
	mov.u64 	%rd437, %rd436;
	mov.f64 	%fd359, %fd358;
	@%p234 bra 	$L__BB9_42;
	setp.lt.s64 	%p235, %rd436, %rd37;
	min.s64 	%rd437, %rd436, %rd37;
	selp.f64 	%fd359, %fd358, %fd48, %p235;
$L__BB9_42:
	mov.b64 	%rd418, %fd359;
	mov.b64 	{%r341, %r346}, %rd418;
	mov.b32 	%r357, 16;
	mov.b32 	%r358, 31;
	mov.b32 	%r359, -1;
	// begin inline asm
	shfl.sync.down.b32 %r340, %r341, %r357, %r358, %r359;
	// end inline asm
	// begin inline asm
	shfl.sync.down.b32 %r345, %r346, %r357, %r358, %r359;
	// end inline asm
	mov.b64 	%rd419, {%r340, %r345};
	mov.b64 	%fd53, %rd419;
	mov.b64 	{%r351, %r356}, %rd437;
	// begin inline asm
	shfl.sync.down.b32 %r350, %r351, %r357, %r358, %r359;
	// end inline asm
	// begin inline asm
	shfl.sync.down.b32 %r355, %r356, %r357, %r358, %r359;
	// end inline asm
	mov.b64 	%rd40, {%r350, %r355};
	setp.gt.s32 	%p236, %r259, 15;
	mov.u64 	%rd508, %rd437;
	mov.f64 	%fd422, %fd359;
	@%p236 bra 	$L__BB9_46;
	abs.f64 	%fd54, %fd359;
	abs.f64 	%fd55, %fd53;
	setp.lt.f64 	%p237, %fd54, %fd55;
	mov.u64 	%rd508, %rd40;
	mov.f64 	%fd422, %fd53;
	@%p237 bra 	$L__BB9_46;
	setp.lt.f64 	%p238, %fd55, %fd54;
	mov.u64 	%rd508, %rd437;
	mov.f64 	%fd422, %fd359;
	@%p238 bra 	$L__BB9_46;
	setp.lt.s64 	%p239, %rd437, %rd40;
	min.s64 	%rd508, %rd437, %rd40;
	selp.f64 	%fd422, %fd359, %fd53, %p239;
$L__BB9_46:
	setp.ne.s32 	%p240, %r259, 0;
	@%p240 bra 	$L__BB9_48;
	shr.u32 	%r360, %r1, 1;
	and.b32  	%r361, %r360, 496;
	mov.u32 	%r362, _ZN6thrust24THRUST_300001_SM_1000_NS8cuda_cub4core6detail5shmemE;
	add.s32 	%r363, %r362, %r361;
	st.shared.f64 	[%r363+8], %fd422;
	st.shared.u64 	[%r363+16], %rd508;
$L__BB9_48:
	bar.sync 	0;
	setp.ne.s32 	%p241, %r1, 0;
	@%p241 bra 	$L__BB9_232;
	ld.shared.f64 	%fd58, [_ZN6thrust24THRUST_300001_SM_1000_NS8cuda_cub4core6detail5shmemE+24];
	ld.shared.u64 	%rd43, [_ZN6thrust24THRUST_300001_SM_1000_NS8cuda_cub4core6detail5shmemE+32];
	abs.f64 	%fd59, %fd422;
	abs.f64 	%fd60, %fd58;
	setp.lt.f64 	%p242, %fd59, %fd60;
	mov.u64 	%rd439, %rd43;
	mov.f64 	%fd361, %fd58;
	@%p242 bra 	$L__BB9_52;
	setp.lt.f64 	%p243, %fd60, %fd59;
	mov.u64 	%rd439, %rd508;
	mov.f64 	%fd361, %fd422;
	@%p243 bra 	$L__BB9_52;
	setp.lt.s64 	%p244, %rd508, %rd43;
	min.s64 	%rd439, %rd508, %rd43;
	selp.f64 	%fd361, %fd422, %fd58, %p244;
$L__BB9_52:
	ld.shared.f64 	%fd63, [_ZN6thrust24THRUST_300001_SM_1000_NS8cuda_cub4core6detail5shmemE+40];
	ld.shared.u64 	%rd46, [_ZN6thrust24THRUST_300001_SM_1000_NS8cuda_cub4core6detail5shmemE+48];
	abs.f64 	%fd64, %fd361;
	abs.f64 	%fd65, %fd63;
	setp.lt.f64 	%p245, %fd64, %fd65;
	mov.u64 	%rd440, %rd46;
	mov.f64 	%fd362, %fd63;
	@%p245 bra 	$L__BB9_55;
	setp.lt.f64 	%p246, %fd65, %fd64;
	mov.u64 	%rd440, %rd439;
	mov.f64 	%fd362, %fd361;
	@%p246 bra 	$L__BB9_55;
	setp.lt.s64 	%p247, %rd439, %rd46;
	min.s64 	%rd440, %rd439, %rd46;
	selp.f64 	%fd362, %fd361, %fd63, %p247;
$L__BB9_55:
	ld.shared.f64 	%fd68, [_ZN6thrust24THRUST_300001_SM_1000_NS8cuda_cub4core6detail5shmemE+56];
	ld.shared.u64 	%rd49, [_ZN6thrust24THRUST_300001_SM_1000_NS8cuda_cub4core6detail5shmemE+64];
	abs.f64 	%fd69, %fd362;
	abs.f64 	%fd70, %fd68;
	setp.lt.f64 	%p248, %fd69, %fd70;
	mov.u64 	%rd441, %rd49;
	mov.f64 	%fd363, %fd68;
	@%p248 bra 	$L__BB9_58;
	setp.lt.f64 	%p249, %fd70, %fd69;
	mov.u64 	%rd441, %rd440;
	mov.f64 	%fd363, %fd362;
	@%p249 bra 	$L__BB9_58;
	setp.lt.s64 	%p250, %rd440, %rd49;
	min.s64 	%rd441, %rd440, %rd49;
	selp.f64 	%fd363, %fd362, %fd68, %p250;
$L__BB9_58:
	ld.shared.f64 	%fd73, [_ZN6thrust24THRUST_300001_SM_1000_NS8cuda_cub4core6detail5shmemE+72];
	ld.shared.u64 	%rd52, [_ZN6thrust24THRUST_300001_SM_1000_NS8cuda_cub4core6detail5shmemE+80];
	abs.f64 	%fd74, %fd363;
	abs.f64 	%fd75, %fd73;
	setp.lt.f64 	%p251, %fd74, %fd75;
	mov.u64 	%rd442, %rd52;
	mov.f64 	%fd364, %fd73;
	@%p251 bra 	$L__BB9_61;
	setp.lt.f64 	%p252, %fd75, %fd74;
	mov.u64 	%rd442, %rd441;
	mov.f64 	%fd364, %fd363;
	@%p252 bra 	$L__BB9_61;
	setp.lt.s64 	%p253, %rd441, %rd52;
	min.s64 	%rd442, %rd441, %rd52;
	selp.f64 	%fd364, %fd363, %fd73, %p253;
$L__BB9_61:
	ld.shared.f64 	%fd78, [_ZN6thrust24THRUST_300001_SM_1000_NS8cuda_cub4core6detail5shmemE+88];
	ld.shared.u64 	%rd55, [_ZN6thrust24THRUST_300001_SM_1000_NS8cuda_cub4core6detail5shmemE+96];
	abs.f64 	%fd79, %fd364;
	abs.f64 	%fd80, %fd78;
	setp.lt.f64 	%p254, %fd79, %fd80;
	mov.u64 	%rd443, %rd55;
	mov.f64 	%fd365, %fd78;
	@%p254 bra 	$L__BB9_64;
	setp.lt.f64 	%p255, %fd80, %fd79;
	mov.u64 	%rd443, %rd442;
	mov.f64 	%fd365, %fd364;
	@%p255 bra 	$L__BB9_64;
	setp.lt.s64 	%p256, %rd442, %rd55;
	min.s64 	%rd443, %rd442, %rd55;
	selp.f64 	%fd365, %fd364, %fd78, %p256;
$L__BB9_64:
	ld.shared.f64 	%fd83, [_ZN6thrust24THRUST_300001_SM_1000_NS8cuda_cub4core6detail5shmemE+104];
	ld.shared.u64 	%rd58, [_ZN6thrust24THRUST_300001_SM_1000_NS8cuda_cub4core6detail5shmemE+112];
	abs.f64 	%fd84, %fd365;
	abs.f64 	%fd85, %fd83;
	setp.lt.f64 	%p257, %fd84, %fd85;
	mov.u64 	%rd444, %rd58;
	mov.f64 	%fd366, %fd83;
	@%p257 bra 	$L__BB9_67;
	setp.lt.f64 	%p258, %fd85, %fd84;
	mov.u64 	%rd444, %rd443;
	mov.f64 	%fd366, %fd365;
	@%p258 bra 	$L__BB9_67;
	setp.lt.s64 	%p259, %rd443, %rd58;
	min.s64 	%rd444, %rd443, %rd58;
	selp.f64 	%fd366, %fd365, %fd83, %p259;
$L__BB9_67:
	ld.shared.f64 	%fd88, [_ZN6thrust24THRUST_300001_SM_1000_NS8cuda_cub4core6detail5shmemE+120];
	ld.shared.u64 	%rd61, [_ZN6thrust24THRUST_300001_SM_1000_NS8cuda_cub4core6detail5shmemE+128];
	abs.f64 	%fd89, %fd366;
	abs.f64 	%fd90, %fd88;
	setp.lt.f64 	%p260, %fd89, %fd90;
	mov.u64 	%rd508, %rd61;
	mov.f64 	%fd422, %fd88;
	@%p260 bra 	$L__BB9_232;
	setp.lt.f64 	%p261, %fd90, %fd89;
	mov.u64 	%rd508, %rd444;
	mov.f64 	%fd422, %fd366;
	@%p261 bra 	$L__BB9_232;
	setp.lt.s64 	%p262, %rd444, %rd61;
	min.s64 	%rd508, %rd444, %rd61;
	selp.f64 	%fd422, %fd366, %fd88, %p262;
	bra.uni 	$L__BB9_232;
$L__BB9_70:
	// begin inline asm
	mov.u32 %r146, %laneid;
	// end inline asm
	and.b32  	%r167, %r1, 992;
	add.s32 	%r168, %r167, 32;
	setp.gt.s32 	%p169, %r168, %r29;
	not.b32 	%r169, %r167;
	add.s32 	%r170, %r29, %r169;
	selp.b32 	%r165, %r170, 31, %p169;
	mov.b64 	%rd400, %fd354;
	mov.b64 	{%r148, %r153}, %rd400;
	mov.b32 	%r164, 1;
	mov.b32 	%r166, -1;
	// begin inline asm
	shfl.sync.down.b32 %r147, %r148, %r164, %r165, %r166;
	// end inline asm
	// begin inline asm
	shfl.sync.down.b32 %r152, %r153, %r164, %r165, %r166;
	// end inline asm
	mov.b64 	%rd401, {%r147, %r152};
	mov.b64 	%fd92, %rd401;
	mov.b64 	{%r158, %r163}, %rd432;
	// begin inline asm
	shfl.sync.down.b32 %r157, %r158, %r164, %r165, %r166;
	// end inline asm
	// begin inline asm
	shfl.sync.down.b32 %r162, %r163, %r164, %r165, %r166;
	// end inline asm
	mov.b64 	%rd63, {%r157, %r162};
	setp.ge.s32 	%p170, %r146, %r165;
	mov.u64 	%rd445, %rd432;
	mov.f64 	%fd367, %fd354;
	@%p170 bra 	$L__BB9_74;
	abs.f64 	%fd93, %fd354;
	abs.f64 	%fd94, %fd92;
	setp.lt.f64 	%p171, %fd93, %fd94;
	mov.u64 	%rd445, %rd63;
	mov.f64 	%fd367, %fd92;
	@%p171 bra 	$L__BB9_74;
	setp.lt.f64 	%p172, %fd94, %fd93;
	mov.u64 	%rd445, %rd432;
	mov.f64 	%fd367, %fd354;
	@%p172 bra 	$L__BB9_74;
	setp.lt.s64 	%p173, %rd432, %rd63;
	min.s64 	%rd445, %rd432, %rd63;
	selp.f64 	%fd367, %fd354, %fd92, %p173;
$L__BB9_74:
	mov.b64 	%rd402, %fd367;
	mov.b64 	{%r172, %r177}, %rd402;
	mov.b32 	%r188, 2;
	mov.b32 	%r190, -1;
	// begin inline asm
	shfl.sync.down.b32 %r171, %r172, %r188, %r165, %r190;
	// end inline asm
	// begin inline asm
	shfl.sync.down.b32 %r176, %r177, %r188, %r165, %r190;
	// end inline asm
	mov.b64 	%rd403, {%r171, %r176};
	mov.b64 	%fd97, %rd403;
	mov.b64 	{%r182, %r187}, %rd445;
	// begin inline asm
	shfl.sync.down.b32 %r181, %r182, %r188, %r165, %r190;
	// end inline asm
	// begin inline asm
	shfl.sync.down.b32 %r186, %r187, %r188, %r165, %r190;
	// end inline asm
	mov.b64 	%rd66, {%r181, %r186};
	add.s32 	%r191, %r146, 2;
	setp.gt.s32 	%p174, %r191, %r165;
	mov.u64 	%rd446, %rd445;
	mov.f64 	%fd368, %fd367;
	@%p174 bra 	$L__BB9_78;
	abs.f64 	%fd98, %fd367;
	abs.f64 	%fd99, %fd97;
	setp.lt.f64 	%p175, %fd98, %fd99;
	mov.u64 	%rd446, %rd66;
	mov.f64 	%fd368, %fd97;
	@%p175 bra 	$L__BB9_78;
	setp.lt.f64 	%p176, %fd99, %fd98;
	mov.u64 	%rd446, %rd445;
	mov.f64 	%fd368, %fd367;
	@%p176 bra 	$L__BB9_78;
	setp.lt.s64 	%p177, %rd445, %rd66;
	min.s64 	%rd446, %rd445, %rd66;
	selp.f64 	%fd368, %fd367, %fd97, %p177;
$L__BB9_78:
	mov.b64 	%rd404, %fd368;
	mov.b64 	{%r193, %r198}, %rd404;
	mov.b32 	%r209, 4;
	mov.b32 	%r211, -1;
	// begin inline asm
	shfl.sync.down.b32 %r192, %r193, %r209, %r165, %r211;
	// end inline asm
	// begin inline asm
	shfl.sync.down.b32 %r197, %r198, %r209, %r165, %r211;
	// end inline asm
	mov.b64 	%rd405, {%r192, %r197};
	mov.b64 	%fd102, %rd405;
	mov.b64 	{%r203, %r208}, %rd446;
	// begin inline asm
	shfl.sync.down.b32 %r202, %r203, %r209, %r165, %r211;
	// end inline asm
	// begin inline asm
	shfl.sync.down.b32 %r207, %r208, %r209, %r165, %r211;
	// end inline asm
	mov.b64 	%rd69, {%r202, %r207};
	add.s32 	%r212, %r146, 4;
	setp.gt.s32 	%p178, %r212, %r165;
	mov.u64 	%rd447, %rd446;
	mov.f64 	%fd369, %fd368;
	@%p178 bra 	$L__BB9_82;
	abs.f64 	%fd103, %fd368;
	abs.f64 	%fd104, %fd102;
	setp.lt.f64 	%p179, %fd103, %fd104;
	mov.u64 	%rd447, %rd69;
	mov.f64 	%fd369, %fd102;
	@%p179 bra 	$L__BB9_82;
	setp.lt.f64 	%p180, %fd104, %fd103;
	mov.u64 	%rd447, %rd446;
	mov.f64 	%fd369, %fd368;
	@%p180 bra 	$L__BB9_82;
	setp.lt.s64 	%p181, %rd446, %rd69;
	min.s64 	%rd447, %rd446, %rd69;
	selp.f64 	%fd369, %fd368, %fd102, %p181;
$L__BB9_82:
	mov.b64 	%rd406, %fd369;
	mov.b64 	{%r214, %r219}, %rd406;
	mov.b32 	%r230, 8;
	mov.b32 	%r232, -1;
	// begin inline asm
	shfl.sync.down.b32 %r213, %r214, %r230, %r165, %r232;
	// end inline asm
	// begin inline asm
	shfl.sync.down.b32 %r218, %r219, %r230, %r165, %r232;
	// end inline asm
	mov.b64 	%rd407, {%r213, %r218};
	mov.b64 	%fd107, %rd407;
	mov.b64 	{%r224, %r229}, %rd447;
	// begin inline asm
	shfl.sync.down.b32 %r223, %r224, %r230, %r165, %r232;
	// end inline asm
	// begin inline asm
	shfl.sync.down.b32 %r228, %r229, %r230, %r165, %r232;
	// end inline asm
	mov.b64 	%rd72, {%r223, %r228};
	add.s32 	%r233, %r146, 8;
	setp.gt.s32 	%p182, %r233, %r165;
	mov.u64 	%rd448, %rd447;
	mov.f64 	%fd370, %fd369;
	@%p182 bra 	$L__BB9_86;
	abs.f64 	%fd108, %fd369;
	abs.f64 	%fd109, %fd107;
	setp.lt.f64 	%p183, %fd108, %fd109;
	mov.u64 	%rd448, %rd72;
	mov.f64 	%fd370, %fd107;
	@%p183 bra 	$L__BB9_86;
	setp.lt.f64 	%p184, %fd109, %fd108;
	mov.u64 	%rd448, %rd447;
	mov.f64 	%fd370, %fd369;
	@%p184 bra 	$L__BB9_86;
	setp.lt.s64 	%p185, %rd447, %rd72;
	min.s64 	%rd448, %rd447, %rd72;
	selp.f64 	%fd370, %fd369, %fd107, %p185;
$L__BB9_86:
	mov.b64 	%rd408, %fd370;
	mov.b64 	{%r235, %r240}, %rd408;
	mov.b32 	%r251, 16;
	mov.b32 	%r253, -1;
	// begin inline asm
	shfl.sync.down.b32 %r234, %r235, %r251, %r165, %r253;
	// end inline asm
	// begin inline asm
	shfl.sync.down.b32 %r239, %r240, %r251, %r165, %r253;
	// end inline asm
	mov.b64 	%rd409, {%r234, %r239};
	mov.b64 	%fd112, %rd409;
	mov.b64 	{%r245, %r250}, %rd448;
	// begin inline asm
	shfl.sync.down.b32 %r244, %r245, %r251, %r165, %r253;
	// end inline asm
	// begin inline asm
	shfl.sync.down.b32 %r249, %r250, %r251, %r165, %r253;
	// end inline asm
	mov.b64 	%rd75, {%r244, %r249};
	add.s32 	%r254, %r146, 16;
	setp.gt.s32 	%p186, %r254, %r165;
	mov.u64 	%rd508, %rd448;
	mov.f64 	%fd422, %fd370;
	@%p186 bra 	$L__BB9_90;
	abs.f64 	%fd113, %fd370;
	abs.f64 	%fd114, %fd112;
	setp.lt.f64 	%p187, %fd113, %fd114;
	mov.u64 	%rd508, %rd75;
	mov.f64 	%fd422, %fd112;
	@%p187 bra 	$L__BB9_90;
	setp.lt.f64 	%p188, %fd114, %fd113;
	mov.u64 	%rd508, %rd448;
	mov.f64 	%fd422, %fd370;
	@%p188 bra 	$L__BB9_90;
	setp.lt.s64 	%p189, %rd448, %rd75;
	min.s64 	%rd508, %rd448, %rd75;
	selp.f64 	%fd422, %fd370, %fd112, %p189;
$L__BB9_90:
	setp.ne.s32 	%p190, %r146, 0;
	@%p190 bra 	$L__BB9_92;
	shr.u32 	%r255, %r1, 1;
	and.b32  	%r256, %r255, 496;
	mov.u32 	%r257, _ZN6thrust24THRUST_300001_SM_1000_NS8cuda_cub4core6detail5shmemE;
	add.s32 	%r258, %r257, %r256;
	st.shared.f64 	[%r258+8], %fd422;
	st.shared.u64 	[%r258+16], %rd508;
$L__BB9_92:
	bar.sync 	0;
	setp.ne.s32 	%p191, %r1, 0;
	@%p191 bra 	$L__BB9_232;
	setp.lt.s32 	%p192, %r29, 33;
	mov.f64 	%fd372, %fd422;
	mov.u64 	%rd450, %rd508;
	@%p192 bra 	$L__BB9_97;
	ld.shared.f64 	%fd117, [_ZN6thrust24THRUST_300001_SM_1000_NS8cuda_cub4core6detail5shmemE+24];
	ld.shared.u64 	%rd78, [_ZN6thrust24THRUST_300001_SM_1000_NS8cuda_cub4core6detail5shmemE+32];
	abs.f64 	%fd118, %fd422;
	abs.f64 	%fd119, %fd117;
	setp.lt.f64 	%p193, %fd118, %fd119;
	mov.f64 	%fd372, %fd117;
	mov.u64 	%rd450, %rd78;
	@%p193 bra 	$L__BB9_97;
	setp.lt.f64 	%p194, %fd119, %fd118;
	mov.f64 	%fd372, %fd422;
	mov.u64 	%rd450, %rd508;
	@%p194 bra 	$L__BB9_97;
	setp.lt.s64 	%p195, %rd508, %rd78;
	min.s64 	%rd450, %rd508, %rd78;
	selp.f64 	%fd372, %fd422, %fd117, %p195;
$L__BB9_97:
	setp.lt.s32 	%p196, %r29, 65;
	mov.f64 	%fd373, %fd372;
	mov.u64 	%rd451, %rd450;
	@%p196 bra 	$L__BB9_101;
	ld.shared.f64 	%fd122, [_ZN6thrust24THRUST_300001_SM_1000_NS8cuda_cub4core6detail5shmemE+40];
	ld.shared.u64 	%rd81, [_ZN6thrust24THRUST_300001_SM_1000_NS8cuda_cub4core6detail5shmemE+48];
	abs.f64 	%fd123, %fd372;
	abs.f64 	%fd124, %fd122;
	setp.lt.f64 	%p197, %fd123, %fd124;
	mov.f64 	%fd373, %fd122;
	mov.u64 	%rd451, %rd81;
	@%p197 bra 	$L__BB9_101;
	setp.lt.f64 	%p198, %fd124, %fd123;
	mov.f64 	%fd373, %fd372;
	mov.u64 	%rd451, %rd450;
	@%p198 bra 	$L__BB9_101;
	setp.lt.s64 	%p199, %rd450, %rd81;
	min.s64 	%rd451, %rd450, %rd81;
	selp.f64 	%fd373, %fd372, %fd122, %p199;
$L__BB9_101:
	setp.lt.s32 	%p200, %r29, 97;
	mov.f64 	%fd374, %fd373;
	mov.u64 	%rd452, %rd451;
	@%p200 bra 	$L__BB9_105;
	ld.shared.f64 	%fd127, [_ZN6thrust24THRUST_300001_SM_1000_NS8cuda_cub4core6detail5shmemE+56];
	ld.shared.u64 	%rd84, [_ZN6thrust24THRUST_300001_SM_1000_NS8cuda_cub4core6detail5shmemE+64];
	abs.f64 	%fd128, %fd373;
	abs.f64 	%fd129, %fd127;
	setp.lt.f64 	%p201, %fd128, %fd129;
	mov.f64 	%fd374, %fd127;
	mov.u64 	%rd452, %rd84;
	@%p201 bra 	$L__BB9_105;
	setp.lt.f64 	%p202, %fd129, %fd128;
	mov.f64 	%fd374, %fd373;
	mov.u64 	%rd452, %rd451;
	@%p202 bra 	$L__BB9_105;
	setp.lt.s64 	%p203, %rd451, %rd84;
	min.s64 	%rd452, %rd451, %rd84;
	selp.f64 	%fd374, %fd373, %fd127, %p203;
$L__BB9_105:
	setp.lt.s32 	%p204, %r29, 129;
	mov.f64 	%fd375, %fd374;
	mov.u64 	%rd453, %rd452;
	@%p204 bra 	$L__BB9_109;
	ld.shared.f64 	%fd132, [_ZN6thrust24THRUST_300001_SM_1000_NS8cuda_cub4core6detail5shmemE+72];
	ld.shared.u64 	%rd87, [_ZN6thrust24THRUST_300001_SM_1000_NS8cuda_cub4core6detail5shmemE+80];
	abs.f64 	%fd133, %fd374;
	abs.f64 	%fd134, %fd132;
	setp.lt.f64 	%p205, %fd133, %fd134;
	mov.f64 	%fd375, %fd132;
	mov.u64 	%rd453, %rd87;
	@%p205 bra 	$L__BB9_109;
	setp.lt.f64 	%p206, %fd134, %fd133;
	mov.f64 	%fd375, %fd374;
	mov.u64 	%rd453, %rd452;
	@%p206 bra 	$L__BB9_109;
	setp.lt.s64 	%p207, %rd452, %rd87;
	min.s64 	%rd453, %rd452, %rd87;
	selp.f64 	%fd375, %fd374, %fd132, %p207;
$L__BB9_109:
	setp.lt.s32 	%p208, %r29, 161;
	mov.f64 	%fd376, %fd375;
	mov.u64 	%rd454, %rd453;
	@%p208 bra 	$L__BB9_113;
	ld.shared.f64 	%fd137, [_ZN6thrust24THRUST_300001_SM_1000_NS8cuda_cub4core6detail5shmemE+88];
	ld.shared.u64 	%rd90, [_ZN6thrust24THRUST_300001_SM_1000_NS8cuda_cub4core6detail5shmemE+96];
	abs.f64 	%fd138, %fd375;
	abs.f64 	%fd139, %fd137;
	setp.lt.f64 	%p209, %fd138, %fd139;
	mov.f64 	%fd376, %fd137;
	mov.u64 	%rd454, %rd90;
	@%p209 bra 	$L__BB9_113;
	setp.lt.f64 	%p210, %fd139, %fd138;
	mov.f64 	%fd376, %fd375;
	mov.u64 	%rd454, %rd453;
	@%p210 bra 	$L__BB9_113;
	setp.lt.s64 	%p211, %rd453, %rd90;
	min.s64 	%rd454, %rd453, %rd90;
	selp.f64 	%fd376, %fd375, %fd137, %p211;
$L__BB9_113:
	setp.lt.s32 	%p212, %r29, 193;
	mov.f64 	%fd377, %fd376;
	mov.u64 	%rd455, %rd454;
	@%p212 bra 	$L__BB9_117;
	ld.shared.f64 	%fd142, [_ZN6thrust24THRUST_300001_SM_1000_NS8cuda_cub4core6detail5shmemE+104];
	ld.shared.u64 	%rd93, [_ZN6thrust24THRUST_300001_SM_1000_NS8cuda_cub4core6detail5shmemE+112];
	abs.f64 	%fd143, %fd376;
	abs.f64 	%fd144, %fd142;
	setp.lt.f64 	%p213, %fd143, %fd144;
	mov.f64 	%fd377, %fd142;
	mov.u64 	%rd455, %rd93;
	@%p213 bra 	$L__BB9_117;
	setp.lt.f64 	%p214, %fd144, %fd143;
	mov.f64 	%fd377, %fd376;
	mov.u64 	%rd455, %rd454;
	@%p214 bra 	$L__BB9_117;
	setp.lt.s64 	%p215, %rd454, %rd93;
	min.s64 	%rd455, %rd454, %rd93;
	selp.f64 	%fd377, %fd376, %fd142, %p215;
$L__BB9_117:
	setp.lt.s32 	%p216, %r29, 225;
	mov.u64 	%rd508, %rd455;
	mov.f64 	%fd422, %fd377;
	@%p216 bra 	$L__BB9_232;
	ld.shared.f64 	%fd147, [_ZN6thrust24THRUST_300001_SM_1000_NS8cuda_cub4core6detail5shmemE+120];
	ld.shared.u64 	%rd96, [_ZN6thrust24THRUST_300001_SM_1000_NS8cuda_cub4core6detail5shmemE+128];
	abs.f64 	%fd148, %fd377;
	abs.f64 	%fd149, %fd147;
	setp.lt.f64 	%p217, %fd148, %fd149;
	mov.u64 	%rd508, %rd96;
	mov.f64 	%fd422, %fd147;
	@%p217 bra 	$L__BB9_232;
	setp.lt.f64 	%p218, %fd149, %fd148;
	mov.u64 	%rd508, %rd455;
	mov.f64 	%fd422, %fd377;
	@%p218 bra 	$L__BB9_232;
	setp.lt.s64 	%p219, %rd455, %rd96;
	min.s64 	%rd508, %rd455, %rd96;
	selp.f64 	%fd422, %fd377, %fd147, %p219;
	bra.uni 	$L__BB9_232;
$L__BB9_121:
	mov.u32 	%r16, %tid.x;
	cvt.u64.u32 	%rd98, %r16;
	mul.wide.u32 	%rd258, %r16, 16;
	add.s64 	%rd239, %rd236, %rd258;
	// begin inline asm
	ld.global.nc.u64 %rd238, [%rd239];
	// end inline asm
	add.s64 	%rd241, %rd239, 8;
	// begin inline asm
	ld.global.nc.u64 %rd240, [%rd241];
	// end inline asm
	mov.b64 	%fd151, %rd238;
	add.s64 	%rd243, %rd239, 4096;
	// begin inline asm
	ld.global.nc.u64 %rd242, [%rd243];
	// end inline asm
	add.s64 	%rd245, %rd239, 4104;
	// begin inline asm
	ld.global.nc.u64 %rd456, [%rd245];
	// end inline asm
	mov.b64 	%fd378, %rd242;
	add.s64 	%rd247, %rd239, 8192;
	// begin inline asm
	ld.global.nc.u64 %rd246, [%rd247];
	// end inline asm
	add.s64 	%rd249, %rd239, 8200;
	// begin inline asm
	ld.global.nc.u64 %rd457, [%rd249];
	// end inline asm
	mov.b64 	%fd379, %rd246;
	add.s64 	%rd251, %rd239, 12288;
	// begin inline asm
	ld.global.nc.u64 %rd250, [%rd251];
	// end inline asm
	add.s64 	%rd253, %rd239, 12296;
	// begin inline asm
	ld.global.nc.u64 %rd458, [%rd253];
	// end inline asm
	mov.b64 	%fd380, %rd250;
	add.s64 	%rd255, %rd239, 16384;
	// begin inline asm
	ld.global.nc.u64 %rd254, [%rd255];
	// end inline asm
	add.s64 	%rd257, %rd239, 16392;
	// begin inline asm
	ld.global.nc.u64 %rd495, [%rd257];
	// end inline asm
	mov.b64 	%fd409, %rd254;
	abs.f64 	%fd156, %fd151;
	abs.f64 	%fd157, %fd378;
	setp.lt.f64 	%p3, %fd156, %fd157;
	@%p3 bra 	$L__BB9_123;
	setp.lt.f64 	%p4, %fd157, %fd156;
	setp.lt.s64 	%p5, %rd240, %rd456;
	or.pred  	%p6, %p4, %p5;
	selp.b64 	%rd456, %rd240, %rd456, %p6;
	selp.f64 	%fd378, %fd151, %fd378, %p6;
$L__BB9_123:
	abs.f64 	%fd160, %fd378;
	abs.f64 	%fd161, %fd379;
	setp.lt.f64 	%p7, %fd160, %fd161;
	@%p7 bra 	$L__BB9_125;
	setp.lt.f64 	%p8, %fd161, %fd160;
	setp.lt.s64 	%p9, %rd456, %rd457;
	or.pred  	%p10, %p8, %p9;
	selp.b64 	%rd457, %rd456, %rd457, %p10;
	selp.f64 	%fd379, %fd378, %fd379, %p10;
$L__BB9_125:
	abs.f64 	%fd164, %fd379;
	abs.f64 	%fd165, %fd380;
	setp.lt.f64 	%p11, %fd164, %fd165;
	@%p11 bra 	$L__BB9_127;
	setp.lt.f64 	%p12, %fd165, %fd164;
	setp.lt.s64 	%p13, %rd457, %rd458;
	or.pred  	%p14, %p12, %p13;
	selp.b64 	%rd458, %rd457, %rd458, %p14;
	selp.f64 	%fd380, %fd379, %fd380, %p14;
$L__BB9_127:
	abs.f64 	%fd168, %fd380;
	abs.f64 	%fd169, %fd409;
	setp.lt.f64 	%p15, %fd168, %fd169;
	@%p15 bra 	$L__BB9_129;
	setp.lt.f64 	%p16, %fd169, %fd168;
	setp.lt.s64 	%p17, %rd458, %rd495;
	or.pred  	%p18, %p16, %p17;
	selp.b64 	%rd495, %rd458, %rd495, %p18;
	selp.f64 	%fd409, %fd380, %fd409, %p18;
$L__BB9_129:
	setp.lt.u32 	%p19, %r29, 2560;
	mov.b64 	%rd474, 1280;
	@%p19 bra 	$L__BB9_165;
	add.s64 	%rd262, %rd1, -2560;
	mul.hi.u64 	%rd263, %rd262, -3689348814741910323;
	shr.u64 	%rd112, %rd263, 10;
	setp.lt.u64 	%p20, %rd262, 1280;
	mov.b64 	%rd474, 1280;
	@%p20 bra 	$L__BB9_153;
	add.s64 	%rd265, %rd112, 1;
	and.b64  	%rd460, %rd265, 36028797018963966;
	shl.b64 	%rd266, %rd98, 4;
	add.s64 	%rd267, %rd266, %rd236;
	add.s64 	%rd461, %rd267, 57352;
	mov.b64 	%rd474, 1280;
$L__BB9_132:
	add.s64 	%rd269, %rd461, -36872;
	// begin inline asm
	ld.global.nc.u64 %rd268, [%rd269];
	// end inline asm
	add.s64 	%rd271, %rd461, -36864;
	// begin inline asm
	ld.global.nc.u64 %rd464, [%rd271];
	// end inline asm
	mov.b64 	%fd383, %rd268;
	add.s64 	%rd273, %rd461, -32776;
	// begin inline asm
	ld.global.nc.u64 %rd272, [%rd273];
	// end inline asm
	add.s64 	%rd275, %rd461, -32768;
	// begin inline asm
	ld.global.nc.u64 %rd465, [%rd275];
	// end inline asm
	mov.b64 	%fd384, %rd272;
	add.s64 	%rd277, %rd461, -28680;
	// begin inline asm
	ld.global.nc.u64 %rd276, [%rd277];
	// end inline asm
	add.s64 	%rd279, %rd461, -28672;
	// begin inline asm
	ld.global.nc.u64 %rd466, [%rd279];
	// end inline asm
	mov.b64 	%fd385, %rd276;
	add.s64 	%rd281, %rd461, -24584;
	// begin inline asm
	ld.global.nc.u64 %rd280, [%rd281];
	// end inline asm
	add.s64 	%rd283, %rd461, -24576;
	// begin inline asm
	ld.global.nc.u64 %rd467, [%rd283];
	// end inline asm
	mov.b64 	%fd386, %rd280;
	add.s64 	%rd285, %rd461, -20488;
	// begin inline asm
	ld.global.nc.u64 %rd284, [%rd285];
	// end inline asm
	add.s64 	%rd287, %rd461, -20480;
	// begin inline asm
	ld.global.nc.u64 %rd468, [%rd287];
	// end inline asm
	mov.b64 	%fd387, %rd284;
	abs.f64 	%fd178, %fd409;
	abs.f64 	%fd179, %fd383;
	setp.lt.f64 	%p21, %fd178, %fd179;
	@%p21 bra 	$L__BB9_134;
	setp.lt.f64 	%p22, %fd179, %fd178;
	setp.lt.s64 	%p23, %rd495, %rd464;
	or.pred  	%p24, %p22, %p23;
	selp.b64 	%rd464, %rd495, %rd464, %p24;
	selp.f64 	%fd383, %fd409, %fd383, %p24;
$L__BB9_134:
	abs.f64 	%fd182, %fd383;
	abs.f64 	%fd183, %fd384;
	setp.lt.f64 	%p25, %fd182, %fd183;
	@%p25 bra 	$L__BB9_136;
	setp.lt.f64 	%p26, %fd183, %fd182;
	setp.lt.s64 	%p27, %rd464, %rd465;
	or.pred  	%p28, %p26, %p27;
	selp.b64 	%rd465, %rd464, %rd465, %p28;
	selp.f64 	%fd384, %fd383, %fd384, %p28;
$L__BB9_136:
	abs.f64 	%fd186, %fd384;
	abs.f64 	%fd187, %fd385;
	setp.lt.f64 	%p29, %fd186, %fd187;
	@%p29 bra 	$L__BB9_138;
	setp.lt.f64 	%p30, %fd187, %fd186;
	setp.lt.s64 	%p31, %rd465, %rd466;
	or.pred  	%p32, %p30, %p31;
	selp.b64 	%rd466, %rd465, %rd466, %p32;
	selp.f64 	%fd385, %fd384, %fd385, %p32;
$L__BB9_138:
	abs.f64 	%fd190, %fd385;
	abs.f64 	%fd191, %fd386;
	setp.lt.f64 	%p33, %fd190, %fd191;
	@%p33 bra 	$L__BB9_140;
	setp.lt.f64 	%p34, %fd191, %fd190;
	setp.lt.s64 	%p35, %rd466, %rd467;
	or.pred  	%p36, %p34, %p35;
	selp.b64 	%rd467, %rd466, %rd467, %p36;
	selp.f64 	%fd386, %fd385, %fd386, %p36;
$L__BB9_140:
	abs.f64 	%fd194, %fd386;
	abs.f64 	%fd195, %fd387;
	setp.lt.f64 	%p37, %fd194, %fd195;
	@%p37 bra 	$L__BB9_142;
	setp.lt.f64 	%p38, %fd195, %fd194;
	setp.lt.s64 	%p39, %rd467, %rd468;
	or.pred  	%p40, %p38, %p39;
	selp.b64 	%rd468, %rd467, %rd468, %p40;
	selp.f64 	%fd387, %fd386, %fd387, %p40;
$L__BB9_142:
	add.s64 	%rd289, %rd461, -16392;
	// begin inline asm
	ld.global.nc.u64 %rd288, [%rd289];
	// end inline asm
	add.s64 	%rd291, %rd461, -16384;
	// begin inline asm
	ld.global.nc.u64 %rd469, [%rd291];
	// end inline asm
	mov.b64 	%fd388, %rd288;
	add.s64 	%rd293, %rd461, -12296;
	// begin inline asm
	ld.global.nc.u64 %rd292, [%rd293];
	// end inline asm
	add.s64 	%rd295, %rd461, -12288;
	// begin inline asm
	ld.global.nc.u64 %rd470, [%rd295];
	// end inline asm
	mov.b64 	%fd389, %rd292;
	add.s64 	%rd297, %rd461, -8200;
	// begin inline asm
	ld.global.nc.u64 %rd296, [%rd297];
	// end inline asm
	add.s64 	%rd299, %rd461, -8192;
	// begin inline asm
	ld.global.nc.u64 %rd471, [%rd299];
	// end inline asm
	mov.b64 	%fd390, %rd296;
	add.s64 	%rd301, %rd461, -4104;
	// begin inline asm
	ld.global.nc.u64 %rd300, [%rd301];
	// end inline asm
	add.s64 	%rd303, %rd461, -4096;
	// begin inline asm
	ld.global.nc.u64 %rd472, [%rd303];
	// end inline asm
	mov.b64 	%fd391, %rd300;
	add.s64 	%rd305, %rd461, -8;
	// begin inline asm
	ld.global.nc.u64 %rd304, [%rd305];
	// end inline asm
	// begin inline asm
	ld.global.nc.u64 %rd495, [%rd461];
	// end inline asm
	mov.b64 	%fd409, %rd304;
	abs.f64 	%fd203, %fd387;
	abs.f64 	%fd204, %fd388;
	setp.lt.f64 	%p41, %fd203, %fd204;
	@%p41 bra 	$L__BB9_144;
	setp.lt.f64 	%p42, %fd204, %fd203;
	setp.lt.s64 	%p43, %rd468, %rd469;
	or.pred  	%p44, %p42, %p43;
	selp.b64 	%rd469, %rd468, %rd469, %p44;
	selp.f64 	%fd388, %fd387, %fd388, %p44;
$L__BB9_144:
	abs.f64 	%fd207, %fd388;
	abs.f64 	%fd208, %fd389;
	setp.lt.f64 	%p45, %fd207, %fd208;
	@%p45 bra 	$L__BB9_146;
	setp.lt.f64 	%p46, %fd208, %fd207;
	setp.lt.s64 	%p47, %rd469, %rd470;
	or.pred  	%p48, %p46, %p47;
	selp.b64 	%rd470, %rd469, %rd470, %p48;
	selp.f64 	%fd389, %fd388, %fd389, %p48;
$L__BB9_146:
	abs.f64 	%fd211, %fd389;
	abs.f64 	%fd212, %fd390;
	setp.lt.f64 	%p49, %fd211, %fd212;
	@%p49 bra 	$L__BB9_148;
	setp.lt.f64 	%p50, %fd212, %fd211;
	setp.lt.s64 	%p51, %rd470, %rd471;
	or.pred  	%p52, %p50, %p51;
	selp.b64 	%rd471, %rd470, %rd471, %p52;
	selp.f64 	%fd390, %fd389, %fd390, %p52;
$L__BB9_148:
	abs.f64 	%fd215, %fd390;
	abs.f64 	%fd216, %fd391;
	setp.lt.f64 	%p53, %fd215, %fd216;
	@%p53 bra 	$L__BB9_150;
	setp.lt.f64 	%p54, %fd216, %fd215;
	setp.lt.s64 	%p55, %rd471, %rd472;
	or.pred  	%p56, %p54, %p55;
	selp.b64 	%rd472, %rd471, %rd472, %p56;
	selp.f64 	%fd391, %fd390, %fd391, %p56;
$L__BB9_150:
	abs.f64 	%fd219, %fd391;
	abs.f64 	%fd220, %fd409;
	setp.lt.f64 	%p57, %fd219, %fd220;
	@%p57 bra 	$L__BB9_152;
	setp.lt.f64 	%p58, %fd220, %fd219;
	setp.lt.s64 	%p59, %rd472, %rd495;
	or.pred  	%p60, %p58, %p59;
	selp.b64 	%rd495, %rd472, %rd495, %p60;
	selp.f64 	%fd409, %fd391, %fd409, %p60;
$L__BB9_152:
	add.s64 	%rd474, %rd474, 2560;
	add.s64 	%rd461, %rd461, 40960;
	add.s64 	%rd460, %rd460, -2;
	setp.ne.s64 	%p61, %rd460, 0;
	@%p61 bra 	$L__BB9_132;
$L__BB9_153:
	and.b64  	%rd308, %rd112, 1;
	setp.eq.b64 	%p62, %rd308, 1;
	@%p62 bra 	$L__BB9_165;
	shl.b64 	%rd329, %rd474, 4;
	mul.wide.u32 	%rd330, %r16, 16;
	add.s64 	%rd331, %rd236, %rd330;
	add.s64 	%rd310, %rd331, %rd329;
	// begin inline asm
	ld.global.nc.u64 %rd309, [%rd310];
	// end inline asm
	add.s64 	%rd312, %rd310, 8;
	// begin inline asm
	ld.global.nc.u64 %rd478, [%rd312];
	// end inline asm
	mov.b64 	%fd395, %rd309;
	add.s64 	%rd314, %rd310, 4096;
	// begin inline asm
	ld.global.nc.u64 %rd313, [%rd314];
	// end inline asm
	add.s64 	%rd316, %rd310, 4104;
	// begin inline asm
	ld.global.nc.u64 %rd479, [%rd316];
	// end inline asm
	mov.b64 	%fd396, %rd313;
	add.s64 	%rd318, %rd310, 8192;
	// begin inline asm
	ld.global.nc.u64 %rd317, [%rd318];
	// end inline asm
	add.s64 	%rd320, %rd310, 8200;
	// begin inline asm
	ld.global.nc.u64 %rd480, [%rd320];
	// end inline asm
	mov.b64 	%fd397, %rd317;
	add.s64 	%rd322, %rd310, 12288;
	// begin inline asm
	ld.global.nc.u64 %rd321, [%rd322];
	// end inline asm
	add.s64 	%rd324, %rd310, 12296;
	// begin inline asm
	ld.global.nc.u64 %rd481, [%rd324];
	// end inline asm
	mov.b64 	%fd398, %rd321;
	add.s64 	%rd326, %rd310, 16384;
	// begin inline asm
	ld.global.nc.u64 %rd325, [%rd326];
	// end inline asm
	add.s64 	%rd328, %rd310, 16392;
	// begin inline asm
	ld.global.nc.u64 %rd482, [%rd328];
	// end inline asm
	mov.b64 	%fd399, %rd325;
	abs.f64 	%fd230, %fd409;
	abs.f64 	%fd231, %fd395;
	setp.lt.f64 	%p63, %fd230, %fd231;
	@%p63 bra 	$L__BB9_156;
	setp.lt.f64 	%p64, %fd231, %fd230;
	setp.lt.s64 	%p65, %rd495, %rd478;
	or.pred  	%p66, %p64, %p65;
	selp.b64 	%rd478, %rd495, %rd478, %p66;
	selp.f64 	%fd395, %fd409, %fd395, %p66;
$L__BB9_156:
	abs.f64 	%fd234, %fd395;
	abs.f64 	%fd235, %fd396;
	setp.lt.f64 	%p67, %fd234, %fd235;
	@%p67 bra 	$L__BB9_158;
	setp.lt.f64 	%p68, %fd235, %fd234;
	setp.lt.s64 	%p69, %rd478, %rd479;
	or.pred  	%p70, %p68, %p69;
	selp.b64 	%rd479, %rd478, %rd479, %p70;
	selp.f64 	%fd396, %fd395, %fd396, %p70;
$L__BB9_158:
	abs.f64 	%fd238, %fd396;
	abs.f64 	%fd239, %fd397;
	setp.lt.f64 	%p71, %fd238, %fd239;
	@%p71 bra 	$L__BB9_160;
	setp.lt.f64 	%p72, %fd239, %fd238;
	setp.lt.s64 	%p73, %rd479, %rd480;
	or.pred  	%p74, %p72, %p73;
	selp.b64 	%rd480, %rd479, %rd480, %p74;
	selp.f64 	%fd397, %fd396, %fd397, %p74;
$L__BB9_160:
	abs.f64 	%fd242, %fd397;
	abs.f64 	%fd243, %fd398;
	setp.lt.f64 	%p75, %fd242, %fd243;
	@%p75 bra 	$L__BB9_162;
	setp.lt.f64 	%p76, %fd243, %fd242;
	setp.lt.s64 	%p77, %rd480, %rd481;
	or.pred  	%p78, %p76, %p77;
	selp.b64 	%rd481, %rd480, %rd481, %p78;
	selp.f64 	%fd398, %fd397, %fd398, %p78;
$L__BB9_162:
	abs.f64 	%fd246, %fd398;
	abs.f64 	%fd247, %fd399;
	setp.lt.f64 	%p79, %fd246, %fd247;
	@%p79 bra 	$L__BB9_164;
	setp.lt.f64 	%p80, %fd247, %fd246;
	setp.lt.s64 	%p81, %rd481, %rd482;
	or.pred  	%p82, %p80, %p81;
	selp.b64 	%rd482, %rd481, %rd482, %p82;
	selp.f64 	%fd399, %fd398, %fd399, %p82;
$L__BB9_164:
	add.s64 	%rd474, %rd474, 1280;
	mov.u64 	%rd495, %rd482;
	mov.f64 	%fd409, %fd399;
$L__BB9_165:
	cvt.s64.s32 	%rd332, %r29;
	setp.ge.s64 	%p83, %rd474, %rd332;
	@%p83 bra 	$L__BB9_188;
	cvt.u32.u64 	%r17, %rd474;
	sub.s32 	%r18, %r29, %r17;
	setp.ge.s32 	%p84, %r16, %r18;
	@%p84 bra 	$L__BB9_188;
	not.b32 	%r30, %r16;
	add.s32 	%r31, %r29, %r30;
	sub.s32 	%r19, %r31, %r17;
	and.b32  	%r32, %r19, 768;
	setp.eq.s32 	%p85, %r32, 768;
	mov.u32 	%r372, %r16;
	@%p85 bra 	$L__BB9_173;
	cvt.u64.u32 	%rd334, %r16;
	add.s64 	%rd335, %rd474, %rd334;
	shl.b64 	%rd336, %rd335, 4;
	add.s64 	%rd485, %rd236, %rd336;
	shr.u32 	%r33, %r19, 8;
	add.s32 	%r34, %r33, 1;
	and.b32  	%r35, %r34, 3;
	neg.s32 	%r370, %r35;
	mov.u32 	%r372, %r16;
$L__BB9_169:
	.pragma "nounroll";
	mov.u64 	%rd176, %rd495;
	mov.f64 	%fd251, %fd409;
	// begin inline asm
	ld.global.nc.u64 %rd337, [%rd485];
	// end inline asm
	add.s64 	%rd340, %rd485, 8;
	// begin inline asm
	ld.global.nc.u64 %rd339, [%rd340];
	// end inline asm
	mov.b64 	%fd252, %rd337;
	abs.f64 	%fd253, %fd251;
	abs.f64 	%fd254, %fd252;
	setp.lt.f64 	%p86, %fd253, %fd254;
	mov.f64 	%fd409, %fd252;
	mov.u64 	%rd495, %rd339;
	@%p86 bra 	$L__BB9_172;
	setp.lt.f64 	%p87, %fd254, %fd253;
	mov.f64 	%fd409, %fd251;
	mov.u64 	%rd495, %rd176;
	@%p87 bra 	$L__BB9_172;
	setp.lt.s64 	%p88, %rd176, %rd339;
	selp.f64 	%fd409, %fd251, %fd252, %p88;
	min.s64 	%rd495, %rd176, %rd339;
$L__BB9_172:
	add.s32 	%r372, %r372, 256;
	add.s64 	%rd485, %rd485, 4096;
	add.s32 	%r370, %r370, 1;
	setp.ne.s32 	%p89, %r370, 0;
	@%p89 bra 	$L__BB9_169;
$L__BB9_173:
	setp.lt.u32 	%p90, %r19, 768;
	@%p90 bra 	$L__BB9_188;
	cvt.u64.u32 	%rd341, %r372;
	add.s64 	%rd342, %rd474, %rd341;
	shl.b64 	%rd343, %rd342, 4;
	add.s64 	%rd344, %rd343, %rd236;
	add.s64 	%rd490, %rd344, 12296;
$L__BB9_175:
	add.s64 	%rd346, %rd490, -12296;
	// begin inline asm
	ld.global.nc.u64 %rd345, [%rd346];
	// end inline asm
	add.s64 	%rd348, %rd490, -12288;
	// begin inline asm
	ld.global.nc.u64 %rd347, [%rd348];
	// end inline asm
	mov.b64 	%fd260, %rd345;
	abs.f64 	%fd261, %fd409;
	abs.f64 	%fd262, %fd260;
	setp.lt.f64 	%p91, %fd261, %fd262;
	mov.f64 	%fd406, %fd260;
	mov.u64 	%rd492, %rd347;
	@%p91 bra 	$L__BB9_178;
	setp.lt.f64 	%p92, %fd262, %fd261;
	mov.f64 	%fd406, %fd409;
	mov.u64 	%rd492, %rd495;
	@%p92 bra 	$L__BB9_178;
	setp.lt.s64 	%p93, %rd495, %rd347;
	selp.f64 	%fd406, %fd409, %fd260, %p93;
	min.s64 	%rd492, %rd495, %rd347;
$L__BB9_178:
	add.s64 	%rd350, %rd490, -8200;
	// begin inline asm
	ld.global.nc.u64 %rd349, [%rd350];
	// end inline asm
	add.s64 	%rd352, %rd490, -8192;
	// begin inline asm
	ld.global.nc.u64 %rd351, [%rd352];
	// end inline asm
	mov.b64 	%fd265, %rd349;
	abs.f64 	%fd266, %fd406;
	abs.f64 	%fd267, %fd265;
	setp.lt.f64 	%p94, %fd266, %fd267;
	mov.f64 	%fd407, %fd265;
	mov.u64 	%rd493, %rd351;
	@%p94 bra 	$L__BB9_181;
	setp.lt.f64 	%p95, %fd267, %fd266;
	mov.f64 	%fd407, %fd406;
	mov.u64 	%rd493, %rd492;
	@%p95 bra 	$L__BB9_181;
	setp.lt.s64 	%p96, %rd492, %rd351;
	selp.f64 	%fd407, %fd406, %fd265, %p96;
	min.s64 	%rd493, %rd492, %rd351;
$L__BB9_181:
	add.s64 	%rd354, %rd490, -4104;
	// begin inline asm
	ld.global.nc.u64 %rd353, [%rd354];
	// end inline asm
	add.s64 	%rd356, %rd490, -4096;
	// begin inline asm
	ld.global.nc.u64 %rd355, [%rd356];
	// end inline asm
	mov.b64 	%fd270, %rd353;
	abs.f64 	%fd271, %fd407;
	abs.f64 	%fd272, %fd270;
	setp.lt.f64 	%p97, %fd271, %fd272;
	mov.f64 	%fd408, %fd270;
	mov.u64 	%rd494, %rd355;
	@%p97 bra 	$L__BB9_184;
	setp.lt.f64 	%p98, %fd272, %fd271;
	mov.f64 	%fd408, %fd407;
	mov.u64 	%rd494, %rd493;
	@%p98 bra 	$L__BB9_184;
	setp.lt.s64 	%p99, %rd493, %rd355;
	selp.f64 	%fd408, %fd407, %fd270, %p99;
	min.s64 	%rd494, %rd493, %rd355;
$L__BB9_184:
	add.s64 	%rd358, %rd490, -8;
	// begin inline asm
	ld.global.nc.u64 %rd357, [%rd358];
	// end inline asm
	// begin inline asm
	ld.global.nc.u64 %rd359, [%rd490];
	// end inline asm
	mov.b64 	%fd275, %rd357;
	abs.f64 	%fd276, %fd408;
	abs.f64 	%fd277, %fd275;
	setp.lt.f64 	%p100, %fd276, %fd277;
	mov.f64 	%fd409, %fd275;
	mov.u64 	%rd495, %rd359;
	@%p100 bra 	$L__BB9_187;
	setp.lt.f64 	%p101, %fd277, %fd276;
	mov.f64 	%fd409, %fd408;
	mov.u64 	%rd495, %rd494;
	@%p101 bra 	$L__BB9_187;
	setp.lt.s64 	%p102, %rd494, %rd359;
	selp.f64 	%fd409, %fd408, %fd275, %p102;
	min.s64 	%rd495, %rd494, %rd359;
$L__BB9_187:
	add.s32 	%r372, %r372, 1024;
	add.s64 	%rd490, %rd490, 16384;
	setp.lt.s32 	%p103, %r372, %r18;
	@%p103 bra 	$L__BB9_175;
$L__BB9_188:
	// begin inline asm
	mov.u32 %r36, %laneid;
	// end inline asm
	mov.b64 	%rd361, %fd409;
	mov.b64 	{%r38, %r43}, %rd361;
	mov.b32 	%r54, 1;
	mov.b32 	%r55, 31;
	mov.b32 	%r56, -1;
	// begin inline asm
	shfl.sync.down.b32 %r37, %r38, %r54, %r55, %r56;
	// end inline asm
	// begin inline asm
	shfl.sync.down.b32 %r42, %r43, %r54, %r55, %r56;
	// end inline asm
	mov.b64 	%rd362, {%r37, %r42};
	mov.b64 	%fd281, %rd362;
	mov.b64 	{%r48, %r53}, %rd495;
	// begin inline asm
	shfl.sync.down.b32 %r47, %r48, %r54, %r55, %r56;
	// end inline asm
	// begin inline asm
	shfl.sync.down.b32 %r52, %r53, %r54, %r55, %r56;
	// end inline asm
	mov.b64 	%rd200, {%r47, %r52};
	setp.gt.s32 	%p104, %r36, 30;
	mov.f64 	%fd411, %fd409;
	mov.u64 	%rd497, %rd495;
	@%p104 bra 	$L__BB9_192;
	abs.f64 	%fd282, %fd409;
	abs.f64 	%fd283, %fd281;
	setp.lt.f64 	%p105, %fd282, %fd283;
	mov.f64 	%fd411, %fd281;
	mov.u64 	%rd497, %rd200;
	@%p105 bra 	$L__BB9_192;
	setp.lt.f64 	%p106, %fd283, %fd282;
	mov.f64 	%fd411, %fd409;
	mov.u64 	%rd497, %rd495;
	@%p106 bra 	$L__BB9_192;
	setp.lt.s64 	%p107, %rd495, %rd200;
	selp.f64 	%fd411, %fd409, %fd281, %p107;
	min.s64 	%rd497, %rd495, %rd200;
$L__BB9_192:
	mov.b64 	%rd363, %fd411;
	mov.b64 	{%r58, %r63}, %rd363;
	mov.b32 	%r74, 2;
	mov.b32 	%r75, 31;
	mov.b32 	%r76, -1;
	// begin inline asm
	shfl.sync.down.b32 %r57, %r58, %r74, %r75, %r76;
	// end inline asm
	// begin inline asm
	shfl.sync.down.b32 %r62, %r63, %r74, %r75, %r76;
	// end inline asm
	mov.b64 	%rd364, {%r57, %r62};
	mov.b64 	%fd286, %rd364;
	mov.b64 	{%r68, %r73}, %rd497;
	// begin inline asm
	shfl.sync.down.b32 %r67, %r68, %r74, %r75, %r76;
	// end inline asm
	// begin inline asm
	shfl.sync.down.b32 %r72, %r73, %r74, %r75, %r76;
	// end inline asm
	mov.b64 	%rd203, {%r67, %r72};
	setp.gt.s32 	%p108, %r36, 29;
	mov.f64 	%fd412, %fd411;
	mov.u64 	%rd498, %rd497;
	@%p108 bra 	$L__BB9_196;
	abs.f64 	%fd287, %fd411;
	abs.f64 	%fd288, %fd286;
	setp.lt.f64 	%p109, %fd287, %fd288;
	mov.f64 	%fd412, %fd286;
	mov.u64 	%rd498, %rd203;
	@%p109 bra 	$L__BB9_196;
	setp.lt.f64 	%p110, %fd288, %fd287;
	mov.f64 	%fd412, %fd411;
	mov.u64 	%rd498, %rd497;
	@%p110 bra 	$L__BB9_196;
	setp.lt.s64 	%p111, %rd497, %rd203;
	selp.f64 	%fd412, %fd411, %fd286, %p111;
	min.s64 	%rd498, %rd497, %rd203;
$L__BB9_196:
	mov.b64 	%rd365, %fd412;
	mov.b64 	{%r78, %r83}, %rd365;
	mov.b32 	%r94, 4;
	mov.b32 	%r95, 31;
	mov.b32 	%r96, -1;
	// begin inline asm
	shfl.sync.down.b32 %r77, %r78, %r94, %r95, %r96;
	// end inline asm
	// begin inline asm
	shfl.sync.down.b32 %r82, %r83, %r94, %r95, %r96;
	// end inline asm
	mov.b64 	%rd366, {%r77, %r82};
	mov.b64 	%fd291, %rd366;
	mov.b64 	{%r88, %r93}, %rd498;
	// begin inline asm
	shfl.sync.down.b32 %r87, %r88, %r94, %r95, %r96;
	// end inline asm
	// begin inline asm
	shfl.sync.down.b32 %r92, %r93, %r94, %r95, %r96;
	// end inline asm
	mov.b64 	%rd206, {%r87, %r92};
	setp.gt.s32 	%p112, %r36, 27;
	mov.f64 	%fd413, %fd412;
	mov.u64 	%rd499, %rd498;
	@%p112 bra 	$L__BB9_200;
	abs.f64 	%fd292, %fd412;
	abs.f64 	%fd293, %fd291;
	setp.lt.f64 	%p113, %fd292, %fd293;
	mov.f64 	%fd413, %fd291;
	mov.u64 	%rd499, %rd206;
	@%p113 bra 	$L__BB9_200;
	setp.lt.f64 	%p114, %fd293, %fd292;
	mov.f64 	%fd413, %fd412;
	mov.u64 	%rd499, %rd498;
	@%p114 bra 	$L__BB9_200;
	setp.lt.s64 	%p115, %rd498, %rd206;
	selp.f64 	%fd413, %fd412, %fd291, %p115;
	min.s64 	%rd499, %rd498, %rd206;
$L__BB9_200:
	mov.b64 	%rd367, %fd413;
	mov.b64 	{%r98, %r103}, %rd367;
	mov.b32 	%r114, 8;
	mov.b32 	%r115, 31;
	mov.b32 	%r116, -1;
	// begin inline asm
	shfl.sync.down.b32 %r97, %r98, %r114, %r115, %r116;
	// end inline asm
	// begin inline asm
	shfl.sync.down.b32 %r102, %r103, %r114, %r115, %r116;
	// end inline asm
	mov.b64 	%rd368, {%r97, %r102};
	mov.b64 	%fd296, %rd368;
	mov.b64 	{%r108, %r113}, %rd499;
	// begin inline asm
	shfl.sync.down.b32 %r107, %r108, %r114, %r115, %r116;
	// end inline asm
	// begin inline asm
	shfl.sync.down.b32 %r112, %r113, %r114, %r115, %r116;
	// end inline asm
	mov.b64 	%rd209, {%r107, %r112};
	setp.gt.s32 	%p116, %r36, 23;
	mov.f64 	%fd414, %fd413;
	mov.u64 	%rd500, %rd499;
	@%p116 bra 	$L__BB9_204;
	abs.f64 	%fd297, %fd413;
	abs.f64 	%fd298, %fd296;
	setp.lt.f64 	%p117, %fd297, %fd298;
	mov.f64 	%fd414, %fd296;
	mov.u64 	%rd500, %rd209;
	@%p117 bra 	$L__BB9_204;
	setp.lt.f64 	%p118, %fd298, %fd297;
	mov.f64 	%fd414, %fd413;
	mov.u64 	%rd500, %rd499;
	@%p118 bra 	$L__BB9_204;
	setp.lt.s64 	%p119, %rd499, %rd209;
	selp.f64 	%fd414, %fd413, %fd296, %p119;
	min.s64 	%rd500, %rd499, %rd209;
$L__BB9_204:
	mov.b64 	%rd369, %fd414;
	mov.b64 	{%r118, %r123}, %rd369;
	mov.b32 	%r134, 16;
	mov.b32 	%r135, 31;
	mov.b32 	%r136, -1;
	// begin inline asm
	shfl.sync.down.b32 %r117, %r118, %r134, %r135, %r136;
	// end inline asm
	// begin inline asm
	shfl.sync.down.b32 %r122, %r123, %r134, %r135, %r136;
	// end inline asm
	mov.b64 	%rd370, {%r117, %r122};
	mov.b64 	%fd301, %rd370;
	mov.b64 	{%r128, %r133}, %rd500;
	// begin inline asm
	shfl.sync.down.b32 %r127, %r128, %r134, %r135, %r136;
	// end inline asm
	// begin inline asm
	shfl.sync.down.b32 %r132, %r133, %r134, %r135, %r136;
	// end inline asm
	mov.b64 	%rd212, {%r127, %r132};
	setp.gt.s32 	%p120, %r36, 15;
	mov.f64 	%fd422, %fd414;
	mov.u64 	%rd508, %rd500;
	@%p120 bra 	$L__BB9_208;
	abs.f64 	%fd302, %fd414;
	abs.f64 	%fd303, %fd301;
	setp.lt.f64 	%p121, %fd302, %fd303;
	mov.f64 	%fd422, %fd301;
	mov.u64 	%rd508, %rd212;
	@%p121 bra 	$L__BB9_208;
	setp.lt.f64 	%p122, %fd303, %fd302;
	mov.f64 	%fd422, %fd414;
	mov.u64 	%rd508, %rd500;
	@%p122 bra 	$L__BB9_208;
	setp.lt.s64 	%p123, %rd500, %rd212;
	selp.f64 	%fd422, %fd414, %fd301, %p123;
	min.s64 	%rd508, %rd500, %rd212;
$L__BB9_208:
	setp.ne.s32 	%p124, %r36, 0;
	@%p124 bra 	$L__BB9_210;
	shr.u32 	%r137, %r16, 1;
	and.b32  	%r138, %r137, 496;
	mov.u32 	%r139, _ZN6thrust24THRUST_300001_SM_1000_NS8cuda_cub4core6detail5shmemE;
	add.s32 	%r140, %r139, %r138;
	st.shared.f64 	[%r140+8], %fd422;
	st.shared.u64 	[%r140+16], %rd508;
$L__BB9_210:
	bar.sync 	0;
	setp.ne.s32 	%p125, %r16, 0;
	@%p125 bra 	$L__BB9_232;
	ld.shared.f64 	%fd306, [_ZN6thrust24THRUST_300001_SM_1000_NS8cuda_cub4core6detail5shmemE+24];
	ld.shared.u64 	%rd215, [_ZN6thrust24THRUST_300001_SM_1000_NS8cuda_cub4core6detail5shmemE+32];
	abs.f64 	%fd307, %fd422;
	abs.f64 	%fd308, %fd306;
	setp.lt.f64 	%p126, %fd307, %fd308;
	mov.f64 	%fd416, %fd306;
	mov.u64 	%rd502, %rd215;
	@%p126 bra 	$L__BB9_214;
	setp.lt.f64 	%p127, %fd308, %fd307;
	mov.f64 	%fd416, %fd422;
	mov.u64 	%rd502, %rd508;
	@%p127 bra 	$L__BB9_214;
	setp.lt.s64 	%p128, %rd508, %rd215;
	selp.f64 	%fd416, %fd422, %fd306, %p128;
	min.s64 	%rd502, %rd508, %rd215;
$L__BB9_214:
	ld.shared.f64 	%fd311, [_ZN6thrust24THRUST_300001_SM_1000_NS8cuda_cub4core6detail5shmemE+40];
	ld.shared.u64 	%rd218, [_ZN6thrust24THRUST_300001_SM_1000_NS8cuda_cub4core6detail5shmemE+48];
	abs.f64 	%fd312, %fd416;
	abs.f64 	%fd313, %fd311;
	setp.lt.f64 	%p129, %fd312, %fd313;
	mov.f64 	%fd417, %fd311;
	mov.u64 	%rd503, %rd218;
	@%p129 bra 	$L__BB9_217;
	setp.lt.f64 	%p130, %fd313, %fd312;
	mov.f64 	%fd417, %fd416;
	mov.u64 	%rd503, %rd502;
	@%p130 bra 	$L__BB9_217;
	setp.lt.s64 	%p131, %rd502, %rd218;
	selp.f64 	%fd417, %fd416, %fd311, %p131;
	min.s64 	%rd503, %rd502, %rd218;
$L__BB9_217:
	ld.shared.f64 	%fd316, [_ZN6thrust24THRUST_300001_SM_1000_NS8cuda_cub4core6detail5shmemE+56];
	ld.shared.u64 	%rd221, [_ZN6thrust24THRUST_300001_SM_1000_NS8cuda_cub4core6detail5shmemE+64];
	abs.f64 	%fd317, %fd417;
	abs.f64 	%fd318, %fd316;
	setp.lt.f64 	%p132, %fd317, %fd318;
	mov.f64 	%fd418, %fd316;
	mov.u64 	%rd504, %rd221;
	@%p132 bra 	$L__BB9_220;
	setp.lt.f64 	%p133, %fd318, %fd317;
	mov.f64 	%fd418, %fd417;
	mov.u64 	%rd504, %rd503;
	@%p133 bra 	$L__BB9_220;
	setp.lt.s64 	%p134, %rd503, %rd221;
	selp.f64 	%fd418, %fd417, %fd316, %p134;
	min.s64 	%rd504, %rd503, %rd221;
$L__BB9_220:
	ld.shared.f64 	%fd321, [_ZN6thrust24THRUST_300001_SM_1000_NS8cuda_cub4core6detail5shmemE+72];
	ld.shared.u64 	%rd224, [_ZN6thrust24THRUST_300001_SM_1000_NS8cuda_cub4core6detail5shmemE+80];
	abs.f64 	%fd322, %fd418;
	abs.f64 	%fd323, %fd321;
	setp.lt.f64 	%p135, %fd322, %fd323;
	mov.f64 	%fd419, %fd321;
	mov.u64 	%rd505, %rd224;
	@%p135 bra 	$L__BB9_223;
	setp.lt.f64 	%p136, %fd323, %fd322;
	mov.f64 	%fd419, %fd418;
	mov.u64 	%rd505, %rd504;
	@%p136 bra 	$L__BB9_223;
	setp.lt.s64 	%p137, %rd504, %rd224;
	selp.f64 	%fd419, %fd418, %fd321, %p137;
	min.s64 	%rd505, %rd504, %rd224;
$L__BB9_223:
	ld.shared.f64 	%fd326, [_ZN6thrust24THRUST_300001_SM_1000_NS8cuda_cub4core6detail5shmemE+88];
	ld.shared.u64 	%rd227, [_ZN6thrust24THRUST_300001_SM_1000_NS8cuda_cub4core6detail5shmemE+96];
	abs.f64 	%fd327, %fd419;
	abs.f64 	%fd328, %fd326;
	setp.lt.f64 	%p138, %fd327, %fd328;
	mov.f64 	%fd420, %fd326;
	mov.u64 	%rd506, %rd227;
	@%p138 bra 	$L__BB9_226;
	setp.lt.f64 	%p139, %fd328, %fd327;
	mov.f64 	%fd420, %fd419;
	mov.u64 	%rd506, %rd505;
	@%p139 bra 	$L__BB9_226;
	setp.lt.s64 	%p140, %rd505, %rd227;
	selp.f64 	%fd420, %fd419, %fd326, %p140;
	min.s64 	%rd506, %rd505, %rd227;
$L__BB9_226:
	ld.shared.f64 	%fd331, [_ZN6thrust24THRUST_300001_SM_1000_NS8cuda_cub4core6detail5shmemE+104];
	ld.shared.u64 	%rd230, [_ZN6thrust24THRUST_300001_SM_1000_NS8cuda_cub4core6detail5shmemE+112];
	abs.f64 	%fd332, %fd420;
	abs.f64 	%fd333, %fd331;
	setp.lt.f64 	%p141, %fd332, %fd333;
	mov.f64 	%fd421, %fd331;
	mov.u64 	%rd507, %rd230;
	@%p141 bra 	$L__BB9_229;
	setp.lt.f64 	%p142, %fd333, %fd332;
	mov.f64 	%fd421, %fd420;
	mov.u64 	%rd507, %rd506;
	@%p142 bra 	$L__BB9_229;
	setp.lt.s64 	%p143, %rd506, %rd230;
	selp.f64 	%fd421, %fd420, %fd331, %p143;
	min.s64 	%rd507, %rd506, %rd230;
$L__BB9_229:
	ld.shared.f64 	%fd336, [_ZN6thrust24THRUST_300001_SM_1000_NS8cuda_cub4core6detail5shmemE+120];
	ld.shared.u64 	%rd233, [_ZN6thrust24THRUST_300001_SM_1000_NS8cuda_cub4core6detail5shmemE+128];
	abs.f64 	%fd337, %fd421;
	abs.f64 	%fd338, %fd336;
	setp.lt.f64 	%p144, %fd337, %fd338;
	mov.u64 	%rd508, %rd233;
	mov.f64 	%fd422, %fd336;
	@%p144 bra 	$L__BB9_232;
	setp.lt.f64 	%p145, %fd338, %fd337;
	mov.u64 	%rd508, %rd507;
	mov.f64 	%fd422, %fd421;
	@%p145 bra 	$L__BB9_232;
	setp.lt.s64 	%p146, %rd507, %rd233;
	selp.f64 	%fd422, %fd421, %fd336, %p146;
	min.s64 	%rd508, %rd507, %rd233;
$L__BB9_232:
	mov.u32 	%r364, %tid.x;
	setp.ne.s32 	%p263, %r364, 0;
	@%p263 bra 	$L__BB9_234;
	ld.param.u64 	%rd421, [_ZN6thrust24THRUST_300001_SM_1000_NS8cuda_cub4core6detail13_kernel_agentINS1_8__reduce11ReduceAgentIPN4cuda3std3__45tupleIJdlEEESC_SB_lNS1_9__extrema9arg_max_fIdl10comparatorEEEEJSC_SC_iSG_EEEvDpT0__param_1];
	cvta.to.global.u64 	%rd420, %rd421;
	st.global.f64 	[%rd420], %fd422;
	st.global.u64 	[%rd420+8], %rd508;
$L__BB9_234:
	ret;

}
	// .globl	_ZN3cub18CUB_300001_SM_10006detail11EmptyKernelIvEEvv
.visible .entry _ZN3cub18CUB_300001_SM_10006detail11EmptyKernelIvEEvv()
{


	ret;

}


// ===== COMPILED SASS (sm_100) =====

	.target	sm_100

	.elftype	@"ET_EXEC"


//--------------------- .note.nv.tkinfo           --------------------------
	.section	.note.nv.tkinfo,"",@"SHT_NOTE"
	.sectionflags	@"SHF_NOTE_NV_TKINFO"
	.tkinfo
        /*0018*/ 	.word	0x00000002
        /*0030*/ 	.string	""
        /*0030*/ 	.string	"ptxas"
        /*0030*/ 	.string	"Cuda compilation tools, release 13.0, V13.0.88"
        /*0030*/ 	.string	"Build cuda_13.0.r13.0/compiler.36424714_0"
        /*0030*/ 	.string	"-arch sm_100 -m 64 "



//--------------------- .note.nv.cuinfo           --------------------------
	.section	.note.nv.cuinfo,"",@"SHT_NOTE"
	.sectionflags	@"SHF_NOTE_NV_CUINFO"
        /*0018*/ 	.short	0x0002
        /*001a*/ 	.short	0x0064
        /*001c*/ 	.short	0x0082
	.zero		2


//--------------------- .nv.info                  --------------------------
	.section	.nv.info,"",@"SHT_CUDA_INFO"
	.align	4


	//----- nvinfo : EIATTR_REGCOUNT
	.align		4
        /*0000*/ 	.byte	0x04, 0x2f
        /*0002*/ 	.short	(.L_46 - .L_45)
	.align		4
.L_45:
        /*0004*/ 	.word	index@(_Z4swapPdiii)
        /*0008*/ 	.word	0x0000001c


	//----- nvinfo : EIATTR_FRAME_SIZE
	.align		4
.L_46:
        /*000c*/ 	.byte	0x04, 0x11
        /*000e*/ 	.short	(.L_48 - .L_47)
	.align		4
.L_47:
        /*0010*/ 	.word	index@(_Z4swapPdiii)
        /*0014*/ 	.word	0x00000000


	//----- nvinfo : EIATTR_REGCOUNT
	.align		4
.L_48:
        /*0018*/ 	.byte	0x04, 0x2f
        /*001a*/ 	.short	(.L_50 - .L_49)
	.align		4
.L_49:
        /*001c*/ 	.word	index@(_Z6updatePdii)
        /*0020*/ 	.word	0x00000026


	//----- nvinfo : EIATTR_FRAME_SIZE
	.align		4
.L_50:
        /*0024*/ 	.byte	0x04, 0x11
        /*0026*/ 	.short	(.L_52 - .L_51)
	.align		4
.L_51:
        /*0028*/ 	.word	index@($__internal_0_$__cuda_sm20_div_rn_f64_full)
        /*002c*/ 	.word	0x00000000


	//----- nvinfo : EIATTR_FRAME_SIZE
	.align		4
.L_52:
        /*0030*/ 	.byte	0x04, 0x11
        /*0032*/ 	.short	(.L_54 - .L_53)
	.align		4
.L_53:
        /*0034*/ 	.word	index@(_Z6updatePdii)
        /*0038*/ 	.word	0x00000000


	//----- nvinfo : EIATTR_REGCOUNT
	.align		4
.L_54:
        /*003c*/ 	.byte	0x04, 0x2f
        /*003e*/ 	.short	(.L_56 - .L_55)
	.align		4
.L_55:
        /*0040*/ 	.word	index@(_ZN6thrust24THRUST_300001_SM_1000_NS8cuda_cub4core6detail13_kernel_agentINS1_8__reduce11ReduceAgentINS0_12zip_iteratorIN4cuda3std3__45tupleIJNS0_10device_ptrIdEENS0_17counting_iteratorIlNS0_11use_defaultESF_SF_EEEEEEEPNSB_IJdlEEESJ_iNS1_9__extrema9arg_max_fIdl10comparatorEEEEJSI_SK_iSO_EEEvDpT0_)
        /*0044*/ 	.word	0x00000020


	//----- nvinfo : EIATTR_FRAME_SIZE
	.align		4
.L_56:
        /*0048*/ 	.byte	0x04, 0x11
        /*004a*/ 	.short	(.L_58 - .L_57)
	.align		4
.L_57:
        /*004c*/ 	.word	index@(_ZN6thrust24THRUST_300001_SM_1000_NS8cuda_cub4core6detail13_kernel_agentINS1_8__reduce11ReduceAgentINS0_12zip_iteratorIN4cuda3std3__45tupleIJNS0_10device_ptrIdEENS0_17counting_iteratorIlNS0_11use_defaultESF_SF_EEEEEEEPNSB_IJdlEEESJ_iNS1_9__extrema9arg_max_fIdl10comparatorEEEEJSI_SK_iSO_EEEvDpT0_)
        /*0050*/ 	.word	0x00000000


	//----- nvinfo : EIATTR_REGCOUNT
	.align		4
.L_58:
        /*0054*/ 	.byte	0x04, 0x2f
        /*0056*/ 	.short	(.L_60 - .L_59)
	.align		4
.L_59:
        /*0058*/ 	.word	index@(_ZN6thrust24THRUST_300001_SM_1000_NS8cuda_cub4core6detail13_kernel_agentINS1_8__reduce11ReduceAgentINS0_12zip_iteratorIN4cuda3std3__45tupleIJNS0_10device_ptrIdEENS0_17counting_iteratorIlNS0_11use_defaultESF_SF_EEEEEEEPNSB_IJdlEEESJ_iNS1_9__extrema9arg_max_fIdl10comparatorEEEEJSI_SK_iN3cub18CUB_300001_SM_100013GridEvenShareIiEENSR_9GridQueueIjEESO_EEEvDpT0_)
        /*005c*/ 	.word	0x00000028


	//----- nvinfo : EIATTR_FRAME_SIZE
	.align		4
.L_60:
        /*0060*/ 	.byte	0x04, 0x11
        /*0062*/ 	.short	(.L_62 - .L_61)
	.align		4
.L_61:
        /*0064*/ 	.word	index@(_ZN6thrust24THRUST_300001_SM_1000_NS8cuda_cub4core6detail13_kernel_agentINS1_8__reduce11ReduceAgentINS0_12zip_iteratorIN4cuda3std3__45tupleIJNS0_10device_ptrIdEENS0_17counting_iteratorIlNS0_11use_defaultESF_SF_EEEEEEEPNSB_IJdlEEESJ_iNS1_9__extrema9arg_max_fIdl10comparatorEEEEJSI_SK_iN3cub18CUB_300001_SM_100013GridEvenShareIiEENSR_9GridQueueIjEESO_EEEvDpT0_)
        /*0068*/ 	.word	0x00000000


	//----- nvinfo : EIATTR_REGCOUNT
	.align		4
.L_62:
        /*006c*/ 	.byte	0x04, 0x2f
        /*006e*/ 	.short	(.L_64 - .L_63)
	.align		4
.L_63:
        /*0070*/ 	.word	index@(_ZN6thrust24THRUST_300001_SM_1000_NS8cuda_cub4core6detail13_kernel_agentINS1_8__reduce10DrainAgentIiEEJN3cub18CUB_300001_SM_10009GridQueueIjEEiEEEvDpT0_)
        /*0074*/ 	.word	0x00000008


	//----- nvinfo : EIATTR_FRAME_SIZE
	.align		4
.L_64:
        /*0078*/ 	.byte	0x04, 0x11
        /*007a*/ 	.short	(.L_66 - .L_65)
	.align		4
.L_65:
        /*007c*/ 	.word	index@(_ZN6thrust24THRUST_300001_SM_1000_NS8cuda_cub4core6detail13_kernel_agentINS1_8__reduce10DrainAgentIiEEJN3cub18CUB_300001_SM_10009GridQueueIjEEiEEEvDpT0_)
        /*0080*/ 	.word	0x00000000


	//----- nvinfo : EIATTR_REGCOUNT
	.align		4
.L_66:
        /*0084*/ 	.byte	0x04, 0x2f
        /*0086*/ 	.short	(.L_68 - .L_67)
	.align		4
.L_67:
        /*0088*/ 	.word	index@(_ZN6thrust24THRUST_300001_SM_1000_NS8cuda_cub4core6detail13_kernel_agentINS1_8__reduce11ReduceAgentIPN4cuda3std3__45tupleIJdlEEESC_SB_iNS1_9__extrema9arg_max_fIdl10comparatorEEEEJSC_SC_iSG_EEEvDpT0_)
        /*008c*/ 	.word	0x00000020


	//----- nvinfo : EIATTR_FRAME_SIZE
	.align		4
.L_68:
        /*0090*/ 	.byte	0x04, 0x11
        /*0092*/ 	.short	(.L_70 - .L_69)
	.align		4
.L_69:
        /*0094*/ 	.word	index@(_ZN6thrust24THRUST_300001_SM_1000_NS8cuda_cub4core6detail13_kernel_agentINS1_8__reduce11ReduceAgentIPN4cuda3std3__45tupleIJdlEEESC_SB_iNS1_9__extrema9arg_max_fIdl10comparatorEEEEJSC_SC_iSG_EEEvDpT0_)
        /*0098*/ 	.word	0x00000000


	//----- nvinfo : EIATTR_REGCOUNT
	.align		4
.L_70:
        /*009c*/ 	.byte	0x04, 0x2f
        /*009e*/ 	.short	(.L_72 - .L_71)
	.align		4
.L_71:
        /*00a0*/ 	.word	index@(_ZN6thrust24THRUST_300001_SM_1000_NS8cuda_cub4core6detail13_kernel_agentINS1_8__reduce11ReduceAgentINS0_12zip_iteratorIN4cuda3std3__45tupleIJNS0_10device_ptrIdEENS0_17counting_iteratorIlNS0_11use_defaultESF_SF_EEEEEEEPNSB_IJdlEEESJ_lNS1_9__extrema9arg_max_fIdl10comparatorEEEEJSI_SK_lSO_EEEvDpT0_)
        /*00a4*/ 	.word	0x00000020


	//----- nvinfo : EIATTR_FRAME_SIZE
	.align		4
.L_72:
        /*00a8*/ 	.byte	0x04, 0x11
        /*00aa*/ 	.short	(.L_74 - .L_73)
	.align		4
.L_73:
        /*00ac*/ 	.word	index@(_ZN6thrust24THRUST_300001_SM_1000_NS8cuda_cub4core6detail13_kernel_agentINS1_8__reduce11ReduceAgentINS0_12zip_iteratorIN4cuda3std3__45tupleIJNS0_10device_ptrIdEENS0_17counting_iteratorIlNS0_11use_defaultESF_SF_EEEEEEEPNSB_IJdlEEESJ_lNS1_9__extrema9arg_max_fIdl10comparatorEEEEJSI_SK_lSO_EEEvDpT0_)
        /*00b0*/ 	.word	0x00000000


	//----- nvinfo : EIATTR_REGCOUNT
	.align		4
.L_74:
        /*00b4*/ 	.byte	0x04, 0x2f
        /*00b6*/ 	.short	(.L_76 - .L_75)
	.align		4
.L_75:
        /*00b8*/ 	.word	index@(_ZN6thrust24THRUST_300001_SM_1000_NS8cuda_cub4core6detail13_kernel_agentINS1_8__reduce11ReduceAgentINS0_12zip_iteratorIN4cuda3std3__45tupleIJNS0_10device_ptrIdEENS0_17counting_iteratorIlNS0_11use_defaultESF_SF_EEEEEEEPNSB_IJdlEEESJ_lNS1_9__extrema9arg_max_fIdl10comparatorEEEEJSI_SK_lN3cub18CUB_300001_SM_100013GridEvenShareIlEENSR_9GridQueueIyEESO_EEEvDpT0_)
        /*00bc*/ 	.word	0x00000020


	//----- nvinfo : EIATTR_FRAME_SIZE
	.align		4
.L_76:
        /*00c0*/ 	.byte	0x04, 0x11
        /*00c2*/ 	.short	(.L_78 - .L_77)
	.align		4
.L_77:
        /*00c4*/ 	.word	index@(_ZN6thrust24THRUST_300001_SM_1000_NS8cuda_cub4core6detail13_kernel_agentINS1_8__reduce11ReduceAgentINS0_12zip_iteratorIN4cuda3std3__45tupleIJNS0_10device_ptrIdEENS0_17counting_iteratorIlNS0_11use_defaultESF_SF_EEEEEEEPNSB_IJdlEEESJ_lNS1_9__extrema9arg_max_fIdl10comparatorEEEEJSI_SK_lN3cub18CUB_300001_SM_100013GridEvenShareIlEENSR_9GridQueueIyEESO_EEEvDpT0_)
        /*00c8*/ 	.word	0x00000000


	//----- nvinfo : EIATTR_REGCOUNT
	.align		4
.L_78:
        /*00cc*/ 	.byte	0x04, 0x2f
        /*00ce*/ 	.short	(.L_80 - .L_79)
	.align		4
.L_79:
        /*00d0*/ 	.word	index@(_ZN6thrust24THRUST_300001_SM_1000_NS8cuda_cub4core6detail13_kernel_agentINS1_8__reduce10DrainAgentIlEEJN3cub18CUB_300001_SM_10009GridQueueIyEElEEEvDpT0_)
        /*00d4*/ 	.word	0x00000008


	//----- nvinfo : EIATTR_FRAME_SIZE
	.align		4
.L_80:
        /*00d8*/ 	.byte	0x04, 0x11
        /*00da*/ 	.short	(.L_82 - .L_81)
	.align		4
.L_81:
        /*00dc*/ 	.word	index@(_ZN6thrust24THRUST_300001_SM_1000_NS8cuda_cub4core6detail13_kernel_agentINS1_8__reduce10DrainAgentIlEEJN3cub18CUB_300001_SM_10009GridQueueIyEElEEEvDpT0_)
        /*00e0*/ 	.word	0x00000000


	//----- nvinfo : EIATTR_REGCOUNT
	.align		4
.L_82:
        /*00e4*/ 	.byte	0x04, 0x2f
        /*00e6*/ 	.short	(.L_84 - .L_83)
	.align		4
.L_83:
        /*00e8*/ 	.word	index@(_ZN6thrust24THRUST_300001_SM_1000_NS8cuda_cub4core6detail13_kernel_agentINS1_8__reduce11ReduceAgentIPN4cuda3std3__45tupleIJdlEEESC_SB_lNS1_9__extrema9arg_max_fIdl10comparatorEEEEJSC_SC_iSG_EEEvDpT0_)
        /*00ec*/ 	.word	0x00000020


	//----- nvinfo : EIATTR_FRAME_SIZE
	.align		4
.L_84:
        /*00f0*/ 	.byte	0x04, 0x11
        /*00f2*/ 	.short	(.L_86 - .L_85)
	.align		4
.L_85:
        /*00f4*/ 	.word	index@(_ZN6thrust24THRUST_300001_SM_1000_NS8cuda_cub4core6detail13_kernel_agentINS1_8__reduce11ReduceAgentIPN4cuda3std3__45tupleIJdlEEESC_SB_lNS1_9__extrema9arg_max_fIdl10comparatorEEEEJSC_SC_iSG_EEEvDpT0_)
        /*00f8*/ 	.word	0x00000000


	//----- nvinfo : EIATTR_REGCOUNT
	.align		4
.L_86:
        /*00fc*/ 	.byte	0x04, 0x2f
        /*00fe*/ 	.short	(.L_88 - .L_87)
	.align		4
.L_87:
        /*0100*/ 	.word	index@(_ZN3cub18CUB_300001_SM_10006detail11EmptyKernelIvEEvv)
        /*0104*/ 	.word	0x00000004


	//----- nvinfo : EIATTR_FRAME_SIZE
	.align		4
.L_88:
        /*0108*/ 	.byte	0x04, 0x11
        /*010a*/ 	.short	(.L_90 - .L_89)
	.align		4
.L_89:
        /*010c*/ 	.word	index@(_ZN3cub18CUB_300001_SM_10006detail11EmptyKernelIvEEvv)
        /*0110*/ 	.word	0x00000000


	//----- nvinfo : EIATTR_MIN_STACK_SIZE
	.align		4
.L_90:
        /*0114*/ 	.byte	0x04, 0x12
        /*0116*/ 	.short	(.L_92 - .L_91)
	.align		4
.L_91:
        /*0118*/ 	.word	index@(_ZN3cub18CUB_300001_SM_10006detail11EmptyKernelIvEEvv)
        /*011c*/ 	.word	0x00000000


	//----- nvinfo : EIATTR_MIN_STACK_SIZE
	.align		4
.L_92:
        /*0120*/ 	.byte	0x04, 0x12
        /*0122*/ 	.short	(.L_94 - .L_93)
	.align		4
.L_93:
        /*0124*/ 	.word	index@(_ZN6thrust24THRUST_300001_SM_1000_NS8cuda_cub4core6detail13_kernel_agentINS1_8__reduce11ReduceAgentIPN4cuda3std3__45tupleIJdlEEESC_SB_lNS1_9__extrema9arg_max_fIdl10comparatorEEEEJSC_SC_iSG_EEEvDpT0_)
        /*0128*/ 	.word	0x00000000


	//----- nvinfo : EIATTR_MIN_STACK_SIZE
	.align		4
.L_94:
        /*012c*/ 	.byte	0x04, 0x12
        /*012e*/ 	.short	(.L_96 - .L_95)
	.align		4
.L_95:
        /*0130*/ 	.word	index@(_ZN6thrust24THRUST_300001_SM_1000_NS8cuda_cub4core6detail13_kernel_agentINS1_8__reduce10DrainAgentIlEEJN3cub18CUB_300001_SM_10009GridQueueIyEElEEEvDpT0_)
        /*0134*/ 	.word	0x00000000


	//----- nvinfo : EIATTR_MIN_STACK_SIZE
	.align		4
.L_96:
        /*0138*/ 	.byte	0x04, 0x12
        /*013a*/ 	.short	(.L_98 - .L_97)
	.align		4
.L_97:
        /*013c*/ 	.word	index@(_ZN6thrust24THRUST_300001_SM_1000_NS8cuda_cub4core6detail13_kernel_agentINS1_8__reduce11ReduceAgentINS0_12zip_iteratorIN4cuda3std3__45tupleIJNS0_10device_ptrIdEENS0_17counting_iteratorIlNS0_11use_defaultESF_SF_EEEEEEEPNSB_IJdlEEESJ_lNS1_9__extrema9arg_max_fIdl10comparatorEEEEJSI_SK_lN3cub18CUB_300001_SM_100013GridEvenShareIlEENSR_9GridQueueIyEESO_EEEvDpT0_)
        /*0140*/ 	.word	0x00000000


	//----- nvinfo : EIATTR_MIN_STACK_SIZE
	.align		4
.L_98:
        /*0144*/ 	.byte	0x04, 0x12
        /*0146*/ 	.short	(.L_100 - .L_99)
	.align		4
.L_99:
        /*0148*/ 	.word	index@(_ZN6thrust24THRUST_300001_SM_1000_NS8cuda_cub4core6detail13_kernel_agentINS1_8__reduce11ReduceAgentINS0_12zip_iteratorIN4cuda3std3__45tupleIJNS0_10device_ptrIdEENS0_17counting_iteratorIlNS0_11use_defaultESF_SF_EEEEEEEPNSB_IJdlEEESJ_lNS1_9__extrema9arg_max_fIdl10comparatorEEEEJSI_SK_lSO_EEEvDpT0_)
        /*014c*/ 	.word	0x00000000


	//----- nvinfo : EIATTR_MIN_STACK_SIZE
	.align		4
.L_100:
        /*0150*/ 	.byte	0x04, 0x12
        /*0152*/ 	.short	(.L_102 - .L_101)
	.align		4
.L_101:
        /*0154*/ 	.word	index@(_ZN6thrust24THRUST_300001_SM_1000_NS8cuda_cub4core6detail13_kernel_agentINS1_8__reduce11ReduceAgentIPN4cuda3std3__45tupleIJdlEEESC_SB_iNS1_9__extrema9arg_max_fIdl10comparatorEEEEJSC_SC_iSG_EEEvDpT0_)
        /*0158*/ 	.word	0x00000000


	//----- nvinfo : EIATTR_MIN_STACK_SIZE
	.align		4
.L_102:
        /*015c*/ 	.byte	0x04, 0x12
        /*015e*/ 	.short	(.L_104 - .L_103)
	.align		4
.L_103:
        /*0160*/ 	.word	index@(_ZN6thrust24THRUST_300001_SM_1000_NS8cuda_cub4core6detail13_kernel_agentINS1_8__reduce10DrainAgentIiEEJN3cub18CUB_300001_SM_10009GridQueueIjEEiEEEvDpT0_)
        /*0164*/ 	.word	0x00000000


	//----- nvinfo : EIATTR_MIN_STACK_SIZE
	.align		4
.L_104:
        /*0168*/ 	.byte	0x04, 0x12
        /*016a*/ 	.short	(.L_106 - .L_105)
	.align		4
.L_105:
        /*016c*/ 	.word	index@(_ZN6thrust24THRUST_300001_SM_1000_NS8cuda_cub4core6detail13_kernel_agentINS1_8__reduce11ReduceAgentINS0_12zip_iteratorIN4cuda3std3__45tupleIJNS0_10device_ptrIdEENS0_17counting_iteratorIlNS0_11use_defaultESF_SF_EEEEEEEPNSB_IJdlEEESJ_iNS1_9__extrema9arg_max_fIdl10comparatorEEEEJSI_SK_iN3cub18CUB_300001_SM_100013GridEvenShareIiEENSR_9GridQueueIjEESO_EEEvDpT0_)
        /*0170*/ 	.word	0x00000000


	//----- nvinfo : EIATTR_MIN_STACK_SIZE
	.align		4
.L_106:
        /*0174*/ 	.byte	0x04, 0x12
        /*0176*/ 	.short	(.L_108 - .L_107)
	.align		4
.L_107:
        /*0178*/ 	.word	index@(_ZN6thrust24THRUST_300001_SM_1000_NS8cuda_cub4core6detail13_kernel_agentINS1_8__reduce11ReduceAgentINS0_12zip_iteratorIN4cuda3std3__45tupleIJNS0_10device_ptrIdEENS0_17counting_iteratorIlNS0_11use_defaultESF_SF_EEEEEEEPNSB_IJdlEEESJ_iNS1_9__extrema9arg_max_fIdl10comparatorEEEEJSI_SK_iSO_EEEvDpT0_)
        /*017c*/ 	.word	0x00000000


	//----- nvinfo : EIATTR_MIN_STACK_SIZE
	.align		4
.L_108:
        /*0180*/ 	.byte	0x04, 0x12
        /*0182*/ 	.short	(.L_110 - .L_109)
	.align		4
.L_109:
        /*0184*/ 	.word	index@(_Z6updatePdii)
        /*0188*/ 	.word	0x00000000


	//----- nvinfo : EIATTR_MIN_STACK_SIZE
	.align		4
.L_110:
        /*018c*/ 	.byte	0x04, 0x12
        /*018e*/ 	.short	(.L_112 - .L_111)
	.align		4
.L_111:
        /*0190*/ 	.word	index@(_Z4swapPdiii)
        /*0194*/ 	.word	0x00000000
.L_112:


//--------------------- .nv.compat                --------------------------
	.section	.nv.compat,"",@"SHT_CUDA_COMPAT_INFO"
	.align	4
        /*0000*/ 	.byte	0x02, 0x09, 0x00, 0x00, 0x02, 0x02, 0x01, 0x00, 0x02, 0x05, 0x05, 0x00, 0x03, 0x07, 0x01, 0x01
        /*0010*/ 	.byte	0x02, 0x03, 0x00, 0x00, 0x02, 0x06, 0x01, 0x00, 0x04, 0x0b, 0x08, 0x00, 0x01, 0x00, 0x00, 0x00
        /*0020*/ 	.byte	0x00, 0x00, 0x00, 0x00


//--------------------- .nv.info._ZN3cub18CUB_300001_SM_10006detail11EmptyKernelIvEEvv --------------------------
	.section	.nv.info._ZN3cub18CUB_300001_SM_10006detail11EmptyKernelIvEEvv,"",@"SHT_CUDA_INFO"
	.sectionflags	@""
	.align	4


	//----- nvinfo : EIATTR_CUDA_API_VERSION
	.align		4
        /*0000*/ 	.byte	0x04, 0x37
        /*0002*/ 	.short	(.L_114 - .L_113)
.L_113:
        /*0004*/ 	.word	0x00000082


	//----- nvinfo : EIATTR_SPARSE_MMA_MASK
	.align		4
.L_114:
        /*0008*/ 	.byte	0x03, 0x50
        /*000a*/ 	.short	0x0000


	//----- nvinfo : EIATTR_MAXREG_COUNT
	.align		4
        /*000c*/ 	.byte	0x03, 0x1b
        /*000e*/ 	.short	0x00ff


	//----- nvinfo : EIATTR_MERCURY_ISA_VERSION
	.align		4
        /*0010*/ 	.byte	0x03, 0x5f
        /*0012*/ 	.short	0x0101


	//----- nvinfo : EIATTR_VRC_CTA_INIT_COUNT
	.align		4
        /*0014*/ 	.byte	0x02, 0x4a
	.zero		1
	.zero		1


	//----- nvinfo : EIATTR_EXIT_INSTR_OFFSETS
	.align		4
        /*0018*/ 	.byte	0x04, 0x1c
        /*001a*/ 	.short	(.L_116 - .L_115)


	//   ....[0]....
.L_115:
        /*001c*/ 	.word	0x00000010


	//----- nvinfo : EIATTR_SW_WAR
	.align		4
.L_116:
        /*0020*/ 	.byte	0x04, 0x36
        /*0022*/ 	.short	(.L_118 - .L_117)
.L_117:
        /*0024*/ 	.word	0x00000008
.L_118:


//--------------------- .nv.info._ZN6thrust24THRUST_300001_SM_1000_NS8cuda_cub4core6detail13_kernel_agentINS1_8__reduce11ReduceAgentIPN4cuda3std3__45tupleIJdlEEESC_SB_lNS1_9__extrema9arg_max_fIdl10comparatorEEEEJSC_SC_iSG_EEEvDpT0_ --------------------------
	.section	.nv.info._ZN6thrust24THRUST_300001_SM_1000_NS8cuda_cub4core6detail13_kernel_agentINS1_8__reduce11ReduceAgentIPN4cuda3std3__45tupleIJdlEEESC_SB_lNS1_9__extrema9arg_max_fIdl10comparatorEEEEJSC_SC_iSG_EEEvDpT0_,"",@"SHT_CUDA_INFO"
	.sectionflags	@""
	.align	4


	//----- nvinfo : EIATTR_CUDA_API_VERSION
	.align		4
        /*0000*/ 	.byte	0x04, 0x37
        /*0002*/ 	.short	(.L_120 - .L_119)
.L_119:
        /*0004*/ 	.word	0x00000082


	//----- nvinfo : EIATTR_KPARAM_INFO
	.align		4
.L_120:
        /*0008*/ 	.byte	0x04, 0x17
        /*000a*/ 	.short	(.L_122 - .L_121)
.L_121:
        /*000c*/ 	.word	0x00000000
        /*0010*/ 	.short	0x0003
        /*0012*/ 	.short	0x0014
        /*0014*/ 	.byte	0x00, 0xf0, 0x05, 0x00


	//----- nvinfo : EIATTR_KPARAM_INFO
	.align		4
.L_122:
        /*0018*/ 	.byte	0x04, 0x17
        /*001a*/ 	.short	(.L_124 - .L_123)
.L_123:
        /*001c*/ 	.word	0x00000000
        /*0020*/ 	.short	0x0002
        /*0022*/ 	.short	0x0010
        /*0024*/ 	.byte	0x00, 0xf0, 0x11, 0x00


	//----- nvinfo : EIATTR_KPARAM_INFO
	.align		4
.L_124:
        /*0028*/ 	.byte	0x04, 0x17
        /*002a*/ 	.short	(.L_126 - .L_125)
.L_125:
        /*002c*/ 	.word	0x00000000
        /*0030*/ 	.short	0x0001
        /*0032*/ 	.short	0x0008
        /*0034*/ 	.byte	0x00, 0xf5, 0x21, 0x00


	//----- nvinfo : EIATTR_KPARAM_INFO
	.align		4
.L_126:
        /*0038*/ 	.byte	0x04, 0x17
        /*003a*/ 	.short	(.L_128 - .L_127)
.L_127:
        /*003c*/ 	.word	0x00000000
        /*0040*/ 	.short	0x0000
        /*0042*/ 	.short	0x0000
        /*0044*/ 	.byte	0x00, 0xf5, 0x21, 0x00


	//----- nvinfo : EIATTR_SPARSE_MMA_MASK
	.align		4
.L_128:
        /*0048*/ 	.byte	0x03, 0x50
        /*004a*/ 	.short	0x0000


	//----- nvinfo : EIATTR_MAXREG_COUNT
	.align		4
        /*004c*/ 	.byte	0x03, 0x1b
        /*004e*/ 	.short	0x00ff


	//----- nvinfo : EIATTR_NUM_BARRIERS
	.align		4
        /*0050*/ 	.byte	0x02, 0x4c
        /*0052*/ 	.byte	0x01
	.zero		1


	//----- nvinfo : EIATTR_MERCURY_ISA_VERSION
	.align		4
        /*0054*/ 	.byte	0x03, 0x5f
        /*0056*/ 	.short	0x0101


	//----- nvinfo : EIATTR_COOP_GROUP_MASK_REGIDS
	.align		4
        /*0058*/ 	.byte	0x04, 0x29
        /*005a*/ 	.short	(.L_130 - .L_129)


	//   ....[0]....
.L_129:
        /*005c*/ 	.word	0xffffffff


	//   ....[1]....
        /*0060*/ 	.word	0xffffffff


	//   ....[2]....
        /*0064*/ 	.word	0xffffffff


	//   ....[3]....
        /*0068*/ 	.word	0xffffffff


	//   ....[4]....
        /*006c*/ 	.word	0xffffffff


	//   ....[5]....
        /*0070*/ 	.word	0xffffffff


	//   ....[6]....
        /*0074*/ 	.word	0xffffffff


	//   ....[7]....
        /*0078*/ 	.word	0xffffffff


	//   ....[8]....
        /*007c*/ 	.word	0xffffffff


	//   ....[9]....
        /*0080*/ 	.word	0xffffffff


	//   ....[10]....
        /*0084*/ 	.word	0xffffffff


	//   ....[11]....
        /*0088*/ 	.word	0xffffffff


	//   ....[12]....
        /*008c*/ 	.word	0xffffffff


	//   ....[13]....
        /*0090*/ 	.word	0xffffffff


	//   ....[14]....
        /*0094*/ 	.word	0xffffffff


	//   ....[15]....
        /*0098*/ 	.word	0xffffffff


	//   ....[16]....
        /*009c*/ 	.word	0xffffffff


	//   ....[17]....
        /*00a0*/ 	.word	0xffffffff


	//   ....[18]....
        /*00a4*/ 	.word	0xffffffff


	//   ....[19]....
        /*00a8*/ 	.word	0xffffffff


	//   ....[20]....
        /*00ac*/ 	.word	0xffffffff


	//   ....[21]....
        /*00b0*/ 	.word	0xffffffff


	//   ....[22]....
        /*00b4*/ 	.word	0xffffffff


	//   ....[23]....
        /*00b8*/ 	.word	0xffffffff


	//   ....[24]....
        /*00bc*/ 	.word	0xffffffff


	//   ....[25]....
        /*00c0*/ 	.word	0xffffffff


	//   ....[26]....
        /*00c4*/ 	.word	0xffffffff


	//   ....[27]....
        /*00c8*/ 	.word	0xffffffff


	//   ....[28]....
        /*00cc*/ 	.word	0xffffffff


	//   ....[29]....
        /*00d0*/ 	.word	0xffffffff


	//   ....[30]....
        /*00d4*/ 	.word	0xffffffff


	//   ....[31]....
        /*00d8*/ 	.word	0xffffffff


	//   ....[32]....
        /*00dc*/ 	.word	0xffffffff


	//   ....[33]....
        /*00e0*/ 	.word	0xffffffff


	//   ....[34]....
        /*00e4*/ 	.word	0xffffffff


	//   ....[35]....
        /*00e8*/ 	.word	0xffffffff


	//   ....[36]....
        /*00ec*/ 	.word	0xffffffff


	//   ....[37]....
        /*00f0*/ 	.word	0xffffffff


	//   ....[38]....
        /*00f4*/ 	.word	0xffffffff


	//   ....[39]....
        /*00f8*/ 	.word	0xffffffff


	//   ....[40]....
        /*00fc*/ 	.word	0xffffffff


	//   ....[41]....
        /*0100*/ 	.word	0xffffffff


	//   ....[42]....
        /*0104*/ 	.word	0xffffffff


	//   ....[43]....
        /*0108*/ 	.word	0xffffffff


	//   ....[44]....
        /*010c*/ 	.word	0xffffffff


	//   ....[45]....
        /*0110*/ 	.word	0xffffffff


	//   ....[46]....
        /*0114*/ 	.word	0xffffffff


	//   ....[47]....
        /*0118*/ 	.word	0xffffffff


	//   ....[48]....
        /*011c*/ 	.word	0xffffffff


	//   ....[49]....
        /*0120*/ 	.word	0xffffffff


	//   ....[50]....
        /*0124*/ 	.word	0xffffffff


	//   ....[51]....
        /*0128*/ 	.word	0xffffffff


	//   ....[52]....
        /*012c*/ 	.word	0xffffffff


	//   ....[53]....
        /*0130*/ 	.word	0xffffffff


	//   ....[54]....
        /*0134*/ 	.word	0xffffffff


	//   ....[55]....
        /*0138*/ 	.word	0xffffffff


	//   ....[56]....
        /*013c*/ 	.word	0xffffffff


	//   ....[57]....
        /*0140*/ 	.word	0xffffffff


	//   ....[58]....
        /*0144*/ 	.word	0xffffffff


	//   ....[59]....
        /*0148*/ 	.word	0xffffffff


	//----- nvinfo : EIATTR_COOP_GROUP_INSTR_OFFSETS
	.align		4
.L_130:
        /*014c*/ 	.byte	0x04, 0x28
        /*014e*/ 	.short	(.L_132 - .L_131)


	//   ....[0]....
.L_131:
        /*0150*/ 	.word	0x00000b70


	//   ....[1]....
        /*0154*/ 	.word	0x00000ba0


	//   ....[2]....
        /*0158*/ 	.word	0x00000bc0


	//   ....[3]....
        /*015c*/ 	.word	0x00000bd0


	//   ....[4]....
        /*0160*/ 	.word	0x00000d60


	//   ....[5]....
        /*0164*/ 	.word	0x00000d90


	//   ....[6]....
        /*0168*/ 	.word	0x00000dc0


	//   ....[7]....
        /*016c*/ 	.word	0x00000de0


	//   ....[8]....
        /*0170*/ 	.word	0x00000f60


	//   ....[9]....
        /*0174*/ 	.word	0x00000f90


	//   ....[10]....
        /*0178*/ 	.word	0x00000fc0


	//   ....[11]....
        /*017c*/ 	.word	0x00000fe0


	//   ....[12]....
        /*0180*/ 	.word	0x00001160


	//   ....[13]....
        /*0184*/ 	.word	0x00001190


	//   ....[14]....
        /*0188*/ 	.word	0x000011c0


	//   ....[15]....
        /*018c*/ 	.word	0x000011e0


	//   ....[16]....
        /*0190*/ 	.word	0x00001360


	//   ....[17]....
        /*0194*/ 	.word	0x00001390


	//   ....[18]....
        /*0198*/ 	.word	0x000013c0


	//   ....[19]....
        /*019c*/ 	.word	0x000013e0


	//   ....[20]....
        /*01a0*/ 	.word	0x00002140


	//   ....[21]....
        /*01a4*/ 	.word	0x00002150


	//   ....[22]....
        /*01a8*/ 	.word	0x00002160


	//   ....[23]....
        /*01ac*/ 	.word	0x00002180


	//   ....[24]....
        /*01b0*/ 	.word	0x00002300


	//   ....[25]....
        /*01b4*/ 	.word	0x00002340


	//   ....[26]....
        /*01b8*/ 	.word	0x00002370


	//   ....[27]....
        /*01bc*/ 	.word	0x00002390


	//   ....[28]....
        /*01c0*/ 	.word	0x00002510


	//   ....[29]....
        /*01c4*/ 	.word	0x00002550


	//   ....[30]....
        /*01c8*/ 	.word	0x00002580


	//   ....[31]....
        /*01cc*/ 	.word	0x000025a0


	//   ....[32]....
        /*01d0*/ 	.word	0x00002720


	//   ....[33]....
        /*01d4*/ 	.word	0x00002760


	//   ....[34]....
        /*01d8*/ 	.word	0x00002790


	//   ....[35]....
        /*01dc*/ 	.word	0x000027b0


	//   ....[36]....
        /*01e0*/ 	.word	0x00002930


	//   ....[37]....
        /*01e4*/ 	.word	0x00002970


	//   ....[38]....
        /*01e8*/ 	.word	0x000029a0


	//   ....[39]....
        /*01ec*/ 	.word	0x000029c0


	//   ....[40]....
        /*01f0*/ 	.word	0x00005760


	//   ....[41]....
        /*01f4*/ 	.word	0x00005790


	//   ....[42]....
        /*01f8*/ 	.word	0x000057b0


	//   ....[43]....
        /*01fc*/ 	.word	0x000057c0


	//   ....[44]....
        /*0200*/ 	.word	0x00005950


	//   ....[45]....
        /*0204*/ 	.word	0x00005980


	//   ....[46]....
        /*0208*/ 	.word	0x000059b0


	//   ....[47]....
        /*020c*/ 	.word	0x000059d0


	//   ....[48]....
        /*0210*/ 	.word	0x00005b50


	//   ....[49]....
        /*0214*/ 	.word	0x00005b80


	//   ....[50]....
        /*0218*/ 	.word	0x00005bb0


	//   ....[51]....
        /*021c*/ 	.word	0x00005bd0


	//   ....[52]....
        /*0220*/ 	.word	0x00005d50


	//   ....[53]....
        /*0224*/ 	.word	0x00005d80


	//   ....[54]....
        /*0228*/ 	.word	0x00005db0


	//   ....[55]....
        /*022c*/ 	.word	0x00005dd0


	//   ....[56]....
        /*0230*/ 	.word	0x00005f50


	//   ....[57]....
        /*0234*/ 	.word	0x00005f80


	//   ....[58]....
        /*0238*/ 	.word	0x00005fb0


	//   ....[59]....
        /*023c*/ 	.word	0x00005fd0


	//----- nvinfo : EIATTR_VRC_CTA_INIT_COUNT
	.align		4
.L_132:
        /*0240*/ 	.byte	0x02, 0x4a
	.zero		1
	.zero		1


	//----- nvinfo : EIATTR_EXIT_INSTR_OFFSETS
	.align		4
        /*0244*/ 	.byte	0x04, 0x1c
        /*0246*/ 	.short	(.L_134 - .L_133)


	//   ....[0]....
.L_133:
        /*0248*/ 	.word	0x00000030


	//   ....[1]....
        /*024c*/ 	.word	0x00006c70


	//   ....[2]....
        /*0250*/ 	.word	0x00006cb0


	//----- nvinfo : EIATTR_MAX_THREADS
	.align		4
.L_134:
        /*0254*/ 	.byte	0x04, 0x05
        /*0256*/ 	.short	(.L_136 - .L_135)
.L_135:
        /*0258*/ 	.word	0x00000100
        /*025c*/ 	.word	0x00000001
        /*0260*/ 	.word	0x00000001


	//----- nvinfo : EIATTR_CRS_STACK_SIZE
	.align		4
.L_136:
        /*0264*/ 	.byte	0x04, 0x1e
        /*0266*/ 	.short	(.L_138 - .L_137)
.L_137:
        /*0268*/ 	.word	0x00000000


	//----- nvinfo : EIATTR_CBANK_PARAM_SIZE
	.align		4
.L_138:
        /*026c*/ 	.byte	0x03, 0x19
        /*026e*/ 	.short	0x0015


	//----- nvinfo : EIATTR_PARAM_CBANK
	.align		4
        /*0270*/ 	.byte	0x04, 0x0a
        /*0272*/ 	.short	(.L_140 - .L_139)
	.align		4
.L_139:
        /*0274*/ 	.word	index@(.nv.constant0._ZN6thrust24THRUST_300001_SM_1000_NS8cuda_cub4core6detail13_kernel_agentINS1_8__reduce11ReduceAgentIPN4cuda3std3__45tupleIJdlEEESC_SB_lNS1_9__extrema9arg_max_fIdl10comparatorEEEEJSC_SC_iSG_EEEvDpT0_)
        /*0278*/ 	.short	0x0380
        /*027a*/ 	.short	0x0015


	//----- nvinfo : EIATTR_SW_WAR
	.align		4
.L_140:
        /*027c*/ 	.byte	0x04, 0x36
        /*027e*/ 	.short	(.L_142 - .L_141)
.L_141:
        /*0280*/ 	.word	0x00000008
.L_142:


//--------------------- .nv.info._ZN6thrust24THRUST_300001_SM_1000_NS8cuda_cub4core6detail13_kernel_agentINS1_8__reduce10DrainAgentIlEEJN3cub18CUB_300001_SM_10009GridQueueIyEElEEEvDpT0_ --------------------------
	.section	.nv.info._ZN6thrust24THRUST_300001_SM_1000_NS8cuda_cub4core6detail13_kernel_agentINS1_8__reduce10DrainAgentIlEEJN3cub18CUB_300001_SM_10009GridQueueIyEElEEEvDpT0_,"",@"SHT_CUDA_INFO"
	.sectionflags	@""
	.align	4


	//----- nvinfo : EIATTR_CUDA_API_VERSION
	.align		4
        /*0000*/ 	.byte	0x04, 0x37
        /*0002*/ 	.short	(.L_144 - .L_143)
.L_143:
        /*0004*/ 	.word	0x00000082


	//----- nvinfo : EIATTR_KPARAM_INFO
	.align		4
.L_144:
        /*0008*/ 	.byte	0x04, 0x17
        /*000a*/ 	.short	(.L_146 - .L_145)
.L_145:
        /*000c*/ 	.word	0x00000000
        /*0010*/ 	.short	0x0001
        /*0012*/ 	.short	0x0008
        /*0014*/ 	.byte	0x00, 0xf0, 0x21, 0x00


	//----- nvinfo : EIATTR_KPARAM_INFO
	.align		4
.L_146:
        /*0018*/ 	.byte	0x04, 0x17
        /*001a*/ 	.short	(.L_148 - .L_147)
.L_147:
        /*001c*/ 	.word	0x00000000
        /*0020*/ 	.short	0x0000
        /*0022*/ 	.short	0x0000
        /*0024*/ 	.byte	0x00, 0xf0, 0x21, 0x00


	//----- nvinfo : EIATTR_SPARSE_MMA_MASK
	.align		4
.L_148:
        /*0028*/ 	.byte	0x03, 0x50
        /*002a*/ 	.short	0x0000


	//----- nvinfo : EIATTR_MAXREG_COUNT
	.align		4
        /*002c*/ 	.byte	0x03, 0x1b
        /*002e*/ 	.short	0x00ff


	//----- nvinfo : EIATTR_MERCURY_ISA_VERSION
	.align		4
        /*0030*/ 	.byte	0x03, 0x5f
        /*0032*/ 	.short	0x0101


	//----- nvinfo : EIATTR_VRC_CTA_INIT_COUNT
	.align		4
        /*0034*/ 	.byte	0x02, 0x4a
	.zero		1
	.zero		1


	//----- nvinfo : EIATTR_EXIT_INSTR_OFFSETS
	.align		4
        /*0038*/ 	.byte	0x04, 0x1c
        /*003a*/ 	.short	(.L_150 - .L_149)


	//   ....[0]....
.L_149:
        /*003c*/ 	.word	0x00000060


	//----- nvinfo : EIATTR_MAX_THREADS
	.align		4
.L_150:
        /*0040*/ 	.byte	0x04, 0x05
        /*0042*/ 	.short	(.L_152 - .L_151)
.L_151:
        /*0044*/ 	.word	0x00000001
        /*0048*/ 	.word	0x00000001
        /*004c*/ 	.word	0x00000001


	//----- nvinfo : EIATTR_CBANK_PARAM_SIZE
	.align		4
.L_152:
        /*0050*/ 	.byte	0x03, 0x19
        /*0052*/ 	.short	0x0010


	//----- nvinfo : EIATTR_PARAM_CBANK
	.align		4
        /*0054*/ 	.byte	0x04, 0x0a
        /*0056*/ 	.short	(.L_154 - .L_153)
	.align		4
.L_153:
        /*0058*/ 	.word	index@(.nv.constant0._ZN6thrust24THRUST_300001_SM_1000_NS8cuda_cub4core6detail13_kernel_agentINS1_8__reduce10DrainAgentIlEEJN3cub18CUB_300001_SM_10009GridQueueIyEElEEEvDpT0_)
        /*005c*/ 	.short	0x0380
        /*005e*/ 	.short	0x0010


	//----- nvinfo : EIATTR_SW_WAR
	.align		4
.L_154:
        /*0060*/ 	.byte	0x04, 0x36
        /*0062*/ 	.short	(.L_156 - .L_155)
.L_155:
        /*0064*/ 	.word	0x00000008
.L_156:


//--------------------- .nv.info._ZN6thrust24THRUST_300001_SM_1000_NS8cuda_cub4core6detail13_kernel_agentINS1_8__reduce11ReduceAgentINS0_12zip_iteratorIN4cuda3std3__45tupleIJNS0_10device_ptrIdEENS0_17counting_iteratorIlNS0_11use_defaultESF_SF_EEEEEEEPNSB_IJdlEEESJ_lNS1_9__extrema9arg_max_fIdl10comparatorEEEEJSI_SK_lN3cub18CUB_300001_SM_100013GridEvenShareIlEENSR_9GridQueueIyEESO_EEEvDpT0_ --------------------------
	.section	.nv.info._ZN6thrust24THRUST_300001_SM_1000_NS8cuda_cub4core6detail13_kernel_agentINS1_8__reduce11ReduceAgentINS0_12zip_iteratorIN4cuda3std3__45tupleIJNS0_10device_ptrIdEENS0_17counting_iteratorIlNS0_11use_defaultESF_SF_EEEEEEEPNSB_IJdlEEESJ_lNS1_9__extrema9arg_max_fIdl10comparatorEEEEJSI_SK_lN3cub18CUB_300001_SM_100013GridEvenShareIlEENSR_9GridQueueIyEESO_EEEvDpT0_,"",@"SHT_CUDA_INFO"
	.sectionflags	@""
	.align	4


	//----- nvinfo : EIATTR_CUDA_API_VERSION
	.align		4
        /*0000*/ 	.byte	0x04, 0x37
        /*0002*/ 	.short	(.L_158 - .L_157)
.L_157:
        /*0004*/ 	.word	0x00000082


	//----- nvinfo : EIATTR_KPARAM_INFO
	.align		4
.L_158:
        /*0008*/ 	.byte	0x04, 0x17
        /*000a*/ 	.short	(.L_160 - .L_159)
.L_159:
        /*000c*/ 	.word	0x00000000
        /*0010*/ 	.short	0x0005
        /*0012*/ 	.short	0x0070
        /*0014*/ 	.byte	0x00, 0xf0, 0x05, 0x00


	//----- nvinfo : EIATTR_KPARAM_INFO
	.align		4
.L_160:
        /*0018*/ 	.byte	0x04, 0x17
        /*001a*/ 	.short	(.L_162 - .L_161)
.L_161:
        /*001c*/ 	.word	0x00000000
        /*0020*/ 	.short	0x0004
        /*0022*/ 	.short	0x0068
        /*0024*/ 	.byte	0x00, 0xf0, 0x21, 0x00


	//----- nvinfo : EIATTR_KPARAM_INFO
	.align		4
.L_162:
        /*0028*/ 	.byte	0x04, 0x17
        /*002a*/ 	.short	(.L_164 - .L_163)
.L_163:
        /*002c*/ 	.word	0x00000000
        /*0030*/ 	.short	0x0003
        /*0032*/ 	.short	0x0020
        /*0034*/ 	.byte	0x00, 0xf0, 0x21, 0x01


	//----- nvinfo : EIATTR_KPARAM_INFO
	.align		4
.L_164:
        /*0038*/ 	.byte	0x04, 0x17
        /*003a*/ 	.short	(.L_166 - .L_165)
.L_165:
        /*003c*/ 	.word	0x00000000
        /*0040*/ 	.short	0x0002
        /*0042*/ 	.short	0x0018
        /*0044*/ 	.byte	0x00, 0xf0, 0x21, 0x00


	//----- nvinfo : EIATTR_KPARAM_INFO
	.align		4
.L_166:
        /*0048*/ 	.byte	0x04, 0x17
        /*004a*/ 	.short	(.L_168 - .L_167)
.L_167:
        /*004c*/ 	.word	0x00000000
        /*0050*/ 	.short	0x0001
        /*0052*/ 	.short	0x0010
        /*0054*/ 	.byte	0x00, 0xf5, 0x21, 0x00


	//----- nvinfo : EIATTR_KPARAM_INFO
	.align		4
.L_168:
        /*0058*/ 	.byte	0x04, 0x17
        /*005a*/ 	.short	(.L_170 - .L_169)
.L_169:
        /*005c*/ 	.word	0x00000000
        /*0060*/ 	.short	0x0000
        /*0062*/ 	.short	0x0000
        /*0064*/ 	.byte	0x00, 0xf0, 0x41, 0x00


	//----- nvinfo : EIATTR_SPARSE_MMA_MASK
	.align		4
.L_170:
        /*0068*/ 	.byte	0x03, 0x50
        /*006a*/ 	.short	0x0000


	//----- nvinfo : EIATTR_MAXREG_COUNT
	.align		4
        /*006c*/ 	.byte	0x03, 0x1b
        /*006e*/ 	.short	0x00ff


	//----- nvinfo : EIATTR_NUM_BARRIERS
	.align		4
        /*0070*/ 	.byte	0x02, 0x4c
        /*0072*/ 	.byte	0x01
	.zero		1


	//----- nvinfo : EIATTR_MERCURY_ISA_VERSION
	.align		4
        /*0074*/ 	.byte	0x03, 0x5f
        /*0076*/ 	.short	0x0101


	//----- nvinfo : EIATTR_COOP_GROUP_MASK_REGIDS
	.align		4
        /*0078*/ 	.byte	0x04, 0x29
        /*007a*/ 	.short	(.L_172 - .L_171)


	//   ....[0]....
.L_171:
        /*007c*/ 	.word	0xffffffff


	//   ....[1]....
        /*0080*/ 	.word	0xffffffff


	//   ....[2]....
        /*0084*/ 	.word	0xffffffff


	//   ....[3]....
        /*0088*/ 	.word	0xffffffff


	//   ....[4]....
        /*008c*/ 	.word	0xffffffff


	//   ....[5]....
        /*0090*/ 	.word	0xffffffff


	//   ....[6]....
        /*0094*/ 	.word	0xffffffff


	//   ....[7]....
        /*0098*/ 	.word	0xffffffff


	//   ....[8]....
        /*009c*/ 	.word	0xffffffff


	//   ....[9]....
        /*00a0*/ 	.word	0xffffffff


	//   ....[10]....
        /*00a4*/ 	.word	0xffffffff


	//   ....[11]....
        /*00a8*/ 	.word	0xffffffff


	//   ....[12]....
        /*00ac*/ 	.word	0xffffffff


	//   ....[13]....
        /*00b0*/ 	.word	0xffffffff


	//   ....[14]....
        /*00b4*/ 	.word	0xffffffff


	//   ....[15]....
        /*00b8*/ 	.word	0xffffffff


	//   ....[16]....
        /*00bc*/ 	.word	0xffffffff


	//   ....[17]....
        /*00c0*/ 	.word	0xffffffff


	//   ....[18]....
        /*00c4*/ 	.word	0xffffffff


	//   ....[19]....
        /*00c8*/ 	.word	0xffffffff


	//   ....[20]....
        /*00cc*/ 	.word	0xffffffff


	//   ....[21]....
        /*00d0*/ 	.word	0xffffffff


	//   ....[22]....
        /*00d4*/ 	.word	0xffffffff


	//   ....[23]....
        /*00d8*/ 	.word	0xffffffff


	//   ....[24]....
        /*00dc*/ 	.word	0xffffffff


	//   ....[25]....
        /*00e0*/ 	.word	0xffffffff


	//   ....[26]....
        /*00e4*/ 	.word	0xffffffff


	//   ....[27]....
        /*00e8*/ 	.word	0xffffffff


	//   ....[28]....
        /*00ec*/ 	.word	0xffffffff


	//   ....[29]....
        /*00f0*/ 	.word	0xffffffff


	//   ....[30]....
        /*00f4*/ 	.word	0xffffffff


	//   ....[31]....
        /*00f8*/ 	.word	0xffffffff


	//   ....[32]....
        /*00fc*/ 	.word	0xffffffff


	//   ....[33]....
        /*0100*/ 	.word	0xffffffff


	//   ....[34]....
        /*0104*/ 	.word	0xffffffff


	//   ....[35]....
        /*0108*/ 	.word	0xffffffff


	//   ....[36]....
        /*010c*/ 	.word	0xffffffff


	//   ....[37]....
        /*0110*/ 	.word	0xffffffff


	//   ....[38]....
        /*0114*/ 	.word	0xffffffff


	//   ....[39]....
        /*0118*/ 	.word	0xffffffff


	//   ....[40]....
        /*011c*/ 	.word	0xffffffff


	//   ....[41]....
        /*0120*/ 	.word	0xffffffff


	//   ....[42]....
        /*0124*/ 	.word	0xffffffff


	//   ....[43]....
        /*0128*/ 	.word	0xffffffff


	//   ....[44]....
        /*012c*/ 	.word	0xffffffff


	//   ....[45]....
        /*0130*/ 	.word	0xffffffff


	//   ....[46]....
        /*0134*/ 	.word	0xffffffff


	//   ....[47]....
        /*0138*/ 	.word	0xffffffff


	//   ....[48]....
        /*013c*/ 	.word	0xffffffff


	//   ....[49]....
        /*0140*/ 	.word	0xffffffff


	//   ....[50]....
        /*0144*/ 	.word	0xffffffff


	//   ....[51]....
        /*0148*/ 	.word	0xffffffff


	//   ....[52]....
        /*014c*/ 	.word	0xffffffff


	//   ....[53]....
        /*0150*/ 	.word	0xffffffff


	//   ....[54]....
        /*0154*/ 	.word	0xffffffff


	//   ....[55]....
        /*0158*/ 	.word	0xffffffff


	//   ....[56]....
        /*015c*/ 	.word	0xffffffff


	//   ....[57]....
        /*0160*/ 	.word	0xffffffff


	//   ....[58]....
        /*0164*/ 	.word	0xffffffff


	//   ....[59]....
        /*0168*/ 	.word	0xffffffff


	//----- nvinfo : EIATTR_COOP_GROUP_INSTR_OFFSETS
	.align		4
.L_172:
        /*016c*/ 	.byte	0x04, 0x28
        /*016e*/ 	.short	(.L_174 - .L_173)


	//   ....[0]....
.L_173:
        /*0170*/ 	.word	0x00000d70


	//   ....[1]....
        /*0174*/ 	.word	0x00000da0


	//   ....[2]....
        /*0178*/ 	.word	0x00000dc0


	//   ....[3]....
        /*017c*/ 	.word	0x00000dd0


	//   ....[4]....
        /*0180*/ 	.word	0x00000f60


	//   ....[5]....
        /*0184*/ 	.word	0x00000f90


	//   ....[6]....
        /*0188*/ 	.word	0x00000fc0


	//   ....[7]....
        /*018c*/ 	.word	0x00000fe0


	//   ....[8]....
        /*0190*/ 	.word	0x00001160


	//   ....[9]....
        /*0194*/ 	.word	0x00001190


	//   ....[10]....
        /*0198*/ 	.word	0x000011c0


	//   ....[11]....
        /*019c*/ 	.word	0x000011e0


	//   ....[12]....
        /*01a0*/ 	.word	0x00001360


	//   ....[13]....
        /*01a4*/ 	.word	0x00001390


	//   ....[14]....
        /*01a8*/ 	.word	0x000013c0


	//   ....[15]....
        /*01ac*/ 	.word	0x000013e0


	//   ....[16]....
        /*01b0*/ 	.word	0x00001560


	//   ....[17]....
        /*01b4*/ 	.word	0x00001590


	//   ....[18]....
        /*01b8*/ 	.word	0x000015c0


	//   ....[19]....
        /*01bc*/ 	.word	0x000015e0


	//   ....[20]....
        /*01c0*/ 	.word	0x00002340


	//   ....[21]....
        /*01c4*/ 	.word	0x00002350


	//   ....[22]....
        /*01c8*/ 	.word	0x00002360


	//   ....[23]....
        /*01cc*/ 	.word	0x00002380


	//   ....[24]....
        /*01d0*/ 	.word	0x00002500


	//   ....[25]....
        /*01d4*/ 	.word	0x00002540


	//   ....[26]....
        /*01d8*/ 	.word	0x00002570


	//   ....[27]....
        /*01dc*/ 	.word	0x00002590


	//   ....[28]....
        /*01e0*/ 	.word	0x00002710


	//   ....[29]....
        /*01e4*/ 	.word	0x00002750


	//   ....[30]....
        /*01e8*/ 	.word	0x00002780


	//   ....[31]....
        /*01ec*/ 	.word	0x000027a0


	//   ....[32]....
        /*01f0*/ 	.word	0x00002920


	//   ....[33]....
        /*01f4*/ 	.word	0x00002960


	//   ....[34]....
        /*01f8*/ 	.word	0x00002990


	//   ....[35]....
        /*01fc*/ 	.word	0x000029b0


	//   ....[36]....
        /*0200*/ 	.word	0x00002b30


	//   ....[37]....
        /*0204*/ 	.word	0x00002b70


	//   ....[38]....
        /*0208*/ 	.word	0x00002ba0


	//   ....[39]....
        /*020c*/ 	.word	0x00002bc0


	//   ....[40]....
        /*0210*/ 	.word	0x000053c0


	//   ....[41]....
        /*0214*/ 	.word	0x000053f0


	//   ....[42]....
        /*0218*/ 	.word	0x00005410


	//   ....[43]....
        /*021c*/ 	.word	0x00005420


	//   ....[44]....
        /*0220*/ 	.word	0x000055b0


	//   ....[45]....
        /*0224*/ 	.word	0x000055e0


	//   ....[46]....
        /*0228*/ 	.word	0x00005610


	//   ....[47]....
        /*022c*/ 	.word	0x00005630


	//   ....[48]....
        /*0230*/ 	.word	0x000057b0


	//   ....[49]....
        /*0234*/ 	.word	0x000057e0


	//   ....[50]....
        /*0238*/ 	.word	0x00005810


	//   ....[51]....
        /*023c*/ 	.word	0x00005830


	//   ....[52]....
        /*0240*/ 	.word	0x000059b0


	//   ....[53]....
        /*0244*/ 	.word	0x000059e0


	//   ....[54]....
        /*0248*/ 	.word	0x00005a10


	//   ....[55]....
        /*024c*/ 	.word	0x00005a30


	//   ....[56]....
        /*0250*/ 	.word	0x00005bb0


	//   ....[57]....
        /*0254*/ 	.word	0x00005be0


	//   ....[58]....
        /*0258*/ 	.word	0x00005c10


	//   ....[59]....
        /*025c*/ 	.word	0x00005c30


	//----- nvinfo : EIATTR_VRC_CTA_INIT_COUNT
	.align		4
.L_174:
        /*0260*/ 	.byte	0x02, 0x4a
	.zero		1
	.zero		1


	//----- nvinfo : EIATTR_EXIT_INSTR_OFFSETS
	.align		4
        /*0264*/ 	.byte	0x04, 0x1c
        /*0266*/ 	.short	(.L_176 - .L_175)


	//   ....[0]....
.L_175:
        /*0268*/ 	.word	0x000068d0


	//   ....[1]....
        /*026c*/ 	.word	0x00006920


	//----- nvinfo : EIATTR_MAX_THREADS
	.align		4
.L_176:
        /*0270*/ 	.byte	0x04, 0x05
        /*0272*/ 	.short	(.L_178 - .L_177)
.L_177:
        /*0274*/ 	.word	0x00000100
        /*0278*/ 	.word	0x00000001
        /*027c*/ 	.word	0x00000001


	//----- nvinfo : EIATTR_CRS_STACK_SIZE
	.align		4
.L_178:
        /*0280*/ 	.byte	0x04, 0x1e
        /*0282*/ 	.short	(.L_180 - .L_179)
.L_179:
        /*0284*/ 	.word	0x00000000


	//----- nvinfo : EIATTR_CBANK_PARAM_SIZE
	.align		4
.L_180:
        /*0288*/ 	.byte	0x03, 0x19
        /*028a*/ 	.short	0x0071


	//----- nvinfo : EIATTR_PARAM_CBANK
	.align		4
        /*028c*/ 	.byte	0x04, 0x0a
        /*028e*/ 	.short	(.L_182 - .L_181)
	.align		4
.L_181:
        /*0290*/ 	.word	index@(.nv.constant0._ZN6thrust24THRUST_300001_SM_1000_NS8cuda_cub4core6detail13_kernel_agentINS1_8__reduce11ReduceAgentINS0_12zip_iteratorIN4cuda3std3__45tupleIJNS0_10device_ptrIdEENS0_17counting_iteratorIlNS0_11use_defaultESF_SF_EEEEEEEPNSB_IJdlEEESJ_lNS1_9__extrema9arg_max_fIdl10comparatorEEEEJSI_SK_lN3cub18CUB_300001_SM_100013GridEvenShareIlEENSR_9GridQueueIyEESO_EEEvDpT0_)
        /*0294*/ 	.short	0x0380
        /*0296*/ 	.short	0x0071


	//----- nvinfo : EIATTR_SW_WAR
	.align		4
.L_182:
        /*0298*/ 	.byte	0x04, 0x36
        /*029a*/ 	.short	(.L_184 - .L_183)
.L_183:
        /*029c*/ 	.word	0x00000008
.L_184:


//--------------------- .nv.info._ZN6thrust24THRUST_300001_SM_1000_NS8cuda_cub4core6detail13_kernel_agentINS1_8__reduce11ReduceAgentINS0_12zip_iteratorIN4cuda3std3__45tupleIJNS0_10device_ptrIdEENS0_17counting_iteratorIlNS0_11use_defaultESF_SF_EEEEEEEPNSB_IJdlEEESJ_lNS1_9__extrema9arg_max_fIdl10comparatorEEEEJSI_SK_lSO_EEEvDpT0_ --------------------------
	.section	.nv.info._ZN6thrust24THRUST_300001_SM_1000_NS8cuda_cub4core6detail13_kernel_agentINS1_8__reduce11ReduceAgentINS0_12zip_iteratorIN4cuda3std3__45tupleIJNS0_10device_ptrIdEENS0_17counting_iteratorIlNS0_11use_defaultESF_SF_EEEEEEEPNSB_IJdlEEESJ_lNS1_9__extrema9arg_max_fIdl10comparatorEEEEJSI_SK_lSO_EEEvDpT0_,"",@"SHT_CUDA_INFO"
	.sectionflags	@""
	.align	4


	//----- nvinfo : EIATTR_CUDA_API_VERSION
	.align		4
        /*0000*/ 	.byte	0x04, 0x37
        /*0002*/ 	.short	(.L_186 - .L_185)
.L_185:
        /*0004*/ 	.word	0x00000082


	//----- nvinfo : EIATTR_KPARAM_INFO
	.align		4
.L_186:
        /*0008*/ 	.byte	0x04, 0x17
        /*000a*/ 	.short	(.L_188 - .L_187)
.L_187:
        /*000c*/ 	.word	0x00000000
        /*0010*/ 	.short	0x0003
        /*0012*/ 	.short	0x0020
        /*0014*/ 	.byte	0x00, 0xf0, 0x05, 0x00


	//----- nvinfo : EIATTR_KPARAM_INFO
	.align		4
.L_188:
        /*0018*/ 	.byte	0x04, 0x17
        /*001a*/ 	.short	(.L_190 - .L_189)
.L_189:
        /*001c*/ 	.word	0x00000000
        /*0020*/ 	.short	0x0002
        /*0022*/ 	.short	0x0018
        /*0024*/ 	.byte	0x00, 0xf0, 0x21, 0x00


	//----- nvinfo : EIATTR_KPARAM_INFO
	.align		4
.L_190:
        /*0028*/ 	.byte	0x04, 0x17
        /*002a*/ 	.short	(.L_192 - .L_191)
.L_191:
        /*002c*/ 	.word	0x00000000
        /*0030*/ 	.short	0x0001
        /*0032*/ 	.short	0x0010
        /*0034*/ 	.byte	0x00, 0xf5, 0x21, 0x00


	//----- nvinfo : EIATTR_KPARAM_INFO
	.align		4
.L_192:
        /*0038*/ 	.byte	0x04, 0x17
        /*003a*/ 	.short	(.L_194 - .L_193)
.L_193:
        /*003c*/ 	.word	0x00000000
        /*0040*/ 	.short	0x0000
        /*0042*/ 	.short	0x0000
        /*0044*/ 	.byte	0x00, 0xf0, 0x41, 0x00


	//----- nvinfo : EIATTR_SPARSE_MMA_MASK
	.align		4
.L_194:
        /*0048*/ 	.byte	0x03, 0x50
        /*004a*/ 	.short	0x0000


	//----- nvinfo : EIATTR_MAXREG_COUNT
	.align		4
        /*004c*/ 	.byte	0x03, 0x1b
        /*004e*/ 	.short	0x00ff


	//----- nvinfo : EIATTR_NUM_BARRIERS
	.align		4
        /*0050*/ 	.byte	0x02, 0x4c
        /*0052*/ 	.byte	0x01
	.zero		1


	//----- nvinfo : EIATTR_MERCURY_ISA_VERSION
	.align		4
        /*0054*/ 	.byte	0x03, 0x5f
        /*0056*/ 	.short	0x0101


	//----- nvinfo : EIATTR_COOP_GROUP_MASK_REGIDS
	.align		4
        /*0058*/ 	.byte	0x04, 0x29
        /*005a*/ 	.short	(.L_196 - .L_195)


	//   ....[0]....
.L_195:
        /*005c*/ 	.word	0xffffffff


	//   ....[1]....
        /*0060*/ 	.word	0xffffffff


	//   ....[2]....
        /*0064*/ 	.word	0xffffffff


	//   ....[3]....
        /*0068*/ 	.word	0xffffffff


	//   ....[4]....
        /*006c*/ 	.word	0xffffffff


	//   ....[5]....
        /*0070*/ 	.word	0xffffffff


	//   ....[6]....
        /*0074*/ 	.word	0xffffffff


	//   ....[7]....
        /*0078*/ 	.word	0xffffffff


	//   ....[8]....
        /*007c*/ 	.word	0xffffffff


	//   ....[9]....
        /*0080*/ 	.word	0xffffffff


	//   ....[10]....
        /*0084*/ 	.word	0xffffffff


	//   ....[11]....
        /*0088*/ 	.word	0xffffffff


	//   ....[12]....
        /*008c*/ 	.word	0xffffffff


	//   ....[13]....
        /*0090*/ 	.word	0xffffffff


	//   ....[14]....
        /*0094*/ 	.word	0xffffffff


	//   ....[15]....
        /*0098*/ 	.word	0xffffffff


	//   ....[16]....
        /*009c*/ 	.word	0xffffffff


	//   ....[17]....
        /*00a0*/ 	.word	0xffffffff


	//   ....[18]....
        /*00a4*/ 	.word	0xffffffff


	//   ....[19]....
        /*00a8*/ 	.word	0xffffffff


	//   ....[20]....
        /*00ac*/ 	.word	0xffffffff


	//   ....[21]....
        /*00b0*/ 	.word	0xffffffff


	//   ....[22]....
        /*00b4*/ 	.word	0xffffffff


	//   ....[23]....
        /*00b8*/ 	.word	0xffffffff


	//   ....[24]....
        /*00bc*/ 	.word	0xffffffff


	//   ....[25]....
        /*00c0*/ 	.word	0xffffffff


	//   ....[26]....
        /*00c4*/ 	.word	0xffffffff


	//   ....[27]....
        /*00c8*/ 	.word	0xffffffff


	//   ....[28]....
        /*00cc*/ 	.word	0xffffffff


	//   ....[29]....
        /*00d0*/ 	.word	0xffffffff


	//   ....[30]....
        /*00d4*/ 	.word	0xffffffff


	//   ....[31]....
        /*00d8*/ 	.word	0xffffffff


	//   ....[32]....
        /*00dc*/ 	.word	0xffffffff


	//   ....[33]....
        /*00e0*/ 	.word	0xffffffff


	//   ....[34]....
        /*00e4*/ 	.word	0xffffffff


	//   ....[35]....
        /*00e8*/ 	.word	0xffffffff


	//   ....[36]....
        /*00ec*/ 	.word	0xffffffff


	//   ....[37]....
        /*00f0*/ 	.word	0xffffffff


	//   ....[38]....
        /*00f4*/ 	.word	0xffffffff


	//   ....[39]....
        /*00f8*/ 	.word	0xffffffff


	//   ....[40]....
        /*00fc*/ 	.word	0xffffffff


	//   ....[41]....
        /*0100*/ 	.word	0xffffffff


	//   ....[42]....
        /*0104*/ 	.word	0xffffffff


	//   ....[43]....
        /*0108*/ 	.word	0xffffffff


	//   ....[44]....
        /*010c*/ 	.word	0xffffffff


	//   ....[45]....
        /*0110*/ 	.word	0xffffffff


	//   ....[46]....
        /*0114*/ 	.word	0xffffffff


	//   ....[47]....
        /*0118*/ 	.word	0xffffffff


	//   ....[48]....
        /*011c*/ 	.word	0xffffffff


	//   ....[49]....
        /*0120*/ 	.word	0xffffffff


	//   ....[50]....
        /*0124*/ 	.word	0xffffffff


	//   ....[51]....
        /*0128*/ 	.word	0xffffffff


	//   ....[52]....
        /*012c*/ 	.word	0xffffffff


	//   ....[53]....
        /*0130*/ 	.word	0xffffffff


	//   ....[54]....
        /*0134*/ 	.word	0xffffffff


	//   ....[55]....
        /*0138*/ 	.word	0xffffffff


	//   ....[56]....
        /*013c*/ 	.word	0xffffffff


	//   ....[57]....
        /*0140*/ 	.word	0xffffffff


	//   ....[58]....
        /*0144*/ 	.word	0xffffffff


	//   ....[59]....
        /*0148*/ 	.word	0xffffffff


	//----- nvinfo : EIATTR_COOP_GROUP_INSTR_OFFSETS
	.align		4
.L_196:
        /*014c*/ 	.byte	0x04, 0x28
        /*014e*/ 	.short	(.L_198 - .L_197)


	//   ....[0]....
.L_197:
        /*0150*/ 	.word	0x00000cb0


	//   ....[1]....
        /*0154*/ 	.word	0x00000ce0


	//   ....[2]....
        /*0158*/ 	.word	0x00000d00


	//   ....[3]....
        /*015c*/ 	.word	0x00000d10


	//   ....[4]....
        /*0160*/ 	.word	0x00000ea0


	//   ....[5]....
        /*0164*/ 	.word	0x00000ed0


	//   ....[6]....
        /*0168*/ 	.word	0x00000f00


	//   ....[7]....
        /*016c*/ 	.word	0x00000f20


	//   ....[8]....
        /*0170*/ 	.word	0x000010a0


	//   ....[9]....
        /*0174*/ 	.word	0x000010d0


	//   ....[10]....
        /*0178*/ 	.word	0x00001100


	//   ....[11]....
        /*017c*/ 	.word	0x00001120


	//   ....[12]....
        /*0180*/ 	.word	0x000012a0


	//   ....[13]....
        /*0184*/ 	.word	0x000012d0


	//   ....[14]....
        /*0188*/ 	.word	0x00001300


	//   ....[15]....
        /*018c*/ 	.word	0x00001320


	//   ....[16]....
        /*0190*/ 	.word	0x000014a0


	//   ....[17]....
        /*0194*/ 	.word	0x000014e0


	//   ....[18]....
        /*0198*/ 	.word	0x00001510


	//   ....[19]....
        /*019c*/ 	.word	0x00001520


	//   ....[20]....
        /*01a0*/ 	.word	0x00002280


	//   ....[21]....
        /*01a4*/ 	.word	0x00002290


	//   ....[22]....
        /*01a8*/ 	.word	0x000022a0


	//   ....[23]....
        /*01ac*/ 	.word	0x000022c0


	//   ....[24]....
        /*01b0*/ 	.word	0x00002440


	//   ....[25]....
        /*01b4*/ 	.word	0x00002480


	//   ....[26]....
        /*01b8*/ 	.word	0x000024b0


	//   ....[27]....
        /*01bc*/ 	.word	0x000024d0


	//   ....[28]....
        /*01c0*/ 	.word	0x00002650


	//   ....[29]....
        /*01c4*/ 	.word	0x00002690


	//   ....[30]....
        /*01c8*/ 	.word	0x000026c0


	//   ....[31]....
        /*01cc*/ 	.word	0x000026e0


	//   ....[32]....
        /*01d0*/ 	.word	0x00002860


	//   ....[33]....
        /*01d4*/ 	.word	0x000028a0


	//   ....[34]....
        /*01d8*/ 	.word	0x000028d0


	//   ....[35]....
        /*01dc*/ 	.word	0x000028f0


	//   ....[36]....
        /*01e0*/ 	.word	0x00002a70


	//   ....[37]....
        /*01e4*/ 	.word	0x00002ab0


	//   ....[38]....
        /*01e8*/ 	.word	0x00002ae0


	//   ....[39]....
        /*01ec*/ 	.word	0x00002b00


	//   ....[40]....
        /*01f0*/ 	.word	0x00004f40


	//   ....[41]....
        /*01f4*/ 	.word	0x00004f70


	//   ....[42]....
        /*01f8*/ 	.word	0x00004f90


	//   ....[43]....
        /*01fc*/ 	.word	0x00004fa0


	//   ....[44]....
        /*0200*/ 	.word	0x00005130


	//   ....[45]....
        /*0204*/ 	.word	0x00005160


	//   ....[46]....
        /*0208*/ 	.word	0x00005190


	//   ....[47]....
        /*020c*/ 	.word	0x000051b0


	//   ....[48]....
        /*0210*/ 	.word	0x00005330


	//   ....[49]....
        /*0214*/ 	.word	0x00005360


	//   ....[50]....
        /*0218*/ 	.word	0x00005390


	//   ....[51]....
        /*021c*/ 	.word	0x000053b0


	//   ....[52]....
        /*0220*/ 	.word	0x00005530


	//   ....[53]....
        /*0224*/ 	.word	0x00005560


	//   ....[54]....
        /*0228*/ 	.word	0x00005590


	//   ....[55]....
        /*022c*/ 	.word	0x000055b0


	//   ....[56]....
        /*0230*/ 	.word	0x00005730


	//   ....[57]....
        /*0234*/ 	.word	0x00005760


	//   ....[58]....
        /*0238*/ 	.word	0x00005790


	//   ....[59]....
        /*023c*/ 	.word	0x000057b0


	//----- nvinfo : EIATTR_VRC_CTA_INIT_COUNT
	.align		4
.L_198:
        /*0240*/ 	.byte	0x02, 0x4a
	.zero		1
	.zero		1


	//----- nvinfo : EIATTR_EXIT_INSTR_OFFSETS
	.align		4
        /*0244*/ 	.byte	0x04, 0x1c
        /*0246*/ 	.short	(.L_200 - .L_199)


	//   ....[0]....
.L_199:
        /*0248*/ 	.word	0x00000040


	//   ....[1]....
        /*024c*/ 	.word	0x00006450


	//   ....[2]....
        /*0250*/ 	.word	0x00006490


	//----- nvinfo : EIATTR_MAX_THREADS
	.align		4
.L_200:
        /*0254*/ 	.byte	0x04, 0x05
        /*0256*/ 	.short	(.L_202 - .L_201)
.L_201:
        /*0258*/ 	.word	0x00000100
        /*025c*/ 	.word	0x00000001
        /*0260*/ 	.word	0x00000001


	//----- nvinfo : EIATTR_CRS_STACK_SIZE
	.align		4
.L_202:
        /*0264*/ 	.byte	0x04, 0x1e
        /*0266*/ 	.short	(.L_204 - .L_203)
.L_203:
        /*0268*/ 	.word	0x00000000


	//----- nvinfo : EIATTR_CBANK_PARAM_SIZE
	.align		4
.L_204:
        /*026c*/ 	.byte	0x03, 0x19
        /*026e*/ 	.short	0x0021


	//----- nvinfo : EIATTR_PARAM_CBANK
	.align		4
        /*0270*/ 	.byte	0x04, 0x0a
        /*0272*/ 	.short	(.L_206 - .L_205)
	.align		4
.L_205:
        /*0274*/ 	.word	index@(.nv.constant0._ZN6thrust24THRUST_300001_SM_1000_NS8cuda_cub4core6detail13_kernel_agentINS1_8__reduce11ReduceAgentINS0_12zip_iteratorIN4cuda3std3__45tupleIJNS0_10device_ptrIdEENS0_17counting_iteratorIlNS0_11use_defaultESF_SF_EEEEEEEPNSB_IJdlEEESJ_lNS1_9__extrema9arg_max_fIdl10comparatorEEEEJSI_SK_lSO_EEEvDpT0_)
        /*0278*/ 	.short	0x0380
        /*027a*/ 	.short	0x0021


	//----- nvinfo : EIATTR_SW_WAR
	.align		4
.L_206:
        /*027c*/ 	.byte	0x04, 0x36
        /*027e*/ 	.short	(.L_208 - .L_207)
.L_207:
        /*0280*/ 	.word	0x00000008
.L_208:


//--------------------- .nv.info._ZN6thrust24THRUST_300001_SM_1000_NS8cuda_cub4core6detail13_kernel_agentINS1_8__reduce11ReduceAgentIPN4cuda3std3__45tupleIJdlEEESC_SB_iNS1_9__extrema9arg_max_fIdl10comparatorEEEEJSC_SC_iSG_EEEvDpT0_ --------------------------
	.section	.nv.info._ZN6thrust24THRUST_300001_SM_1000_NS8cuda_cub4core6detail13_kernel_agentINS1_8__reduce11ReduceAgentIPN4cuda3std3__45tupleIJdlEEESC_SB_iNS1_9__extrema9arg_max_fIdl10comparatorEEEEJSC_SC_iSG_EEEvDpT0_,"",@"SHT_CUDA_INFO"
	.sectionflags	@""
	.align	4


	//----- nvinfo : EIATTR_CUDA_API_VERSION
	.align		4
        /*0000*/ 	.byte	0x04, 0x37
        /*0002*/ 	.short	(.L_210 - .L_209)
.L_209:
        /*0004*/ 	.word	0x00000082


	//----- nvinfo : EIATTR_KPARAM_INFO
	.align		4
.L_210:
        /*0008*/ 	.byte	0x04, 0x17
        /*000a*/ 	.short	(.L_212 - .L_211)
.L_211:
        /*000c*/ 	.word	0x00000000
        /*0010*/ 	.short	0x0003
        /*0012*/ 	.short	0x0014
        /*0014*/ 	.byte	0x00, 0xf0, 0x05, 0x00


	//----- nvinfo : EIATTR_KPARAM_INFO
	.align		4
.L_212:
        /*0018*/ 	.byte	0x04, 0x17
        /*001a*/ 	.short	(.L_214 - .L_213)
.L_213:
        /*001c*/ 	.word	0x00000000
        /*0020*/ 	.short	0x0002
        /*0022*/ 	.short	0x0010
        /*0024*/ 	.byte	0x00, 0xf0, 0x11, 0x00


	//----- nvinfo : EIATTR_KPARAM_INFO
	.align		4
.L_214:
        /*0028*/ 	.byte	0x04, 0x17
        /*002a*/ 	.short	(.L_216 - .L_215)
.L_215:
        /*002c*/ 	.word	0x00000000
        /*0030*/ 	.short	0x0001
        /*0032*/ 	.short	0x0008
        /*0034*/ 	.byte	0x00, 0xf5, 0x21, 0x00


	//----- nvinfo : EIATTR_KPARAM_INFO
	.align		4
.L_216:
        /*0038*/ 	.byte	0x04, 0x17
        /*003a*/ 	.short	(.L_218 - .L_217)
.L_217:
        /*003c*/ 	.word	0x00000000
        /*0040*/ 	.short	0x0000
        /*0042*/ 	.short	0x0000
        /*0044*/ 	.byte	0x00, 0xf5, 0x21, 0x00


	//----- nvinfo : EIATTR_SPARSE_MMA_MASK
	.align		4
.L_218:
        /*0048*/ 	.byte	0x03, 0x50
        /*004a*/ 	.short	0x0000


	//----- nvinfo : EIATTR_MAXREG_COUNT
	.align		4
        /*004c*/ 	.byte	0x03, 0x1b
        /*004e*/ 	.short	0x00ff


	//----- nvinfo : EIATTR_NUM_BARRIERS
	.align		4
        /*0050*/ 	.byte	0x02, 0x4c
        /*0052*/ 	.byte	0x01
	.zero		1


	//----- nvinfo : EIATTR_MERCURY_ISA_VERSION
	.align		4
        /*0054*/ 	.byte	0x03, 0x5f
        /*0056*/ 	.short	0x0101


	//----- nvinfo : EIATTR_COOP_GROUP_MASK_REGIDS
	.align		4
        /*0058*/ 	.byte	0x04, 0x29
        /*005a*/ 	.short	(.L_220 - .L_219)


	//   ....[0]....
.L_219:
        /*005c*/ 	.word	0xffffffff


	//   ....[1]....
        /*0060*/ 	.word	0xffffffff


	//   ....[2]....
        /*0064*/ 	.word	0xffffffff


	//   ....[3]....
        /*0068*/ 	.word	0xffffffff


	//   ....[4]....
        /*006c*/ 	.word	0xffffffff


	//   ....[5]....
        /*0070*/ 	.word	0xffffffff


	//   ....[6]....
        /*0074*/ 	.word	0xffffffff


	//   ....[7]....
        /*0078*/ 	.word	0xffffffff


	//   ....[8]....
        /*007c*/ 	.word	0xffffffff


	//   ....[9]....
        /*0080*/ 	.word	0xffffffff


	//   ....[10]....
        /*0084*/ 	.word	0xffffffff


	//   ....[11]....
        /*0088*/ 	.word	0xffffffff


	//   ....[12]....
        /*008c*/ 	.word	0xffffffff


	//   ....[13]....
        /*0090*/ 	.word	0xffffffff


	//   ....[14]....
        /*0094*/ 	.word	0xffffffff


	//   ....[15]....
        /*0098*/ 	.word	0xffffffff


	//   ....[16]....
        /*009c*/ 	.word	0xffffffff


	//   ....[17]....
        /*00a0*/ 	.word	0xffffffff


	//   ....[18]....
        /*00a4*/ 	.word	0xffffffff


	//   ....[19]....
        /*00a8*/ 	.word	0xffffffff


	//   ....[20]....
        /*00ac*/ 	.word	0xffffffff


	//   ....[21]....
        /*00b0*/ 	.word	0xffffffff


	//   ....[22]....
        /*00b4*/ 	.word	0xffffffff


	//   ....[23]....
        /*00b8*/ 	.word	0xffffffff


	//   ....[24]....
        /*00bc*/ 	.word	0xffffffff


	//   ....[25]....
        /*00c0*/ 	.word	0xffffffff


	//   ....[26]....
        /*00c4*/ 	.word	0xffffffff


	//   ....[27]....
        /*00c8*/ 	.word	0xffffffff


	//   ....[28]....
        /*00cc*/ 	.word	0xffffffff


	//   ....[29]....
        /*00d0*/ 	.word	0xffffffff


	//   ....[30]....
        /*00d4*/ 	.word	0xffffffff


	//   ....[31]....
        /*00d8*/ 	.word	0xffffffff


	//   ....[32]....
        /*00dc*/ 	.word	0xffffffff


	//   ....[33]....
        /*00e0*/ 	.word	0xffffffff


	//   ....[34]....
        /*00e4*/ 	.word	0xffffffff


	//   ....[35]....
        /*00e8*/ 	.word	0xffffffff


	//   ....[36]....
        /*00ec*/ 	.word	0xffffffff


	//   ....[37]....
        /*00f0*/ 	.word	0xffffffff


	//   ....[38]....
        /*00f4*/ 	.word	0xffffffff


	//   ....[39]....
        /*00f8*/ 	.word	0xffffffff


	//   ....[40]....
        /*00fc*/ 	.word	0xffffffff


	//   ....[41]....
        /*0100*/ 	.word	0xffffffff


	//   ....[42]....
        /*0104*/ 	.word	0xffffffff


	//   ....[43]....
        /*0108*/ 	.word	0xffffffff


	//   ....[44]....
        /*010c*/ 	.word	0xffffffff


	//   ....[45]....
        /*0110*/ 	.word	0xffffffff


	//   ....[46]....
        /*0114*/ 	.word	0xffffffff


	//   ....[47]....
        /*0118*/ 	.word	0xffffffff


	//   ....[48]....
        /*011c*/ 	.word	0xffffffff


	//   ....[49]....
        /*0120*/ 	.word	0xffffffff


	//   ....[50]....
        /*0124*/ 	.word	0xffffffff


	//   ....[51]....
        /*0128*/ 	.word	0xffffffff


	//   ....[52]....
        /*012c*/ 	.word	0xffffffff


	//   ....[53]....
        /*0130*/ 	.word	0xffffffff


	//   ....[54]....
        /*0134*/ 	.word	0xffffffff


	//   ....[55]....
        /*0138*/ 	.word	0xffffffff


	//   ....[56]....
        /*013c*/ 	.word	0xffffffff


	//   ....[57]....
        /*0140*/ 	.word	0xffffffff


	//   ....[58]....
        /*0144*/ 	.word	0xffffffff


	//   ....[59]....
        /*0148*/ 	.word	0xffffffff


	//----- nvinfo : EIATTR_COOP_GROUP_INSTR_OFFSETS
	.align		4
.L_220:
        /*014c*/ 	.byte	0x04, 0x28
        /*014e*/ 	.short	(.L_222 - .L_221)


	//   ....[0]....
.L_221:
        /*0150*/ 	.word	0x00000b70


	//   ....[1]....
        /*0154*/ 	.word	0x00000ba0


	//   ....[2]....
        /*0158*/ 	.word	0x00000bc0


	//   ....[3]....
        /*015c*/ 	.word	0x00000bd0


	//   ....[4]....
        /*0160*/ 	.word	0x00000d60


	//   ....[5]....
        /*0164*/ 	.word	0x00000d90


	//   ....[6]....
        /*0168*/ 	.word	0x00000dc0


	//   ....[7]....
        /*016c*/ 	.word	0x00000de0


	//   ....[8]....
        /*0170*/ 	.word	0x00000f60


	//   ....[9]....
        /*0174*/ 	.word	0x00000f90


	//   ....[10]....
        /*0178*/ 	.word	0x00000fc0


	//   ....[11]....
        /*017c*/ 	.word	0x00000fe0


	//   ....[12]....
        /*0180*/ 	.word	0x00001160


	//   ....[13]....
        /*0184*/ 	.word	0x00001190


	//   ....[14]....
        /*0188*/ 	.word	0x000011c0


	//   ....[15]....
        /*018c*/ 	.word	0x000011e0


	//   ....[16]....
        /*0190*/ 	.word	0x00001360


	//   ....[17]....
        /*0194*/ 	.word	0x000013a0


	//   ....[18]....
        /*0198*/ 	.word	0x000013d0


	//   ....[19]....
        /*019c*/ 	.word	0x000013e0


	//   ....[20]....
        /*01a0*/ 	.word	0x00002140


	//   ....[21]....
        /*01a4*/ 	.word	0x00002150


	//   ....[22]....
        /*01a8*/ 	.word	0x00002160


	//   ....[23]....
        /*01ac*/ 	.word	0x00002180


	//   ....[24]....
        /*01b0*/ 	.word	0x00002300


	//   ....[25]....
        /*01b4*/ 	.word	0x00002340


	//   ....[26]....
        /*01b8*/ 	.word	0x00002370


	//   ....[27]....
        /*01bc*/ 	.word	0x00002390


	//   ....[28]....
        /*01c0*/ 	.word	0x00002510


	//   ....[29]....
        /*01c4*/ 	.word	0x00002550


	//   ....[30]....
        /*01c8*/ 	.word	0x00002580


	//   ....[31]....
        /*01cc*/ 	.word	0x000025a0


	//   ....[32]....
        /*01d0*/ 	.word	0x00002720


	//   ....[33]....
        /*01d4*/ 	.word	0x00002760


	//   ....[34]....
        /*01d8*/ 	.word	0x00002790


	//   ....[35]....
        /*01dc*/ 	.word	0x000027b0


	//   ....[36]....
        /*01e0*/ 	.word	0x00002930


	//   ....[37]....
        /*01e4*/ 	.word	0x00002970


	//   ....[38]....
        /*01e8*/ 	.word	0x000029b0


	//   ....[39]....
        /*01ec*/ 	.word	0x000029c0


	//   ....[40]....
        /*01f0*/ 	.word	0x00004d80


	//   ....[41]....
        /*01f4*/ 	.word	0x00004db0


	//   ....[42]....
        /*01f8*/ 	.word	0x00004dd0


	//   ....[43]....
        /*01fc*/ 	.word	0x00004de0


	//   ....[44]....
        /*0200*/ 	.word	0x00004f70


	//   ....[45]....
        /*0204*/ 	.word	0x00004fa0


	//   ....[46]....
        /*0208*/ 	.word	0x00004fd0


	//   ....[47]....
        /*020c*/ 	.word	0x00004ff0


	//   ....[48]....
        /*0210*/ 	.word	0x00005170


	//   ....[49]....
        /*0214*/ 	.word	0x000051a0


	//   ....[50]....
        /*0218*/ 	.word	0x000051d0


	//   ....[51]....
        /*021c*/ 	.word	0x000051f0


	//   ....[52]....
        /*0220*/ 	.word	0x00005370


	//   ....[53]....
        /*0224*/ 	.word	0x000053a0


	//   ....[54]....
        /*0228*/ 	.word	0x000053d0


	//   ....[55]....
        /*022c*/ 	.word	0x000053f0


	//   ....[56]....
        /*0230*/ 	.word	0x00005570


	//   ....[57]....
        /*0234*/ 	.word	0x000055a0


	//   ....[58]....
        /*0238*/ 	.word	0x000055d0


	//   ....[59]....
        /*023c*/ 	.word	0x000055f0


	//----- nvinfo : EIATTR_VRC_CTA_INIT_COUNT
	.align		4
.L_222:
        /*0240*/ 	.byte	0x02, 0x4a
	.zero		1
	.zero		1


	//----- nvinfo : EIATTR_EXIT_INSTR_OFFSETS
	.align		4
        /*0244*/ 	.byte	0x04, 0x1c
        /*0246*/ 	.short	(.L_224 - .L_223)


	//   ....[0]....
.L_223:
        /*0248*/ 	.word	0x00000030


	//   ....[1]....
        /*024c*/ 	.word	0x00006290


	//   ....[2]....
        /*0250*/ 	.word	0x000062d0


	//----- nvinfo : EIATTR_MAX_THREADS
	.align		4
.L_224:
        /*0254*/ 	.byte	0x04, 0x05
        /*0256*/ 	.short	(.L_226 - .L_225)
.L_225:
        /*0258*/ 	.word	0x00000100
        /*025c*/ 	.word	0x00000001
        /*0260*/ 	.word	0x00000001


	//----- nvinfo : EIATTR_CRS_STACK_SIZE
	.align		4
.L_226:
        /*0264*/ 	.byte	0x04, 0x1e
        /*0266*/ 	.short	(.L_228 - .L_227)
.L_227:
        /*0268*/ 	.word	0x00000000


	//----- nvinfo : EIATTR_CBANK_PARAM_SIZE
	.align		4
.L_228:
        /*026c*/ 	.byte	0x03, 0x19
        /*026e*/ 	.short	0x0015


	//----- nvinfo : EIATTR_PARAM_CBANK
	.align		4
        /*0270*/ 	.byte	0x04, 0x0a
        /*0272*/ 	.short	(.L_230 - .L_229)
	.align		4
.L_229:
        /*0274*/ 	.word	index@(.nv.constant0._ZN6thrust24THRUST_300001_SM_1000_NS8cuda_cub4core6detail13_kernel_agentINS1_8__reduce11ReduceAgentIPN4cuda3std3__45tupleIJdlEEESC_SB_iNS1_9__extrema9arg_max_fIdl10comparatorEEEEJSC_SC_iSG_EEEvDpT0_)
        /*0278*/ 	.short	0x0380
        /*027a*/ 	.short	0x0015


	//----- nvinfo : EIATTR_SW_WAR
	.align		4
.L_230:
        /*027c*/ 	.byte	0x04, 0x36
        /*027e*/ 	.short	(.L_232 - .L_231)
.L_231:
        /*0280*/ 	.word	0x00000008
.L_232:


//--------------------- .nv.info._ZN6thrust24THRUST_300001_SM_1000_NS8cuda_cub4core6detail13_kernel_agentINS1_8__reduce10DrainAgentIiEEJN3cub18CUB_300001_SM_10009GridQueueIjEEiEEEvDpT0_ --------------------------
	.section	.nv.info._ZN6thrust24THRUST_300001_SM_1000_NS8cuda_cub4core6detail13_kernel_agentINS1_8__reduce10DrainAgentIiEEJN3cub18CUB_300001_SM_10009GridQueueIjEEiEEEvDpT0_,"",@"SHT_CUDA_INFO"
	.sectionflags	@""
	.align	4


	//----- nvinfo : EIATTR_CUDA_API_VERSION
	.align		4
        /*0000*/ 	.byte	0x04, 0x37
        /*0002*/ 	.short	(.L_234 - .L_233)
.L_233:
        /*0004*/ 	.word	0x00000082


	//----- nvinfo : EIATTR_KPARAM_INFO
	.align		4
.L_234:
        /*0008*/ 	.byte	0x04, 0x17
        /*000a*/ 	.short	(.L_236 - .L_235)
.L_235:
        /*000c*/ 	.word	0x00000000
        /*0010*/ 	.short	0x0001
        /*0012*/ 	.short	0x0008
        /*0014*/ 	.byte	0x00, 0xf0, 0x11, 0x00


	//----- nvinfo : EIATTR_KPARAM_INFO
	.align		4
.L_236:
        /*0018*/ 	.byte	0x04, 0x17
        /*001a*/ 	.short	(.L_238 - .L_237)
.L_237:
        /*001c*/ 	.word	0x00000000
        /*0020*/ 	.short	0x0000
        /*0022*/ 	.short	0x0000
        /*0024*/ 	.byte	0x00, 0xf0, 0x21, 0x00


	//----- nvinfo : EIATTR_SPARSE_MMA_MASK
	.align		4
.L_238:
        /*0028*/ 	.byte	0x03, 0x50
        /*002a*/ 	.short	0x0000


	//----- nvinfo : EIATTR_MAXREG_COUNT
	.align		4
        /*002c*/ 	.byte	0x03, 0x1b
        /*002e*/ 	.short	0x00ff


	//----- nvinfo : EIATTR_MERCURY_ISA_VERSION
	.align		4
        /*0030*/ 	.byte	0x03, 0x5f
        /*0032*/ 	.short	0x0101


	//----- nvinfo : EIATTR_VRC_CTA_INIT_COUNT
	.align		4
        /*0034*/ 	.byte	0x02, 0x4a
	.zero		1
	.zero		1


	//----- nvinfo : EIATTR_EXIT_INSTR_OFFSETS
	.align		4
        /*0038*/ 	.byte	0x04, 0x1c
        /*003a*/ 	.short	(.L_240 - .L_239)


	//   ....[0]....
.L_239:
        /*003c*/ 	.word	0x00000060


	//----- nvinfo : EIATTR_MAX_THREADS
	.align		4
.L_240:
        /*0040*/ 	.byte	0x04, 0x05
        /*0042*/ 	.short	(.L_242 - .L_241)
.L_241:
        /*0044*/ 	.word	0x00000001
        /*0048*/ 	.word	0x00000001
        /*004c*/ 	.word	0x00000001


	//----- nvinfo : EIATTR_CBANK_PARAM_SIZE
	.align		4
.L_242:
        /*0050*/ 	.byte	0x03, 0x19
        /*0052*/ 	.short	0x000c


	//----- nvinfo : EIATTR_PARAM_CBANK
	.align		4
        /*0054*/ 	.byte	0x04, 0x0a
        /*0056*/ 	.short	(.L_244 - .L_243)
	.align		4
.L_243:
        /*0058*/ 	.word	index@(.nv.constant0._ZN6thrust24THRUST_300001_SM_1000_NS8cuda_cub4core6detail13_kernel_agentINS1_8__reduce10DrainAgentIiEEJN3cub18CUB_300001_SM_10009GridQueueIjEEiEEEvDpT0_)
        /*005c*/ 	.short	0x0380
        /*005e*/ 	.short	0x000c


	//----- nvinfo : EIATTR_SW_WAR
	.align		4
.L_244:
        /*0060*/ 	.byte	0x04, 0x36
        /*0062*/ 	.short	(.L_246 - .L_245)
.L_245:
        /*0064*/ 	.word	0x00000008
.L_246:


//--------------------- .nv.info._ZN6thrust24THRUST_300001_SM_1000_NS8cuda_cub4core6detail13_kernel_agentINS1_8__reduce11ReduceAgentINS0_12zip_iteratorIN4cuda3std3__45tupleIJNS0_10device_ptrIdEENS0_17counting_iteratorIlNS0_11use_defaultESF_SF_EEEEEEEPNSB_IJdlEEESJ_iNS1_9__extrema9arg_max_fIdl10comparatorEEEEJSI_SK_iN3cub18CUB_300001_SM_100013GridEvenShareIiEENSR_9GridQueueIjEESO_EEEvDpT0_ --------------------------
	.section	.nv.info._ZN6thrust24THRUST_300001_SM_1000_NS8cuda_cub4core6detail13_kernel_agentINS1_8__reduce11ReduceAgentINS0_12zip_iteratorIN4cuda3std3__45tupleIJNS0_10device_ptrIdEENS0_17counting_iteratorIlNS0_11use_defaultESF_SF_EEEEEEEPNSB_IJdlEEESJ_iNS1_9__extrema9arg_max_fIdl10comparatorEEEEJSI_SK_iN3cub18CUB_300001_SM_100013GridEvenShareIiEENSR_9GridQueueIjEESO_EEEvDpT0_,"",@"SHT_CUDA_INFO"
	.sectionflags	@""
	.align	4


	//----- nvinfo : EIATTR_CUDA_API_VERSION
	.align		4
        /*0000*/ 	.byte	0x04, 0x37
        /*0002*/ 	.short	(.L_248 - .L_247)
.L_247:
        /*0004*/ 	.word	0x00000082


	//----- nvinfo : EIATTR_KPARAM_INFO
	.align		4
.L_248:
        /*0008*/ 	.byte	0x04, 0x17
        /*000a*/ 	.short	(.L_250 - .L_249)
.L_249:
        /*000c*/ 	.word	0x00000000
        /*0010*/ 	.short	0x0005
        /*0012*/ 	.short	0x0050
        /*0014*/ 	.byte	0x00, 0xf0, 0x05, 0x00


	//----- nvinfo : EIATTR_KPARAM_INFO
	.align		4
.L_250:
        /*0018*/ 	.byte	0x04, 0x17
        /*001a*/ 	.short	(.L_252 - .L_251)
.L_251:
        /*001c*/ 	.word	0x00000000
        /*0020*/ 	.short	0x0004
        /*0022*/ 	.short	0x0048
        /*0024*/ 	.byte	0x00, 0xf0, 0x21, 0x00


	//----- nvinfo : EIATTR_KPARAM_INFO
	.align		4
.L_252:
        /*0028*/ 	.byte	0x04, 0x17
        /*002a*/ 	.short	(.L_254 - .L_253)
.L_253:
        /*002c*/ 	.word	0x00000000
        /*0030*/ 	.short	0x0003
        /*0032*/ 	.short	0x001c
        /*0034*/ 	.byte	0x00, 0xf0, 0xa1, 0x00


	//----- nvinfo : EIATTR_KPARAM_INFO
	.align		4
.L_254:
        /*0038*/ 	.byte	0x04, 0x17
        /*003a*/ 	.short	(.L_256 - .L_255)
.L_255:
        /*003c*/ 	.word	0x00000000
        /*0040*/ 	.short	0x0002
        /*0042*/ 	.short	0x0018
        /*0044*/ 	.byte	0x00, 0xf0, 0x11, 0x00


	//----- nvinfo : EIATTR_KPARAM_INFO
	.align		4
.L_256:
        /*0048*/ 	.byte	0x04, 0x17
        /*004a*/ 	.short	(.L_258 - .L_257)
.L_257:
        /*004c*/ 	.word	0x00000000
        /*0050*/ 	.short	0x0001
        /*0052*/ 	.short	0x0010
        /*0054*/ 	.byte	0x00, 0xf5, 0x21, 0x00


	//----- nvinfo : EIATTR_KPARAM_INFO
	.align		4
.L_258:
        /*0058*/ 	.byte	0x04, 0x17
        /*005a*/ 	.short	(.L_260 - .L_259)
.L_259:
        /*005c*/ 	.word	0x00000000
        /*0060*/ 	.short	0x0000
        /*0062*/ 	.short	0x0000
        /*0064*/ 	.byte	0x00, 0xf0, 0x41, 0x00


	//----- nvinfo : EIATTR_SPARSE_MMA_MASK
	.align		4
.L_260:
        /*0068*/ 	.byte	0x03, 0x50
        /*006a*/ 	.short	0x0000


	//----- nvinfo : EIATTR_MAXREG_COUNT
	.align		4
        /*006c*/ 	.byte	0x03, 0x1b
        /*006e*/ 	.short	0x00ff


	//----- nvinfo : EIATTR_NUM_BARRIERS
	.align		4
        /*0070*/ 	.byte	0x02, 0x4c
        /*0072*/ 	.byte	0x01
	.zero		1


	//----- nvinfo : EIATTR_MERCURY_ISA_VERSION
	.align		4
        /*0074*/ 	.byte	0x03, 0x5f
        /*0076*/ 	.short	0x0101


	//----- nvinfo : EIATTR_COOP_GROUP_MASK_REGIDS
	.align		4
        /*0078*/ 	.byte	0x04, 0x29
        /*007a*/ 	.short	(.L_262 - .L_261)


	//   ....[0]....
.L_261:
        /*007c*/ 	.word	0xffffffff


	//   ....[1]....
        /*0080*/ 	.word	0xffffffff


	//   ....[2]....
        /*0084*/ 	.word	0xffffffff


	//   ....[3]....
        /*0088*/ 	.word	0xffffffff


	//   ....[4]....
        /*008c*/ 	.word	0xffffffff


	//   ....[5]....
        /*0090*/ 	.word	0xffffffff


	//   ....[6]....
        /*0094*/ 	.word	0xffffffff


	//   ....[7]....
        /*0098*/ 	.word	0xffffffff


	//   ....[8]....
        /*009c*/ 	.word	0xffffffff


	//   ....[9]....
        /*00a0*/ 	.word	0xffffffff


	//   ....[10]....
        /*00a4*/ 	.word	0xffffffff


	//   ....[11]....
        /*00a8*/ 	.word	0xffffffff


	//   ....[12]....
        /*00ac*/ 	.word	0xffffffff


	//   ....[13]....
        /*00b0*/ 	.word	0xffffffff


	//   ....[14]....
        /*00b4*/ 	.word	0xffffffff


	//   ....[15]....
        /*00b8*/ 	.word	0xffffffff


	//   ....[16]....
        /*00bc*/ 	.word	0xffffffff


	//   ....[17]....
        /*00c0*/ 	.word	0xffffffff


	//   ....[18]....
        /*00c4*/ 	.word	0xffffffff


	//   ....[19]....
        /*00c8*/ 	.word	0xffffffff


	//   ....[20]....
        /*00cc*/ 	.word	0xffffffff


	//   ....[21]....
        /*00d0*/ 	.word	0xffffffff


	//   ....[22]....
        /*00d4*/ 	.word	0xffffffff


	//   ....[23]....
        /*00d8*/ 	.word	0xffffffff


	//   ....[24]....
        /*00dc*/ 	.word	0xffffffff


	//   ....[25]....
        /*00e0*/ 	.word	0xffffffff


	//   ....[26]....
        /*00e4*/ 	.word	0xffffffff


	//   ....[27]....
        /*00e8*/ 	.word	0xffffffff


	//   ....[28]....
        /*00ec*/ 	.word	0xffffffff


	//   ....[29]....
        /*00f0*/ 	.word	0xffffffff


	//   ....[30]....
        /*00f4*/ 	.word	0xffffffff


	//   ....[31]....
        /*00f8*/ 	.word	0xffffffff


	//   ....[32]....
        /*00fc*/ 	.word	0xffffffff


	//   ....[33]....
        /*0100*/ 	.word	0xffffffff


	//   ....[34]....
        /*0104*/ 	.word	0xffffffff


	//   ....[35]....
        /*0108*/ 	.word	0xffffffff


	//   ....[36]....
        /*010c*/ 	.word	0xffffffff


	//   ....[37]....
        /*0110*/ 	.word	0xffffffff


	//   ....[38]....
        /*0114*/ 	.word	0xffffffff


	//   ....[39]....
        /*0118*/ 	.word	0xffffffff


	//   ....[40]....
        /*011c*/ 	.word	0xffffffff


	//   ....[41]....
        /*0120*/ 	.word	0xffffffff


	//   ....[42]....
        /*0124*/ 	.word	0xffffffff


	//   ....[43]....
        /*0128*/ 	.word	0xffffffff


	//   ....[44]....
        /*012c*/ 	.word	0xffffffff


	//   ....[45]....
        /*0130*/ 	.word	0xffffffff


	//   ....[46]....
        /*0134*/ 	.word	0xffffffff


	//   ....[47]....
        /*0138*/ 	.word	0xffffffff


	//   ....[48]....
        /*013c*/ 	.word	0xffffffff


	//   ....[49]....
        /*0140*/ 	.word	0xffffffff


	//   ....[50]....
        /*0144*/ 	.word	0xffffffff


	//   ....[51]....
        /*0148*/ 	.word	0xffffffff


	//   ....[52]....
        /*014c*/ 	.word	0xffffffff


	//   ....[53]....
        /*0150*/ 	.word	0xffffffff


	//   ....[54]....
        /*0154*/ 	.word	0xffffffff


	//   ....[55]....
        /*0158*/ 	.word	0xffffffff


	//   ....[56]....
        /*015c*/ 	.word	0xffffffff


	//   ....[57]....
        /*0160*/ 	.word	0xffffffff


	//   ....[58]....
        /*0164*/ 	.word	0xffffffff


	//   ....[59]....
        /*0168*/ 	.word	0xffffffff


	//----- nvinfo : EIATTR_COOP_GROUP_INSTR_OFFSETS
	.align		4
.L_262:
        /*016c*/ 	.byte	0x04, 0x28
        /*016e*/ 	.short	(.L_264 - .L_263)


	//   ....[0]....
.L_263:
        /*0170*/ 	.word	0x00000cd0


	//   ....[1]....
        /*0174*/ 	.word	0x00000d00


	//   ....[2]....
        /*0178*/ 	.word	0x00000d20


	//   ....[3]....
        /*017c*/ 	.word	0x00000d30


	//   ....[4]....
        /*0180*/ 	.word	0x00000ec0


	//   ....[5]....
        /*0184*/ 	.word	0x00000ef0


	//   ....[6]....
        /*0188*/ 	.word	0x00000f20


	//   ....[7]....
        /*018c*/ 	.word	0x00000f40


	//   ....[8]....
        /*0190*/ 	.word	0x000010c0


	//   ....[9]....
        /*0194*/ 	.word	0x00001100


	//   ....[10]....
        /*0198*/ 	.word	0x00001130


	//   ....[11]....
        /*019c*/ 	.word	0x00001140


	//   ....[12]....
        /*01a0*/ 	.word	0x000012c0


	//   ....[13]....
        /*01a4*/ 	.word	0x000012f0


	//   ....[14]....
        /*01a8*/ 	.word	0x00001320


	//   ....[15]....
        /*01ac*/ 	.word	0x00001340


	//   ....[16]....
        /*01b0*/ 	.word	0x000014c0


	//   ....[17]....
        /*01b4*/ 	.word	0x000014f0


	//   ....[18]....
        /*01b8*/ 	.word	0x00001520


	//   ....[19]....
        /*01bc*/ 	.word	0x00001540


	//   ....[20]....
        /*01c0*/ 	.word	0x000022b0


	//   ....[21]....
        /*01c4*/ 	.word	0x000022c0


	//   ....[22]....
        /*01c8*/ 	.word	0x000022d0


	//   ....[23]....
        /*01cc*/ 	.word	0x000022f0


	//   ....[24]....
        /*01d0*/ 	.word	0x00002470


	//   ....[25]....
        /*01d4*/ 	.word	0x000024b0


	//   ....[26]....
        /*01d8*/ 	.word	0x000024e0


	//   ....[27]....
        /*01dc*/ 	.word	0x00002500


	//   ....[28]....
        /*01e0*/ 	.word	0x00002680


	//   ....[29]....
        /*01e4*/ 	.word	0x000026c0


	//   ....[30]....
        /*01e8*/ 	.word	0x000026f0


	//   ....[31]....
        /*01ec*/ 	.word	0x00002710


	//   ....[32]....
        /*01f0*/ 	.word	0x00002890


	//   ....[33]....
        /*01f4*/ 	.word	0x000028d0


	//   ....[34]....
        /*01f8*/ 	.word	0x00002900


	//   ....[35]....
        /*01fc*/ 	.word	0x00002920


	//   ....[36]....
        /*0200*/ 	.word	0x00002aa0


	//   ....[37]....
        /*0204*/ 	.word	0x00002ae0


	//   ....[38]....
        /*0208*/ 	.word	0x00002b10


	//   ....[39]....
        /*020c*/ 	.word	0x00002b30


	//   ....[40]....
        /*0210*/ 	.word	0x000051f0


	//   ....[41]....
        /*0214*/ 	.word	0x00005220


	//   ....[42]....
        /*0218*/ 	.word	0x00005240


	//   ....[43]....
        /*021c*/ 	.word	0x00005250


	//   ....[44]....
        /*0220*/ 	.word	0x000053e0


	//   ....[45]....
        /*0224*/ 	.word	0x00005410


	//   ....[46]....
        /*0228*/ 	.word	0x00005440


	//   ....[47]....
        /*022c*/ 	.word	0x00005460


	//   ....[48]....
        /*0230*/ 	.word	0x000055e0


	//   ....[49]....
        /*0234*/ 	.word	0x00005610


	//   ....[50]....
        /*0238*/ 	.word	0x00005640


	//   ....[51]....
        /*023c*/ 	.word	0x00005660


	//   ....[52]....
        /*0240*/ 	.word	0x000057e0


	//   ....[53]....
        /*0244*/ 	.word	0x00005810


	//   ....[54]....
        /*0248*/ 	.word	0x00005840


	//   ....[55]....
        /*024c*/ 	.word	0x00005860


	//   ....[56]....
        /*0250*/ 	.word	0x000059e0


	//   ....[57]....
        /*0254*/ 	.word	0x00005a10


	//   ....[58]....
        /*0258*/ 	.word	0x00005a40


	//   ....[59]....
        /*025c*/ 	.word	0x00005a60


	//----- nvinfo : EIATTR_VRC_CTA_INIT_COUNT
	.align		4
.L_264:
        /*0260*/ 	.byte	0x02, 0x4a
	.zero		1
	.zero		1


	//----- nvinfo : EIATTR_EXIT_INSTR_OFFSETS
	.align		4
        /*0264*/ 	.byte	0x04, 0x1c
        /*0266*/ 	.short	(.L_266 - .L_265)


	//   ....[0]....
.L_265:
        /*0268*/ 	.word	0x00006710


	//   ....[1]....
        /*026c*/ 	.word	0x00006770


	//----- nvinfo : EIATTR_MAX_THREADS
	.align		4
.L_266:
        /*0270*/ 	.byte	0x04, 0x05
        /*0272*/ 	.short	(.L_268 - .L_267)
.L_267:
        /*0274*/ 	.word	0x00000100
        /*0278*/ 	.word	0x00000001
        /*027c*/ 	.word	0x00000001


	//----- nvinfo : EIATTR_CRS_STACK_SIZE
	.align		4
.L_268:
        /*0280*/ 	.byte	0x04, 0x1e
        /*0282*/ 	.short	(.L_270 - .L_269)
.L_269:
        /*0284*/ 	.word	0x00000000


	//----- nvinfo : EIATTR_CBANK_PARAM_SIZE
	.align		4
.L_270:
        /*0288*/ 	.byte	0x03, 0x19
        /*028a*/ 	.short	0x0051


	//----- nvinfo : EIATTR_PARAM_CBANK
	.align		4
        /*028c*/ 	.byte	0x04, 0x0a
        /*028e*/ 	.short	(.L_272 - .L_271)
	.align		4
.L_271:
        /*0290*/ 	.word	index@(.nv.constant0._ZN6thrust24THRUST_300001_SM_1000_NS8cuda_cub4core6detail13_kernel_agentINS1_8__reduce11ReduceAgentINS0_12zip_iteratorIN4cuda3std3__45tupleIJNS0_10device_ptrIdEENS0_17counting_iteratorIlNS0_11use_defaultESF_SF_EEEEEEEPNSB_IJdlEEESJ_iNS1_9__extrema9arg_max_fIdl10comparatorEEEEJSI_SK_iN3cub18CUB_300001_SM_100013GridEvenShareIiEENSR_9GridQueueIjEESO_EEEvDpT0_)
        /*0294*/ 	.short	0x0380
        /*0296*/ 	.short	0x0051


	//----- nvinfo : EIATTR_SW_WAR
	.align		4
.L_272:
        /*0298*/ 	.byte	0x04, 0x36
        /*029a*/ 	.short	(.L_274 - .L_273)
.L_273:
        /*029c*/ 	.word	0x00000008
.L_274:


//--------------------- .nv.info._ZN6thrust24THRUST_300001_SM_1000_NS8cuda_cub4core6detail13_kernel_agentINS1_8__reduce11ReduceAgentINS0_12zip_iteratorIN4cuda3std3__45tupleIJNS0_10device_ptrIdEENS0_17counting_iteratorIlNS0_11use_defaultESF_SF_EEEEEEEPNSB_IJdlEEESJ_iNS1_9__extrema9arg_max_fIdl10comparatorEEEEJSI_SK_iSO_EEEvDpT0_ --------------------------
	.section	.nv.info._ZN6thrust24THRUST_300001_SM_1000_NS8cuda_cub4core6detail13_kernel_agentINS1_8__reduce11ReduceAgentINS0_12zip_iteratorIN4cuda3std3__45tupleIJNS0_10device_ptrIdEENS0_17counting_iteratorIlNS0_11use_defaultESF_SF_EEEEEEEPNSB_IJdlEEESJ_iNS1_9__extrema9arg_max_fIdl10comparatorEEEEJSI_SK_iSO_EEEvDpT0_,"",@"SHT_CUDA_INFO"
	.sectionflags	@""
	.align	4


	//----- nvinfo : EIATTR_CUDA_API_VERSION
	.align		4
        /*0000*/ 	.byte	0x04, 0x37
        /*0002*/ 	.short	(.L_276 - .L_275)
.L_275:
        /*0004*/ 	.word	0x00000082


	//----- nvinfo : EIATTR_KPARAM_INFO
	.align		4
.L_276:
        /*0008*/ 	.byte	0x04, 0x17
        /*000a*/ 	.short	(.L_278 - .L_277)
.L_277:
        /*000c*/ 	.word	0x00000000
        /*0010*/ 	.short	0x0003
        /*0012*/ 	.short	0x001c
        /*0014*/ 	.byte	0x00, 0xf0, 0x05, 0x00


	//----- nvinfo : EIATTR_KPARAM_INFO
	.align		4
.L_278:
        /*0018*/ 	.byte	0x04, 0x17
        /*001a*/ 	.short	(.L_280 - .L_279)
.L_279:
        /*001c*/ 	.word	0x00000000
        /*0020*/ 	.short	0x0002
        /*0022*/ 	.short	0x0018
        /*0024*/ 	.byte	0x00, 0xf0, 0x11, 0x00


	//----- nvinfo : EIATTR_KPARAM_INFO
	.align		4
.L_280:
        /*0028*/ 	.byte	0x04, 0x17
        /*002a*/ 	.short	(.L_282 - .L_281)
.L_281:
        /*002c*/ 	.word	0x00000000
        /*0030*/ 	.short	0x0001
        /*0032*/ 	.short	0x0010
        /*0034*/ 	.byte	0x00, 0xf5, 0x21, 0x00


	//----- nvinfo : EIATTR_KPARAM_INFO
	.align		4
.L_282:
        /*0038*/ 	.byte	0x04, 0x17
        /*003a*/ 	.short	(.L_284 - .L_283)
.L_283:
        /*003c*/ 	.word	0x00000000
        /*0040*/ 	.short	0x0000
        /*0042*/ 	.short	0x0000
        /*0044*/ 	.byte	0x00, 0xf0, 0x41, 0x00


	//----- nvinfo : EIATTR_SPARSE_MMA_MASK
	.align		4
.L_284:
        /*0048*/ 	.byte	0x03, 0x50
        /*004a*/ 	.short	0x0000


	//----- nvinfo : EIATTR_MAXREG_COUNT
	.align		4
        /*004c*/ 	.byte	0x03, 0x1b
        /*004e*/ 	.short	0x00ff


	//----- nvinfo : EIATTR_NUM_BARRIERS
	.align		4
        /*0050*/ 	.byte	0x02, 0x4c
        /*0052*/ 	.byte	0x01
	.zero		1


	//----- nvinfo : EIATTR_MERCURY_ISA_VERSION
	.align		4
        /*0054*/ 	.byte	0x03, 0x5f
        /*0056*/ 	.short	0x0101


	//----- nvinfo : EIATTR_COOP_GROUP_MASK_REGIDS
	.align		4
        /*0058*/ 	.byte	0x04, 0x29
        /*005a*/ 	.short	(.L_286 - .L_285)


	//   ....[0]....
.L_285:
        /*005c*/ 	.word	0xffffffff


	//   ....[1]....
        /*0060*/ 	.word	0xffffffff


	//   ....[2]....
        /*0064*/ 	.word	0xffffffff


	//   ....[3]....
        /*0068*/ 	.word	0xffffffff


	//   ....[4]....
        /*006c*/ 	.word	0xffffffff


	//   ....[5]....
        /*0070*/ 	.word	0xffffffff


	//   ....[6]....
        /*0074*/ 	.word	0xffffffff


	//   ....[7]....
        /*0078*/ 	.word	0xffffffff


	//   ....[8]....
        /*007c*/ 	.word	0xffffffff


	//   ....[9]....
        /*0080*/ 	.word	0xffffffff


	//   ....[10]....
        /*0084*/ 	.word	0xffffffff


	//   ....[11]....
        /*0088*/ 	.word	0xffffffff


	//   ....[12]....
        /*008c*/ 	.word	0xffffffff


	//   ....[13]....
        /*0090*/ 	.word	0xffffffff


	//   ....[14]....
        /*0094*/ 	.word	0xffffffff


	//   ....[15]....
        /*0098*/ 	.word	0xffffffff


	//   ....[16]....
        /*009c*/ 	.word	0xffffffff


	//   ....[17]....
        /*00a0*/ 	.word	0xffffffff


	//   ....[18]....
        /*00a4*/ 	.word	0xffffffff


	//   ....[19]....
        /*00a8*/ 	.word	0xffffffff


	//   ....[20]....
        /*00ac*/ 	.word	0xffffffff


	//   ....[21]....
        /*00b0*/ 	.word	0xffffffff


	//   ....[22]....
        /*00b4*/ 	.word	0xffffffff


	//   ....[23]....
        /*00b8*/ 	.word	0xffffffff


	//   ....[24]....
        /*00bc*/ 	.word	0xffffffff


	//   ....[25]....
        /*00c0*/ 	.word	0xffffffff


	//   ....[26]....
        /*00c4*/ 	.word	0xffffffff


	//   ....[27]....
        /*00c8*/ 	.word	0xffffffff


	//   ....[28]....
        /*00cc*/ 	.word	0xffffffff


	//   ....[29]....
        /*00d0*/ 	.word	0xffffffff


	//   ....[30]....
        /*00d4*/ 	.word	0xffffffff


	//   ....[31]....
        /*00d8*/ 	.word	0xffffffff


	//   ....[32]....
        /*00dc*/ 	.word	0xffffffff


	//   ....[33]....
        /*00e0*/ 	.word	0xffffffff


	//   ....[34]....
        /*00e4*/ 	.word	0xffffffff


	//   ....[35]....
        /*00e8*/ 	.word	0xffffffff


	//   ....[36]....
        /*00ec*/ 	.word	0xffffffff


	//   ....[37]....
        /*00f0*/ 	.word	0xffffffff


	//   ....[38]....
        /*00f4*/ 	.word	0xffffffff


	//   ....[39]....
        /*00f8*/ 	.word	0xffffffff


	//   ....[40]....
        /*00fc*/ 	.word	0xffffffff


	//   ....[41]....
        /*0100*/ 	.word	0xffffffff


	//   ....[42]....
        /*0104*/ 	.word	0xffffffff


	//   ....[43]....
        /*0108*/ 	.word	0xffffffff


	//   ....[44]....
        /*010c*/ 	.word	0xffffffff


	//   ....[45]....
        /*0110*/ 	.word	0xffffffff


	//   ....[46]....
        /*0114*/ 	.word	0xffffffff


	//   ....[47]....
        /*0118*/ 	.word	0xffffffff


	//   ....[48]....
        /*011c*/ 	.word	0xffffffff


	//   ....[49]....
        /*0120*/ 	.word	0xffffffff


	//   ....[50]....
        /*0124*/ 	.word	0xffffffff


	//   ....[51]....
        /*0128*/ 	.word	0xffffffff


	//   ....[52]....
        /*012c*/ 	.word	0xffffffff


	//   ....[53]....
        /*0130*/ 	.word	0xffffffff


	//   ....[54]....
        /*0134*/ 	.word	0xffffffff


	//   ....[55]....
        /*0138*/ 	.word	0xffffffff


	//   ....[56]....
        /*013c*/ 	.word	0xffffffff


	//   ....[57]....
        /*0140*/ 	.word	0xffffffff


	//   ....[58]....
        /*0144*/ 	.word	0xffffffff


	//   ....[59]....
        /*0148*/ 	.word	0xffffffff


	//----- nvinfo : EIATTR_COOP_GROUP_INSTR_OFFSETS
	.align		4
.L_286:
        /*014c*/ 	.byte	0x04, 0x28
        /*014e*/ 	.short	(.L_288 - .L_287)


	//   ....[0]....
.L_287:
        /*0150*/ 	.word	0x00000c90


	//   ....[1]....
        /*0154*/ 	.word	0x00000cc0


	//   ....[2]....
        /*0158*/ 	.word	0x00000ce0


	//   ....[3]....
        /*015c*/ 	.word	0x00000cf0


	//   ....[4]....
        /*0160*/ 	.word	0x00000e80


	//   ....[5]....
        /*0164*/ 	.word	0x00000eb0


	//   ....[6]....
        /*0168*/ 	.word	0x00000ee0


	//   ....[7]....
        /*016c*/ 	.word	0x00000f00


	//   ....[8]....
        /*0170*/ 	.word	0x00001080


	//   ....[9]....
        /*0174*/ 	.word	0x000010b0


	//   ....[10]....
        /*0178*/ 	.word	0x000010e0


	//   ....[11]....
        /*017c*/ 	.word	0x00001100


	//   ....[12]....
        /*0180*/ 	.word	0x00001280


	//   ....[13]....
        /*0184*/ 	.word	0x000012b0


	//   ....[14]....
        /*0188*/ 	.word	0x000012e0


	//   ....[15]....
        /*018c*/ 	.word	0x00001300


	//   ....[16]....
        /*0190*/ 	.word	0x00001480


	//   ....[17]....
        /*0194*/ 	.word	0x000014b0


	//   ....[18]....
        /*0198*/ 	.word	0x000014e0


	//   ....[19]....
        /*019c*/ 	.word	0x00001500


	//   ....[20]....
        /*01a0*/ 	.word	0x00002260


	//   ....[21]....
        /*01a4*/ 	.word	0x00002270


	//   ....[22]....
        /*01a8*/ 	.word	0x00002280


	//   ....[23]....
        /*01ac*/ 	.word	0x000022a0


	//   ....[24]....
        /*01b0*/ 	.word	0x00002420


	//   ....[25]....
        /*01b4*/ 	.word	0x00002460


	//   ....[26]....
        /*01b8*/ 	.word	0x00002490


	//   ....[27]....
        /*01bc*/ 	.word	0x000024b0


	//   ....[28]....
        /*01c0*/ 	.word	0x00002630


	//   ....[29]....
        /*01c4*/ 	.word	0x00002670


	//   ....[30]....
        /*01c8*/ 	.word	0x000026a0


	//   ....[31]....
        /*01cc*/ 	.word	0x000026c0


	//   ....[32]....
        /*01d0*/ 	.word	0x00002840


	//   ....[33]....
        /*01d4*/ 	.word	0x00002880


	//   ....[34]....
        /*01d8*/ 	.word	0x000028b0


	//   ....[35]....
        /*01dc*/ 	.word	0x000028d0


	//   ....[36]....
        /*01e0*/ 	.word	0x00002a50


	//   ....[37]....
        /*01e4*/ 	.word	0x00002a90


	//   ....[38]....
        /*01e8*/ 	.word	0x00002ac0


	//   ....[39]....
        /*01ec*/ 	.word	0x00002ae0


	//   ....[40]....
        /*01f0*/ 	.word	0x00004f90


	//   ....[41]....
        /*01f4*/ 	.word	0x00004fc0


	//   ....[42]....
        /*01f8*/ 	.word	0x00004fe0


	//   ....[43]....
        /*01fc*/ 	.word	0x00004ff0


	//   ....[44]....
        /*0200*/ 	.word	0x00005180


	//   ....[45]....
        /*0204*/ 	.word	0x000051b0


	//   ....[46]....
        /*0208*/ 	.word	0x000051e0


	//   ....[47]....
        /*020c*/ 	.word	0x00005200


	//   ....[48]....
        /*0210*/ 	.word	0x00005380


	//   ....[49]....
        /*0214*/ 	.word	0x000053b0


	//   ....[50]....
        /*0218*/ 	.word	0x000053e0


	//   ....[51]....
        /*021c*/ 	.word	0x00005400


	//   ....[52]....
        /*0220*/ 	.word	0x00005580


	//   ....[53]....
        /*0224*/ 	.word	0x000055c0


	//   ....[54]....
        /*0228*/ 	.word	0x000055f0


	//   ....[55]....
        /*022c*/ 	.word	0x00005600


	//   ....[56]....
        /*0230*/ 	.word	0x00005780


	//   ....[57]....
        /*0234*/ 	.word	0x000057b0


	//   ....[58]....
        /*0238*/ 	.word	0x000057e0


	//   ....[59]....
        /*023c*/ 	.word	0x00005800


	//----- nvinfo : EIATTR_VRC_CTA_INIT_COUNT
	.align		4
.L_288:
        /*0240*/ 	.byte	0x02, 0x4a
	.zero		1
	.zero		1


	//----- nvinfo : EIATTR_EXIT_INSTR_OFFSETS
	.align		4
        /*0244*/ 	.byte	0x04, 0x1c
        /*0246*/ 	.short	(.L_290 - .L_289)


	//   ....[0]....
.L_289:
        /*0248*/ 	.word	0x00000030


	//   ....[1]....
        /*024c*/ 	.word	0x000064a0


	//   ....[2]....
        /*0250*/ 	.word	0x000064e0


	//----- nvinfo : EIATTR_MAX_THREADS
	.align		4
.L_290:
        /*0254*/ 	.byte	0x04, 0x05
        /*0256*/ 	.short	(.L_292 - .L_291)
.L_291:
        /*0258*/ 	.word	0x00000100
        /*025c*/ 	.word	0x00000001
        /*0260*/ 	.word	0x00000001


	//----- nvinfo : EIATTR_CRS_STACK_SIZE
	.align		4
.L_292:
        /*0264*/ 	.byte	0x04, 0x1e
        /*0266*/ 	.short	(.L_294 - .L_293)
.L_293:
        /*0268*/ 	.word	0x00000000


	//----- nvinfo : EIATTR_CBANK_PARAM_SIZE
	.align		4
.L_294:
        /*026c*/ 	.byte	0x03, 0x19
        /*026e*/ 	.short	0x001d


	//----- nvinfo : EIATTR_PARAM_CBANK
	.align		4
        /*0270*/ 	.byte	0x04, 0x0a
        /*0272*/ 	.short	(.L_296 - .L_295)
	.align		4
.L_295:
        /*0274*/ 	.word	index@(.nv.constant0._ZN6thrust24THRUST_300001_SM_1000_NS8cuda_cub4core6detail13_kernel_agentINS1_8__reduce11ReduceAgentINS0_12zip_iteratorIN4cuda3std3__45tupleIJNS0_10device_ptrIdEENS0_17counting_iteratorIlNS0_11use_defaultESF_SF_EEEEEEEPNSB_IJdlEEESJ_iNS1_9__extrema9arg_max_fIdl10comparatorEEEEJSI_SK_iSO_EEEvDpT0_)
        /*0278*/ 	.short	0x0380
        /*027a*/ 	.short	0x001d


	//----- nvinfo : EIATTR_SW_WAR
	.align		4
.L_296:
        /*027c*/ 	.byte	0x04, 0x36
        /*027e*/ 	.short	(.L_298 - .L_297)
.L_297:
        /*0280*/ 	.word	0x00000008
.L_298:


//--------------------- .nv.info._Z6updatePdii    --------------------------
	.section	.nv.info._Z6updatePdii,"",@"SHT_CUDA_INFO"
	.sectionflags	@""
	.align	4


	//----- nvinfo : EIATTR_CUDA_API_VERSION
	.align		4
        /*0000*/ 	.byte	0x04, 0x37
        /*0002*/ 	.short	(.L_300 - .L_299)
.L_299:
        /*0004*/ 	.word	0x00000082


	//----- nvinfo : EIATTR_KPARAM_INFO
	.align		4
.L_300:
        /*0008*/ 	.byte	0x04, 0x17
        /*000a*/ 	.short	(.L_302 - .L_301)
.L_301:
        /*000c*/ 	.word	0x00000000
        /*0010*/ 	.short	0x0002
        /*0012*/ 	.short	0x000c
        /*0014*/ 	.byte	0x00, 0xf0, 0x11, 0x00


	//----- nvinfo : EIATTR_KPARAM_INFO
	.align		4
.L_302:
        /*0018*/ 	.byte	0x04, 0x17
        /*001a*/ 	.short	(.L_304 - .L_303)
.L_303:
        /*001c*/ 	.word	0x00000000
        /*0020*/ 	.short	0x0001
        /*0022*/ 	.short	0x0008
        /*0024*/ 	.byte	0x00, 0xf0, 0x11, 0x00


	//----- nvinfo : EIATTR_KPARAM_INFO
	.align		4
.L_304:
        /*0028*/ 	.byte	0x04, 0x17
        /*002a*/ 	.short	(.L_306 - .L_305)
.L_305:
        /*002c*/ 	.word	0x00000000
        /*0030*/ 	.short	0x0000
        /*0032*/ 	.short	0x0000
        /*0034*/ 	.byte	0x00, 0xf5, 0x21, 0x00


	//----- nvinfo : EIATTR_SPARSE_MMA_MASK
	.align		4
.L_306:
        /*0038*/ 	.byte	0x03, 0x50
        /*003a*/ 	.short	0x0000


	//----- nvinfo : EIATTR_MAXREG_COUNT
	.align		4
        /*003c*/ 	.byte	0x03, 0x1b
        /*003e*/ 	.short	0x00ff


	//----- nvinfo : EIATTR_MERCURY_ISA_VERSION
	.align		4
        /*0040*/ 	.byte	0x03, 0x5f
        /*0042*/ 	.short	0x0101


	//----- nvinfo : EIATTR_VRC_CTA_INIT_COUNT
	.align		4
        /*0044*/ 	.byte	0x02, 0x4a
	.zero		1
	.zero		1


	//----- nvinfo : EIATTR_EXIT_INSTR_OFFSETS
	.align		4
        /*0048*/ 	.byte	0x04, 0x1c
        /*004a*/ 	.short	(.L_308 - .L_307)


	//   ....[0]....
.L_307:
        /*004c*/ 	.word	0x000000a0


	//   ....[1]....
        /*0050*/ 	.word	0x00001440


	//----- nvinfo : EIATTR_CRS_STACK_SIZE
	.align		4
.L_308:
        /*0054*/ 	.byte	0x04, 0x1e
        /*0056*/ 	.short	(.L_310 - .L_309)
.L_309:
        /*0058*/ 	.word	0x00000000


	//----- nvinfo : EIATTR_CBANK_PARAM_SIZE
	.align		4
.L_310:
        /*005c*/ 	.byte	0x03, 0x19
        /*005e*/ 	.short	0x0010


	//----- nvinfo : EIATTR_PARAM_CBANK
	.align		4
        /*0060*/ 	.byte	0x04, 0x0a
        /*0062*/ 	.short	(.L_312 - .L_311)
	.align		4
.L_311:
        /*0064*/ 	.word	index@(.nv.constant0._Z6updatePdii)
        /*0068*/ 	.short	0x0380
        /*006a*/ 	.short	0x0010


	//----- nvinfo : EIATTR_SW_WAR
	.align		4
.L_312:
        /*006c*/ 	.byte	0x04, 0x36
        /*006e*/ 	.short	(.L_314 - .L_313)
.L_313:
        /*0070*/ 	.word	0x00000008
.L_314:


//--------------------- .nv.info._Z4swapPdiii     --------------------------
	.section	.nv.info._Z4swapPdiii,"",@"SHT_CUDA_INFO"
	.sectionflags	@""
	.align	4


	//----- nvinfo : EIATTR_CUDA_API_VERSION
	.align		4
        /*0000*/ 	.byte	0x04, 0x37
        /*0002*/ 	.short	(.L_316 - .L_315)
.L_315:
        /*0004*/ 	.word	0x00000082


	//----- nvinfo : EIATTR_KPARAM_INFO
	.align		4
.L_316:
        /*0008*/ 	.byte	0x04, 0x17
        /*000a*/ 	.short	(.L_318 - .L_317)
.L_317:
        /*000c*/ 	.word	0x00000000
        /*0010*/ 	.short	0x0003
        /*0012*/ 	.short	0x0010
        /*0014*/ 	.byte	0x00, 0xf0, 0x11, 0x00


	//----- nvinfo : EIATTR_KPARAM_INFO
	.align		4
.L_318:
        /*0018*/ 	.byte	0x04, 0x17
        /*001a*/ 	.short	(.L_320 - .L_319)
.L_319:
        /*001c*/ 	.word	0x00000000
        /*0020*/ 	.short	0x0002
        /*0022*/ 	.short	0x000c
        /*0024*/ 	.byte	0x00, 0xf0, 0x11, 0x00


	//----- nvinfo : EIATTR_KPARAM_INFO
	.align		4
.L_320:
        /*0028*/ 	.byte	0x04, 0x17
        /*002a*/ 	.short	(.L_322 - .L_321)
.L_321:
        /*002c*/ 	.word	0x00000000
        /*0030*/ 	.short	0x0001
        /*0032*/ 	.short	0x0008
        /*0034*/ 	.byte	0x00, 0xf0, 0x11, 0x00


	//----- nvinfo : EIATTR_KPARAM_INFO
	.align		4
.L_322:
        /*0038*/ 	.byte	0x04, 0x17
        /*003a*/ 	.short	(.L_324 - .L_323)
.L_323:
        /*003c*/ 	.word	0x00000000
        /*0040*/ 	.short	0x0000
        /*0042*/ 	.short	0x0000
        /*0044*/ 	.byte	0x00, 0xf5, 0x21, 0x00


	//----- nvinfo : EIATTR_SPARSE_MMA_MASK
	.align		4
.L_324:
        /*0048*/ 	.byte	0x03, 0x50
        /*004a*/ 	.short	0x0000


	//----- nvinfo : EIATTR_MAXREG_COUNT
	.align		4
        /*004c*/ 	.byte	0x03, 0x1b
        /*004e*/ 	.short	0x00ff


	//----- nvinfo : EIATTR_MERCURY_ISA_VERSION
	.align		4
        /*0050*/ 	.byte	0x03, 0x5f
        /*0052*/ 	.short	0x0101


	//----- nvinfo : EIATTR_VRC_CTA_INIT_COUNT
	.align		4
        /*0054*/ 	.byte	0x02, 0x4a
	.zero		1
	.zero		1


	//----- nvinfo : EIATTR_EXIT_INSTR_OFFSETS
	.align		4
        /*0058*/ 	.byte	0x04, 0x1c
        /*005a*/ 	.short	(.L_326 - .L_325)


	//   ....[0]....
.L_325:
        /*005c*/ 	.word	0x00000090


	//   ....[1]....
        /*0060*/ 	.word	0x00000400


	//   ....[2]....
        /*0064*/ 	.word	0x00000670


	//----- nvinfo : EIATTR_CRS_STACK_SIZE
	.align		4
.L_326:
        /*0068*/ 	.byte	0x04, 0x1e
        /*006a*/ 	.short	(.L_328 - .L_327)
.L_327:
        /*006c*/ 	.word	0x00000000


	//----- nvinfo : EIATTR_CBANK_PARAM_SIZE
	.align		4
.L_328:
        /*0070*/ 	.byte	0x03, 0x19
        /*0072*/ 	.short	0x0014


	//----- nvinfo : EIATTR_PARAM_CBANK
	.align		4
        /*0074*/ 	.byte	0x04, 0x0a
        /*0076*/ 	.short	(.L_330 - .L_329)
	.align		4
.L_329:
        /*0078*/ 	.word	index@(.nv.constant0._Z4swapPdiii)
        /*007c*/ 	.short	0x0380
        /*007e*/ 	.short	0x0014


	//----- nvinfo : EIATTR_SW_WAR
	.align		4
.L_330:
        /*0080*/ 	.byte	0x04, 0x36
        /*0082*/ 	.short	(.L_332 - .L_331)
.L_331:
        /*0084*/ 	.word	0x00000008
.L_332:


//--------------------- .nv.callgraph             --------------------------
	.section	.nv.callgraph,"",@"SHT_CUDA_CALLGRAPH"
	.align	4
	.sectionentsize	8
	.align		4
        /*0000*/ 	.word	0x00000000
	.align		4
        /*0004*/ 	.word	0xffffffff
	.align		4
        /*0008*/ 	.word	0x00000000
	.align		4
        /*000c*/ 	.word	0xfffffffe
	.align		4
        /*0010*/ 	.word	0x00000000
	.align		4
        /*0014*/ 	.word	0xfffffffd
	.align		4
        /*0018*/ 	.word	0x00000000
	.align		4
        /*001c*/ 	.word	0xfffffffc


//--------------------- .nv.constant4             --------------------------
	.section	.nv.constant4,"a",@progbits
	.align	8
	.align		8
.nv.constant4:
        /*0000*/ 	.dword	_ZN34_INTERNAL_12d36be1_4_k_cu_cc6bdfdb4cuda3std3__45__cpo5beginE
	.align		8
        /*0008*/ 	.dword	_ZN34_INTERNAL_12d36be1_4_k_cu_cc6bdfdb4cuda3std3__45__cpo3endE
	.align		8
        /*0010*/ 	.dword	_ZN34_INTERNAL_12d36be1_4_k_cu_cc6bdfdb4cuda3std3__45__cpo6cbeginE
	.align		8
        /*0018*/ 	.dword	_ZN34_INTERNAL_12d36be1_4_k_cu_cc6bdfdb4cuda3std3__45__cpo4cendE
	.align		8
        /*0020*/ 	.dword	_ZN34_INTERNAL_12d36be1_4_k_cu_cc6bdfdb4cuda3std3__45__cpo6rbeginE
	.align		8
        /*0028*/ 	.dword	_ZN34_INTERNAL_12d36be1_4_k_cu_cc6bdfdb4cuda3std3__45__cpo4rendE
	.align		8
        /*0030*/ 	.dword	_ZN34_INTERNAL_12d36be1_4_k_cu_cc6bdfdb4cuda3std3__45__cpo7crbeginE
	.align		8
        /*0038*/ 	.dword	_ZN34_INTERNAL_12d36be1_4_k_cu_cc6bdfdb4cuda3std3__45__cpo5crendE
	.align		8
        /*0040*/ 	.dword	_ZN34_INTERNAL_12d36be1_4_k_cu_cc6bdfdb4cuda3std3__436_GLOBAL__N__12d36be1_4_k_cu_cc6bdfdb6ignoreE
	.align		8
        /*0048*/ 	.dword	_ZN34_INTERNAL_12d36be1_4_k_cu_cc6bdfdb4cuda3std3__419piecewise_constructE
	.align		8
        /*0050*/ 	.dword	_ZN34_INTERNAL_12d36be1_4_k_cu_cc6bdfdb4cuda3std3__48in_placeE
	.align		8
        /*0058*/ 	.dword	_ZN34_INTERNAL_12d36be1_4_k_cu_cc6bdfdb4cuda3std3__420unreachable_sentinelE
	.align		8
        /*0060*/ 	.dword	_ZN34_INTERNAL_12d36be1_4_k_cu_cc6bdfdb4cuda3std3__47nulloptE
	.align		8
        /*0068*/ 	.dword	_ZN34_INTERNAL_12d36be1_4_k_cu_cc6bdfdb4cuda3std3__48unexpectE
	.align		8
        /*0070*/ 	.dword	_ZN34_INTERNAL_12d36be1_4_k_cu_cc6bdfdb4cuda3std6ranges3__45__cpo4swapE
	.align		8
        /*0078*/ 	.dword	_ZN34_INTERNAL_12d36be1_4_k_cu_cc6bdfdb4cuda3std6ranges3__45__cpo9iter_moveE
	.align		8
        /*0080*/ 	.dword	_ZN34_INTERNAL_12d36be1_4_k_cu_cc6bdfdb4cuda3std6ranges3__45__cpo5beginE
	.align		8
        /*0088*/ 	.dword	_ZN34_INTERNAL_12d36be1_4_k_cu_cc6bdfdb4cuda3std6ranges3__45__cpo3endE
	.align		8
        /*0090*/ 	.dword	_ZN34_INTERNAL_12d36be1_4_k_cu_cc6bdfdb4cuda3std6ranges3__45__cpo6cbeginE
	.align		8
        /*0098*/ 	.dword	_ZN34_INTERNAL_12d36be1_4_k_cu_cc6bdfdb4cuda3std6ranges3__45__cpo4cendE
	.align		8
        /*00a0*/ 	.dword	_ZN34_INTERNAL_12d36be1_4_k_cu_cc6bdfdb4cuda3std6ranges3__45__cpo7advanceE
	.align		8
        /*00a8*/ 	.dword	_ZN34_INTERNAL_12d36be1_4_k_cu_cc6bdfdb4cuda3std6ranges3__45__cpo9iter_swapE
	.align		8
        /*00b0*/ 	.dword	_ZN34_INTERNAL_12d36be1_4_k_cu_cc6bdfdb4cuda3std6ranges3__45__cpo4nextE
	.align		8
        /*00b8*/ 	.dword	_ZN34_INTERNAL_12d36be1_4_k_cu_cc6bdfdb4cuda3std6ranges3__45__cpo4prevE
	.align		8
        /*00c0*/ 	.dword	_ZN34_INTERNAL_12d36be1_4_k_cu_cc6bdfdb4cuda3std6ranges3__45__cpo4dataE
	.align		8
        /*00c8*/ 	.dword	_ZN34_INTERNAL_12d36be1_4_k_cu_cc6bdfdb4cuda3std6ranges3__45__cpo5cdataE
	.align		8
        /*00d0*/ 	.dword	_ZN34_INTERNAL_12d36be1_4_k_cu_cc6bdfdb4cuda3std6ranges3__45__cpo4sizeE
	.align		8
        /*00d8*/ 	.dword	_ZN34_INTERNAL_12d36be1_4_k_cu_cc6bdfdb4cuda3std6ranges3__45__cpo5ssizeE
	.align		8
        /*00e0*/ 	.dword	_ZN34_INTERNAL_12d36be1_4_k_cu_cc6bdfdb4cuda3std6ranges3__45__cpo8distanceE
	.align		8
        /*00e8*/ 	.dword	_ZN34_INTERNAL_12d36be1_4_k_cu_cc6bdfdb6thrust24THRUST_300001_SM_1000_NS8cuda_cub3parE
	.align		8
        /*00f0*/ 	.dword	_ZN34_INTERNAL_12d36be1_4_k_cu_cc6bdfdb6thrust24THRUST_300001_SM_1000_NS8cuda_cub10par_nosyncE
	.align		8
        /*00f8*/ 	.dword	_ZN34_INTERNAL_12d36be1_4_k_cu_cc6bdfdb6thrust24THRUST_300001_SM_1000_NS6system6detail10sequential3seqE
	.align		8
        /*0100*/ 	.dword	_ZN34_INTERNAL_12d36be1_4_k_cu_cc6bdfdb6thrust24THRUST_300001_SM_1000_NS6system3cpp3parE
	.align		8
        /*0108*/ 	.dword	_ZN34_INTERNAL_12d36be1_4_k_cu_cc6bdfdb6thrust24THRUST_300001_SM_1000_NS12placeholders2_1E
	.align		8
        /*0110*/ 	.dword	_ZN34_INTERNAL_12d36be1_4_k_cu_cc6bdfdb6thrust24THRUST_300001_SM_1000_NS12placeholders2_2E
	.align		8
        /*0118*/ 	.dword	_ZN34_INTERNAL_12d36be1_4_k_cu_cc6bdfdb6thrust24THRUST_300001_SM_1000_NS12placeholders2_3E
	.align		8
        /*0120*/ 	.dword	_ZN34_INTERNAL_12d36be1_4_k_cu_cc6bdfdb6thrust24THRUST_300001_SM_1000_NS12placeholders2_4E
	.align		8
        /*0128*/ 	.dword	_ZN34_INTERNAL_12d36be1_4_k_cu_cc6bdfdb6thrust24THRUST_300001_SM_1000_NS12placeholders2_5E
	.align		8
        /*0130*/ 	.dword	_ZN34_INTERNAL_12d36be1_4_k_cu_cc6bdfdb6thrust24THRUST_300001_SM_1000_NS12placeholders2_6E
	.align		8
        /*0138*/ 	.dword	_ZN34_INTERNAL_12d36be1_4_k_cu_cc6bdfdb6thrust24THRUST_300001_SM_1000_NS12placeholders2_7E
	.align		8
        /*0140*/ 	.dword	_ZN34_INTERNAL_12d36be1_4_k_cu_cc6bdfdb6thrust24THRUST_300001_SM_1000_NS12placeholders2_8E
	.align		8
        /*0148*/ 	.dword	_ZN34_INTERNAL_12d36be1_4_k_cu_cc6bdfdb6thrust24THRUST_300001_SM_1000_NS12placeholders2_9E
	.align		8
        /*0150*/ 	.dword	_ZN34_INTERNAL_12d36be1_4_k_cu_cc6bdfdb6thrust24THRUST_300001_SM_1000_NS12placeholders3_10E
	.align		8
        /*0158*/ 	.dword	_ZN34_INTERNAL_12d36be1_4_k_cu_cc6bdfdb6thrust24THRUST_300001_SM_1000_NS3seqE
	.align		8
        /*0160*/ 	.dword	_ZN34_INTERNAL_12d36be1_4_k_cu_cc6bdfdb6thrust24THRUST_300001_SM_1000_NS6deviceE


//--------------------- .text._ZN3cub18CUB_300001_SM_10006detail11EmptyKernelIvEEvv --------------------------
	.section	.text._ZN3cub18CUB_300001_SM_10006detail11EmptyKernelIvEEvv,"ax",@progbits
	.align	128
        .global         _ZN3cub18CUB_300001_SM_10006detail11EmptyKernelIvEEvv
        .type           _ZN3cub18CUB_300001_SM_10006detail11EmptyKernelIvEEvv,@function
        .size           _ZN3cub18CUB_300001_SM_10006detail11EmptyKernelIvEEvv,(.L_x_730 - _ZN3cub18CUB_300001_SM_10006detail11EmptyKernelIvEEvv)
        .other          _ZN3cub18CUB_300001_SM_10006detail11EmptyKernelIvEEvv,@"STO_CUDA_ENTRY STV_DEFAULT"
_ZN3cub18CUB_300001_SM_10006detail11EmptyKernelIvEEvv:
.text._ZN3cub18CUB_300001_SM_10006detail11EmptyKernelIvEEvv:
[----:B------:R-:W-:Y:S01]  /*0000*/  LDC R1, c[0x0][0x37c] ;  /* 0x0000df00ff017b82 */ /* 0x000fe20000000800 */
[----:B------:R-:W-:Y:S05]  /*0010*/  EXIT ;  /* 0x000000000000794d */ /* 0x000fea0003800000 */
.L_x_0:
[----:B------:R-:W-:-:S00]  /*0020*/  BRA `(.L_x_0) ;  /* 0xfffffffc00fc7947 */ /* 0x000fc0000383ffff */
[----:B------:R-:W-:-:S00]  /*0030*/  NOP ;  /* 0x0000000000007918 */ /* 0x000fc00000000000 */
        /* <DEDUP_REMOVED lines=12> */
.L_x_730:


//--------------------- .text._ZN6thrust24THRUST_300001_SM_1000_NS8cuda_cub4core6detail13_kernel_agentINS1_8__reduce11ReduceAgentIPN4cuda3std3__45tupleIJdlEEESC_SB_lNS1_9__extrema9arg_max_fIdl10comparatorEEEEJSC_SC_iSG_EEEvDpT0_ --------------------------
	.section	.text._ZN6thrust24THRUST_300001_SM_1000_NS8cuda_cub4core6detail13_kernel_agentINS1_8__reduce11ReduceAgentIPN4cuda3std3__45tupleIJdlEEESC_SB_lNS1_9__extrema9arg_max_fIdl10comparatorEEEEJSC_SC_iSG_EEEvDpT0_,"ax",@progbits
	.align	128
        .global         _ZN6thrust24THRUST_300001_SM_1000_NS8cuda_cub4core6detail13_kernel_agentINS1_8__reduce11ReduceAgentIPN4cuda3std3__45tupleIJdlEEESC_SB_lNS1_9__extrema9arg_max_fIdl10comparatorEEEEJSC_SC_iSG_EEEvDpT0_
        .type           _ZN6thrust24THRUST_300001_SM_1000_NS8cuda_cub4core6detail13_kernel_agentINS1_8__reduce11ReduceAgentIPN4cuda3std3__45tupleIJdlEEESC_SB_lNS1_9__extrema9arg_max_fIdl10comparatorEEEEJSC_SC_iSG_EEEvDpT0_,@function
        .size           _ZN6thrust24THRUST_300001_SM_1000_NS8cuda_cub4core6detail13_kernel_agentINS1_8__reduce11ReduceAgentIPN4cuda3std3__45tupleIJdlEEESC_SB_lNS1_9__extrema9arg_max_fIdl10comparatorEEEEJSC_SC_iSG_EEEvDpT0_,(.L_x_731 - _ZN6thrust24THRUST_300001_SM_1000_NS8cuda_cub4core6detail13_kernel_agentINS1_8__reduce11ReduceAgentIPN4cuda3std3__45tupleIJdlEEESC_SB_lNS1_9__extrema9arg_max_fIdl10comparatorEEEEJSC_SC_iSG_EEEvDpT0_)
        .other          _ZN6thrust24THRUST_300001_SM_1000_NS8cuda_cub4core6detail13_kernel_agentINS1_8__reduce11ReduceAgentIPN4cuda3std3__45tupleIJdlEEESC_SB_lNS1_9__extrema9arg_max_fIdl10comparatorEEEEJSC_SC_iSG_EEEvDpT0_,@"STO_CUDA_ENTRY STV_DEFAULT"
_ZN6thrust24THRUST_300001_SM_1000_NS8cuda_cub4core6detail13_kernel_agentINS1_8__reduce11ReduceAgentIPN4cuda3std3__45tupleIJdlEEESC_SB_lNS1_9__extrema9arg_max_fIdl10comparatorEEEEJSC_SC_iSG_EEEvDpT0_:
.text._ZN6thrust24THRUST_300001_SM_1000_NS8cuda_cub4core6detail13_kernel_agentINS1_8__reduce11ReduceAgentIPN4cuda3std3__45tupleIJdlEEESC_SB_lNS1_9__extrema9arg_max_fIdl10comparatorEEEEJSC_SC_iSG_EEEvDpT0_:
[----:B------:R-:W-:Y:S01]  /*0000*/  LDC R1, c[0x0][0x37c] ;  /* 0x0000df00ff017b82 */ /* 0x000fe20000000800 */
[----:B------:R-:W0:Y:S02]  /*0010*/  LDCU UR8, c[0x0][0x390] ;  /* 0x00007200ff0877ac */ /* 0x000e240008000800 */
[----:B0-----:R-:W-:-:S13]  /*0020*/  ISETP.NE.AND P0, PT, RZ, UR8, PT ;  /* 0x00000008ff007c0c */ /* 0x001fda000bf05270 */
[----:B------:R-:W-:Y:S05]  /*0030*/  @!P0 EXIT ;  /* 0x000000000000894d */ /* 0x000fea0003800000 */
[----:B------:R-:W-:Y:S01]  /*0040*/  UISETP.GT.AND UP0, UPT, UR8, 0x4ff, UPT ;  /* 0x000004ff0800788c */ /* 0x000fe2000bf04270 */
[----:B------:R-:W-:Y:S01]  /*0050*/  BSSY.RECONVERGENT B0, `(.L_x_1) ;  /* 0x00006c1000007945 */ /* 0x000fe20003800200 */
[----:B------:R-:W0:Y:S07]  /*0060*/  LDCU.64 UR10, c[0x0][0x358] ;  /* 0x00006b00ff0a77ac */ /* 0x000e2e0008000a00 */
[----:B------:R-:W-:Y:S05]  /*0070*/  BRA.U UP0, `(.L_x_2) ;  /* 0x0000003900807547 */ /* 0x000fea000b800000 */
[----:B------:R-:W1:Y:S01]  /*0080*/  S2R R0, SR_TID.X ;  /* 0x0000000000007919 */ /* 0x000e620000002100 */
[----:B------:R-:W2:Y:S01]  /*0090*/  LDCU UR4, c[0x0][0x390] ;  /* 0x00007200ff0477ac */ /* 0x000ea20008000800 */
[----:B------:R-:W-:Y:S01]  /*00a0*/  BSSY.RECONVERGENT B1, `(.L_x_3) ;  /* 0x000000b000017945 */ /* 0x000fe20003800200 */
[----:B------:R-:W-:Y:S02]  /*00b0*/  CS2R R14, SRZ ;  /* 0x00000000000e7805 */ /* 0x000fe4000001ff00 */
[----:B------:R-:W-:Y:S02]  /*00c0*/  CS2R R12, SRZ ;  /* 0x00000000000c7805 */ /* 0x000fe4000001ff00 */
[----:B-1----:R-:W-:Y:S01]  /*00d0*/  ISETP.GE.AND P0, PT, R0, UR8, PT ;  /* 0x0000000800007c0c */ /* 0x002fe2000bf06270 */
[----:B------:R-:W-:-:S12]  /*00e0*/  IMAD.MOV.U32 R19, RZ, RZ, R0 ;  /* 0x000000ffff137224 */ /* 0x000fd800078e0000 */
[----:B--2---:R-:W-:Y:S05]  /*00f0*/  @P0 BRA `(.L_x_4) ;  /* 0x0000000000140947 */ /* 0x004fea0003800000 */
[----:B------:R-:W1:Y:S02]  /*0100*/  LDC.64 R2, c[0x0][0x380] ;  /* 0x0000e000ff027b82 */ /* 0x000e640000000a00 */
[----:B-1----:R-:W-:-:S05]  /*0110*/  IMAD.WIDE.U32 R2, R0, 0x10, R2 ;  /* 0x0000001000027825 */ /* 0x002fca00078e0002 */
[----:B0-----:R1:W5:Y:S04]  /*0120*/  LDG.E.64.CONSTANT R14, desc[UR10][R2.64] ;  /* 0x0000000a020e7981 */ /* 0x001368000c1e9b00 */
[----:B------:R1:W5:Y:S01]  /*0130*/  LDG.E.64.CONSTANT R12, desc[UR10][R2.64+0x8] ;  /* 0x0000080a020c7981 */ /* 0x000362000c1e9b00 */
[----:B------:R-:W-:-:S07]  /*0140*/  VIADD R19, R0, 0x100 ;  /* 0x0000010000137836 */ /* 0x000fce0000000000 */
.L_x_4:
[----:B0-----:R-:W-:Y:S05]  /*0150*/  BSYNC.RECONVERGENT B1 ;  /* 0x0000000000017941 */ /* 0x001fea0003800200 */
.L_x_3:
[----:B------:R-:W-:Y:S01]  /*0160*/  ISETP.GE.AND P0, PT, R19, UR8, PT ;  /* 0x0000000813007c0c */ /* 0x000fe2000bf06270 */
[----:B------:R-:W-:-:S12]  /*0170*/  BSSY.RECONVERGENT B1, `(.L_x_5) ;  /* 0x0000099000017945 */ /* 0x000fd80003800200 */
[----:B------:R-:W-:Y:S05]  /*0180*/  @P0 BRA `(.L_x_6) ;  /* 0x00000008005c0947 */ /* 0x000fea0003800000 */
[----:B------:R-:W-:Y:S01]  /*0190*/  LOP3.LUT R4, RZ, R19, RZ, 0x33, !PT ;  /* 0x00000013ff047212 */ /* 0x000fe200078e33ff */
[----:B------:R-:W-:Y:S04]  /*01a0*/  BSSY.RECONVERGENT B2, `(.L_x_7) ;  /* 0x000002e000027945 */ /* 0x000fe80003800200 */
[----:B------:R-:W-:-:S05]  /*01b0*/  VIADD R4, R4, UR8 ;  /* 0x0000000804047c36 */ /* 0x000fca0008000000 */
[----:B-1----:R-:W-:-:S04]  /*01c0*/  LOP3.LUT R2, R4, 0x300, RZ, 0xc0, !PT ;  /* 0x0000030004027812 */ /* 0x002fc800078ec0ff */
[----:B------:R-:W-:-:S13]  /*01d0*/  ISETP.NE.AND P0, PT, R2, 0x300, PT ;  /* 0x000003000200780c */ /* 0x000fda0003f05270 */
[----:B------:R-:W-:Y:S05]  /*01e0*/  @!P0 BRA `(.L_x_8) ;  /* 0x0000000000a48947 */ /* 0x000fea0003800000 */
[----:B------:R-:W0:Y:S01]  /*01f0*/  LDC.64 R2, c[0x0][0x380] ;  /* 0x0000e000ff027b82 */ /* 0x000e220000000a00 */
[----:B------:R-:W-:-:S04]  /*0200*/  LEA.HI R5, R4, 0x1, RZ, 0x18 ;  /* 0x0000000104057811 */ /* 0x000fc800078fc0ff */
[----:B------:R-:W-:-:S05]  /*0210*/  LOP3.LUT R5, R5, 0x3, RZ, 0xc0, !PT ;  /* 0x0000000305057812 */ /* 0x000fca00078ec0ff */
[----:B------:R-:W-:Y:S02]  /*0220*/  IMAD.MOV R5, RZ, RZ, -R5 ;  /* 0x000000ffff057224 */ /* 0x000fe400078e0a05 */
[----:B0-----:R-:W-:-:S04]  /*0230*/  IMAD.WIDE.U32 R2, R19, 0x10, R2 ;  /* 0x0000001013027825 */ /* 0x001fc800078e0002 */
[----:B------:R-:W-:-:S07]  /*0240*/  IMAD.MOV.U32 R16, RZ, RZ, R2 ;  /* 0x000000ffff107224 */ /* 0x000fce00078e0002 */
.L_x_11:
[----:B------:R-:W-:-:S05]  /*0250*/  IMAD.MOV.U32 R2, RZ, RZ, R16 ;  /* 0x000000ffff027224 */ /* 0x000fca00078e0010 */
[----:B------:R-:W2:Y:S04]  /*0260*/  LDG.E.64.CONSTANT R8, desc[UR10][R2.64] ;  /* 0x0000000a02087981 */ /* 0x000ea8000c1e9b00 */
[----:B------:R-:W3:Y:S01]  /*0270*/  LDG.E.64.CONSTANT R10, desc[UR10][R2.64+0x8] ;  /* 0x0000080a020a7981 */ /* 0x000ee2000c1e9b00 */
[----:B------:R-:W-:Y:S01]  /*0280*/  VIADD R5, R5, 0x1 ;  /* 0x0000000105057836 */ /* 0x000fe20000000000 */
[----:B------:R-:W-:Y:S01]  /*0290*/  BSSY.RECONVERGENT B3, `(.L_x_9) ;  /* 0x000001b000037945 */ /* 0x000fe20003800200 */
[----:B-----5:R-:W-:Y:S01]  /*02a0*/  IMAD.MOV.U32 R21, RZ, RZ, R13 ;  /* 0x000000ffff157224 */ /* 0x020fe200078e000d */
[----:B------:R-:W-:Y:S01]  /*02b0*/  IADD3 R16, P3, PT, R2, 0x1000, RZ ;  /* 0x0000100002107810 */ /* 0x000fe20007f7e0ff */
[----:B------:R-:W-:Y:S01]  /*02c0*/  IMAD.MOV.U32 R17, RZ, RZ, R12 ;  /* 0x000000ffff117224 */ /* 0x000fe200078e000c */
[----:B------:R-:W-:Y:S01]  /*02d0*/  ISETP.NE.AND P2, PT, R5, RZ, PT ;  /* 0x000000ff0500720c */ /* 0x000fe20003f45270 */
[----:B------:R-:W-:-:S02]  /*02e0*/  IMAD.MOV.U32 R6, RZ, RZ, R14 ;  /* 0x000000ffff067224 */ /* 0x000fc400078e000e */
[----:B------:R-:W-:Y:S01]  /*02f0*/  IMAD.MOV.U32 R7, RZ, RZ, R15 ;  /* 0x000000ffff077224 */ /* 0x000fe200078e000f */
[----:B--2---:R-:W-:Y:S01]  /*0300*/  DSETP.GEU.AND P0, PT, |R14|, |R8|, PT ;  /* 0x400000080e00722a */ /* 0x004fe20003f0e200 */
[----:B------:R-:W-:Y:S02]  /*0310*/  IMAD.MOV.U32 R14, RZ, RZ, R8 ;  /* 0x000000ffff0e7224 */ /* 0x000fe400078e0008 */
[----:B---3--:R-:W-:Y:S02]  /*0320*/  IMAD.MOV.U32 R12, RZ, RZ, R10 ;  /* 0x000000ffff0c7224 */ /* 0x008fe400078e000a */
[----:B------:R-:W-:Y:S02]  /*0330*/  IMAD.MOV.U32 R13, RZ, RZ, R11 ;  /* 0x000000ffff0d7224 */ /* 0x000fe400078e000b */
[----:B------:R-:W-:-:S07]  /*0340*/  IMAD.MOV.U32 R15, RZ, RZ, R9 ;  /* 0x000000ffff0f7224 */ /* 0x000fce00078e0009 */
[----:B------:R-:W-:Y:S05]  /*0350*/  @!P0 BRA `(.L_x_10) ;  /* 0x0000000000388947 */ /* 0x000fea0003800000 */
[----:B------:R-:W-:Y:S01]  /*0360*/  DSETP.GEU.AND P0, PT, |R8|, |R6|, PT ;  /* 0x400000060800722a */ /* 0x000fe20003f0e200 */
[----:B------:R-:W-:Y:S02]  /*0370*/  IMAD.MOV.U32 R14, RZ, RZ, R6 ;  /* 0x000000ffff0e7224 */ /* 0x000fe400078e0006 */
[----:B------:R-:W-:Y:S02]  /*0380*/  IMAD.MOV.U32 R15, RZ, RZ, R7 ;  /* 0x000000ffff0f7224 */ /* 0x000fe400078e0007 */
[----:B------:R-:W-:Y:S02]  /*0390*/  IMAD.MOV.U32 R12, RZ, RZ, R17 ;  /* 0x000000ffff0c7224 */ /* 0x000fe400078e0011 */
[----:B------:R-:W-:-:S07]  /*03a0*/  IMAD.MOV.U32 R13, RZ, RZ, R21 ;  /* 0x000000ffff0d7224 */ /* 0x000fce00078e0015 */
[----:B------:R-:W-:Y:S05]  /*03b0*/  @!P0 BRA `(.L_x_10) ;  /* 0x0000000000208947 */ /* 0x000fea0003800000 */
[CC--:B------:R-:W-:Y:S02]  /*03c0*/  ISETP.GE.U32.AND P1, PT, R17.reuse, R10.reuse, PT ;  /* 0x0000000a1100720c */ /* 0x0c0fe40003f26070 */
[----:B------:R-:W-:Y:S02]  /*03d0*/  ISETP.LT.U32.AND P0, PT, R17, R10, PT ;  /* 0x0000000a1100720c */ /* 0x000fe40003f01070 */
[CC--:B------:R-:W-:Y:S02]  /*03e0*/  ISETP.GE.AND.EX P1, PT, R21.reuse, R11.reuse, PT, P1 ;  /* 0x0000000b1500720c */ /* 0x0c0fe40003f26310 */
[----:B------:R-:W-:Y:S02]  /*03f0*/  ISETP.LT.AND.EX P0, PT, R21, R11, PT, P0 ;  /* 0x0000000b1500720c */ /* 0x000fe40003f01300 */
[----:B------:R-:W-:Y:S02]  /*0400*/  FSEL R14, R6, R8, !P1 ;  /* 0x00000008060e7208 */ /* 0x000fe40004800000 */
[----:B------:R-:W-:-:S02]  /*0410*/  FSEL R15, R7, R9, !P1 ;  /* 0x00000009070f7208 */ /* 0x000fc40004800000 */
[----:B------:R-:W-:Y:S02]  /*0420*/  SEL R12, R17, R10, P0 ;  /* 0x0000000a110c7207 */ /* 0x000fe40000000000 */
[----:B------:R-:W-:-:S07]  /*0430*/  SEL R13, R21, R11, P0 ;  /* 0x0000000b150d7207 */ /* 0x000fce0000000000 */
.L_x_10:
[----:B------:R-:W-:Y:S05]  /*0440*/  BSYNC.RECONVERGENT B3 ;  /* 0x0000000000037941 */ /* 0x000fea0003800200 */
.L_x_9:
[----:B------:R-:W-:Y:S02]  /*0450*/  IMAD.X R3, RZ, RZ, R3, P3 ;  /* 0x000000ffff037224 */ /* 0x000fe400018e0603 */
[----:B------:R-:W-:Y:S01]  /*0460*/  VIADD R19, R19, 0x100 ;  /* 0x0000010013137836 */ /* 0x000fe20000000000 */
[----:B------:R-:W-:Y:S06]  /*0470*/  @P2 BRA `(.L_x_11) ;  /* 0xfffffffc00742947 */ /* 0x000fec000383ffff */
.L_x_8:
[----:B------:R-:W-:Y:S05]  /*0480*/  BSYNC.RECONVERGENT B2 ;  /* 0x0000000000027941 */ /* 0x000fea0003800200 */
.L_x_7:
[----:B------:R-:W0:Y:S01]  /*0490*/  LDC.64 R8, c[0x0][0x380] ;  /* 0x0000e000ff087b82 */ /* 0x000e220000000a00 */
[----:B------:R-:W-:-:S13]  /*04a0*/  ISETP.GE.U32.AND P0, PT, R4, 0x300, PT ;  /* 0x000003000400780c */ /* 0x000fda0003f06070 */
[----:B------:R-:W-:Y:S05]  /*04b0*/  @!P0 BRA `(.L_x_6) ;  /* 0x0000000400908947 */ /* 0x000fea0003800000 */
.L_x_20:
[----:B0-----:R-:W-:-:S05]  /*04c0*/  IMAD.WIDE R20, R19, 0x10, R8 ;  /* 0x0000001013147825 */ /* 0x001fca00078e0208 */
[----:B------:R-:W2:Y:S04]  /*04d0*/  LDG.E.64.CONSTANT R10, desc[UR10][R20.64] ;  /* 0x0000000a140a7981 */ /* 0x000ea8000c1e9b00 */
[----:B------:R-:W3:Y:S04]  /*04e0*/  LDG.E.64.CONSTANT R16, desc[UR10][R20.64+0x8] ;  /* 0x0000080a14107981 */ /* 0x000ee8000c1e9b00 */
[----:B-----5:R0:W5:Y:S04]  /*04f0*/  LDG.E.64.CONSTANT R6, desc[UR10][R20.64+0x1000] ;  /* 0x0010000a14067981 */ /* 0x020168000c1e9b00 */
[----:B------:R0:W5:Y:S01]  /*0500*/  LDG.E.64.CONSTANT R4, desc[UR10][R20.64+0x1008] ;  /* 0x0010080a14047981 */ /* 0x000162000c1e9b00 */
[----:B------:R-:W-:Y:S01]  /*0510*/  BSSY.RECONVERGENT B2, `(.L_x_12) ;  /* 0x0000015000027945 */ /* 0x000fe20003800200 */
[----:B--2---:R-:W-:Y:S01]  /*0520*/  DSETP.GEU.AND P0, PT, |R14|, |R10|, PT ;  /* 0x4000000a0e00722a */ /* 0x004fe20003f0e200 */
[----:B------:R-:W-:-:S02]  /*0530*/  IMAD.MOV.U32 R2, RZ, RZ, R10 ;  /* 0x000000ffff027224 */ /* 0x000fc400078e000a */
[----:B------:R-:W-:Y:S02]  /*0540*/  IMAD.MOV.U32 R3, RZ, RZ, R11 ;  /* 0x000000ffff037224 */ /* 0x000fe400078e000b */
[----:B---3--:R-:W-:Y:S02]  /*0550*/  IMAD.MOV.U32 R23, RZ, RZ, R16 ;  /* 0x000000ffff177224 */ /* 0x008fe400078e0010 */
[----:B------:R-:W-:-:S07]  /*0560*/  IMAD.MOV.U32 R25, RZ, RZ, R17 ;  /* 0x000000ffff197224 */ /* 0x000fce00078e0011 */
[----:B0-----:R-:W-:Y:S05]  /*0570*/  @!P0 BRA `(.L_x_13) ;  /* 0x0000000000388947 */ /* 0x001fea0003800000 */
[----:B------:R-:W-:Y:S01]  /*0580*/  DSETP.GEU.AND P0, PT, |R10|, |R14|, PT ;  /* 0x4000000e0a00722a */ /* 0x000fe20003f0e200 */
[----:B------:R-:W-:Y:S02]  /*0590*/  IMAD.MOV.U32 R23, RZ, RZ, R12 ;  /* 0x000000ffff177224 */ /* 0x000fe400078e000c */
[----:B------:R-:W-:Y:S02]  /*05a0*/  IMAD.MOV.U32 R25, RZ, RZ, R13 ;  /* 0x000000ffff197224 */ /* 0x000fe400078e000d */
[----:B------:R-:W-:Y:S02]  /*05b0*/  IMAD.MOV.U32 R2, RZ, RZ, R14 ;  /* 0x000000ffff027224 */ /* 0x000fe400078e000e */
[----:B------:R-:W-:-:S07]  /*05c0*/  IMAD.MOV.U32 R3, RZ, RZ, R15 ;  /* 0x000000ffff037224 */ /* 0x000fce00078e000f */
[----:B------:R-:W-:Y:S05]  /*05d0*/  @!P0 BRA `(.L_x_13) ;  /* 0x0000000000208947 */ /* 0x000fea0003800000 */
[CC--:B------:R-:W-:Y:S02]  /*05e0*/  ISETP.LT.U32.AND P1, PT, R12.reuse, R16.reuse, PT ;  /* 0x000000100c00720c */ /* 0x0c0fe40003f21070 */
[CC--:B------:R-:W-:Y:S02]  /*05f0*/  ISETP.GE.U32.AND P0, PT, R12.reuse, R16.reuse, PT ;  /* 0x000000100c00720c */ /* 0x0c0fe40003f06070 */
[CC--:B------:R-:W-:Y:S02]  /*0600*/  ISETP.LT.AND.EX P1, PT, R13.reuse, R17.reuse, PT, P1 ;  /* 0x000000110d00720c */ /* 0x0c0fe40003f21310 */
[CC--:B------:R-:W-:Y:S02]  /*0610*/  ISETP.GE.AND.EX P0, PT, R13.reuse, R17.reuse, PT, P0 ;  /* 0x000000110d00720c */ /* 0x0c0fe40003f06300 */
[----:B------:R-:W-:Y:S02]  /*0620*/  SEL R23, R12, R16, P1 ;  /* 0x000000100c177207 */ /* 0x000fe40000800000 */
[----:B------:R-:W-:-:S02]  /*0630*/  SEL R25, R13, R17, P1 ;  /* 0x000000110d197207 */ /* 0x000fc40000800000 */
[----:B------:R-:W-:Y:S02]  /*0640*/  FSEL R2, R14, R10, !P0 ;  /* 0x0000000a0e027208 */ /* 0x000fe40004000000 */
[----:B------:R-:W-:-:S07]  /*0650*/  FSEL R3, R15, R11, !P0 ;  /* 0x0000000b0f037208 */ /* 0x000fce0004000000 */
.L_x_13:
[----:B------:R-:W-:Y:S05]  /*0660*/  BSYNC.RECONVERGENT B2 ;  /* 0x0000000000027941 */ /* 0x000fea0003800200 */
.L_x_12:
[----:B------:R0:W5:Y:S04]  /*0670*/  LDG.E.64.CONSTANT R14, desc[UR10][R20.64+0x2000] ;  /* 0x0020000a140e7981 */ /* 0x000168000c1e9b00 */
[----:B------:R0:W5:Y:S04]  /*0680*/  LDG.E.64.CONSTANT R12, desc[UR10][R20.64+0x2008] ;  /* 0x0020080a140c7981 */ /* 0x000168000c1e9b00 */
[----:B------:R0:W5:Y:S04]  /*0690*/  LDG.E.64.CONSTANT R10, desc[UR10][R20.64+0x3000] ;  /* 0x0030000a140a7981 */ /* 0x000168000c1e9b00 */
[----:B------:R0:W5:Y:S02]  /*06a0*/  LDG.E.64.CONSTANT R16, desc[UR10][R20.64+0x3008] ;  /* 0x0030080a14107981 */ /* 0x000164000c1e9b00 */
[----:B-----5:R-:W-:Y:S01]  /*06b0*/  DSETP.GEU.AND P0, PT, |R2|, |R6|, PT ;  /* 0x400000060200722a */ /* 0x020fe20003f0e200 */
[----:B------:R-:W-:Y:S01]  /*06c0*/  BSSY.RECONVERGENT B2, `(.L_x_14) ;  /* 0x0000014000027945 */ /* 0x000fe20003800200 */
[----:B------:R-:W-:-:S02]  /*06d0*/  IMAD.MOV.U32 R26, RZ, RZ, R6 ;  /* 0x000000ffff1a7224 */ /* 0x000fc400078e0006 */
[----:B------:R-:W-:Y:S02]  /*06e0*/  IMAD.MOV.U32 R27, RZ, RZ, R7 ;  /* 0x000000ffff1b7224 */ /* 0x000fe400078e0007 */
[----:B------:R-:W-:Y:S02]  /*06f0*/  IMAD.MOV.U32 R29, RZ, RZ, R4 ;  /* 0x000000ffff1d7224 */ /* 0x000fe400078e0004 */
[----:B------:R-:W-:-:S06]  /*0700*/  IMAD.MOV.U32 R18, RZ, RZ, R5 ;  /* 0x000000ffff127224 */ /* 0x000fcc00078e0005 */
[----:B0-----:R-:W-:Y:S05]  /*0710*/  @!P0 BRA `(.L_x_15) ;  /* 0x0000000000388947 */ /* 0x001fea0003800000 */
        /* <DEDUP_REMOVED lines=14> */
.L_x_15:
[----:B------:R-:W-:Y:S05]  /*0800*/  BSYNC.RECONVERGENT B2 ;  /* 0x0000000000027941 */ /* 0x000fea0003800200 */
.L_x_14:
[----:B------:R-:W-:Y:S01]  /*0810*/  DSETP.GEU.AND P0, PT, |R26|, |R14|, PT ;  /* 0x4000000e1a00722a */ /* 0x000fe20003f0e200 */
[----:B------:R-:W-:Y:S01]  /*0820*/  BSSY.RECONVERGENT B2, `(.L_x_16) ;  /* 0x0000014000027945 */ /* 0x000fe20003800200 */
[----:B------:R-:W-:Y:S02]  /*0830*/  IMAD.MOV.U32 R2, RZ, RZ, R14 ;  /* 0x000000ffff027224 */ /* 0x000fe400078e000e */
[----:B------:R-:W-:Y:S02]  /*0840*/  IMAD.MOV.U32 R3, RZ, RZ, R15 ;  /* 0x000000ffff037224 */ /* 0x000fe400078e000f */
[----:B------:R-:W-:Y:S02]  /*0850*/  IMAD.MOV.U32 R5, RZ, RZ, R12 ;  /* 0x000000ffff057224 */ /* 0x000fe400078e000c */
[----:B------:R-:W-:-:S06]  /*0860*/  IMAD.MOV.U32 R7, RZ, RZ, R13 ;  /* 0x000000ffff077224 */ /* 0x000fcc00078e000d */
        /* <DEDUP_REMOVED lines=15> */
.L_x_17:
[----:B------:R-:W-:Y:S05]  /*0960*/  BSYNC.RECONVERGENT B2 ;  /* 0x0000000000027941 */ /* 0x000fea0003800200 */
.L_x_16:
        /* <DEDUP_REMOVED lines=21> */
.L_x_19:
[----:B------:R-:W-:Y:S05]  /*0ac0*/  BSYNC.RECONVERGENT B2 ;  /* 0x0000000000027941 */ /* 0x000fea0003800200 */
.L_x_18:
[----:B------:R-:W-:-:S05]  /*0ad0*/  VIADD R19, R19, 0x400 ;  /* 0x0000040013137836 */ /* 0x000fca0000000000 */
[----:B------:R-:W-:-:S13]  /*0ae0*/  ISETP.GE.AND P0, PT, R19, UR4, PT ;  /* 0x0000000413007c0c */ /* 0x000fda000bf06270 */
[----:B------:R-:W-:Y:S05]  /*0af0*/  @!P0 BRA `(.L_x_20) ;  /* 0xfffffff800708947 */ /* 0x000fea000383ffff */
.L_x_6:
[----:B------:R-:W-:Y:S05]  /*0b00*/  BSYNC.RECONVERGENT B1 ;  /* 0x0000000000017941 */ /* 0x000fea0003800200 */
.L_x_5:
[----:B------:R-:W2:Y:S02]  /*0b10*/  LDCU UR6, c[0x0][0x390] ;  /* 0x00007200ff0677ac */ /* 0x000ea40008000800 */
[----:B--2---:R-:W-:-:S09]  /*0b20*/  UISETP.GE.AND UP0, UPT, UR6, 0x100, UPT ;  /* 0x000001000600788c */ /* 0x004fd2000bf06270 */
[----:B------:R-:W-:Y:S05]  /*0b30*/  BRA.U !UP0, `(.L_x_21) ;  /* 0x0000001508507547 */ /* 0x000fea000b800000 */
[----:B0-----:R-:W0:Y:S01]  /*0b40*/  S2R R9, SR_LANEID ;  /* 0x0000000000097919 */ /* 0x001e220000000000 */
[----:B------:R-:W-:Y:S01]  /*0b50*/  BSSY.RECONVERGENT B1, `(.L_x_22) ;  /* 0x000001f000017945 */ /* 0x000fe20003800200 */
[----:B-----5:R-:W-:Y:S01]  /*0b60*/  IMAD.MOV.U32 R11, RZ, RZ, R12 ;  /* 0x000000ffff0b7224 */ /* 0x020fe200078e000c */
[----:B------:R2:W3:Y:S01]  /*0b70*/  SHFL.DOWN PT, R4, R14, 0x1, 0x1f ;  /* 0x08201f000e047f89 */ /* 0x0004e200000e0000 */
[----:B------:R-:W-:Y:S02]  /*0b80*/  IMAD.MOV.U32 R16, RZ, RZ, R13 ;  /* 0x000000ffff107224 */ /* 0x000fe400078e000d */
[----:B-1----:R-:W-:Y:S01]  /*0b90*/  IMAD.MOV.U32 R2, RZ, RZ, R14 ;  /* 0x000000ffff027224 */ /* 0x002fe200078e000e */
[----:B------:R2:W1:Y:S01]  /*0ba0*/  SHFL.DOWN PT, R5, R15, 0x1, 0x1f ;  /* 0x08201f000f057f89 */ /* 0x00046200000e0000 */
[----:B------:R-:W-:-:S03]  /*0bb0*/  IMAD.MOV.U32 R3, RZ, RZ, R15 ;  /* 0x000000ffff037224 */ /* 0x000fc600078e000f */
[----:B------:R2:W4:Y:S04]  /*0bc0*/  SHFL.DOWN PT, R7, R12, 0x1, 0x1f ;  /* 0x08201f000c077f89 */ /* 0x00052800000e0000 */
[----:B------:R2:W1:Y:S01]  /*0bd0*/  SHFL.DOWN PT, R17, R13, 0x1, 0x1f ;  /* 0x08201f000d117f89 */ /* 0x00046200000e0000 */
[----:B0-----:R-:W-:-:S13]  /*0be0*/  ISETP.GT.AND P0, PT, R9, 0x1e, PT ;  /* 0x0000001e0900780c */ /* 0x001fda0003f04270 */
[----:B-1234-:R-:W-:Y:S05]  /*0bf0*/  @P0 BRA `(.L_x_23) ;  /* 0x0000000000500947 */ /* 0x01efea0003800000 */
[----:B------:R-:W-:Y:S01]  /*0c00*/  DSETP.GEU.AND P0, PT, |R14|, |R4|, PT ;  /* 0x400000040e00722a */ /* 0x000fe20003f0e200 */
[----:B------:R-:W-:Y:S02]  /*0c10*/  IMAD.MOV.U32 R11, RZ, RZ, R7 ;  /* 0x000000ffff0b7224 */ /* 0x000fe400078e0007 */
[----:B------:R-:W-:Y:S02]  /*0c20*/  IMAD.MOV.U32 R16, RZ, RZ, R17 ;  /* 0x000000ffff107224 */ /* 0x000fe400078e0011 */
        /* <DEDUP_REMOVED lines=9> */
[CC--:B------:R-:W-:Y:S02]  /*0cc0*/  ISETP.LT.U32.AND P1, PT, R12.reuse, R7.reuse, PT ;  /* 0x000000070c00720c */ /* 0x0c0fe40003f21070 */
[C---:B------:R-:W-:Y:S02]  /*0cd0*/  ISETP.GE.U32.AND P0, PT, R12.reuse, R7, PT ;  /* 0x000000070c00720c */ /* 0x040fe40003f06070 */
[CC--:B------:R-:W-:Y:S02]  /*0ce0*/  ISETP.LT.AND.EX P1, PT, R13.reuse, R17.reuse, PT, P1 ;  /* 0x000000110d00720c */ /* 0x0c0fe40003f21310 */
[C---:B------:R-:W-:Y:S02]  /*0cf0*/  ISETP.GE.AND.EX P0, PT, R13.reuse, R17, PT, P0 ;  /* 0x000000110d00720c */ /* 0x040fe40003f06300 */
[----:B------:R-:W-:Y:S02]  /*0d00*/  SEL R11, R12, R7, P1 ;  /* 0x000000070c0b7207 */ /* 0x000fe40000800000 */
[----:B------:R-:W-:-:S02]  /*0d10*/  SEL R16, R13, R17, P1 ;  /* 0x000000110d107207 */ /* 0x000fc40000800000 */
[----:B------:R-:W-:Y:S02]  /*0d20*/  FSEL R2, R14, R4, !P0 ;  /* 0x000000040e027208 */ /* 0x000fe40004000000 */
[----:B------:R-:W-:-:S07]  /*0d30*/  FSEL R3, R15, R5, !P0 ;  /* 0x000000050f037208 */ /* 0x000fce0004000000 */
.L_x_23:
[----:B------:R-:W-:Y:S05]  /*0d40*/  BSYNC.RECONVERGENT B1 ;  /* 0x0000000000017941 */ /* 0x000fea0003800200 */
.L_x_22:
[----:B------:R-:W-:Y:S01]  /*0d50*/  ISETP.GT.AND P0, PT, R9, 0x1d, PT ;  /* 0x0000001d0900780c */ /* 0x000fe20003f04270 */
[----:B------:R0:W1:Y:S01]  /*0d60*/  SHFL.DOWN PT, R6, R2, 0x2, 0x1f ;  /* 0x08401f0002067f89 */ /* 0x00006200000e0000 */
[----:B------:R-:W-:Y:S01]  /*0d70*/  BSSY.RECONVERGENT B1, `(.L_x_24) ;  /* 0x000001d000017945 */ /* 0x000fe20003800200 */
[----:B------:R-:W-:Y:S02]  /*0d80*/  IMAD.MOV.U32 R8, RZ, RZ, R11 ;  /* 0x000000ffff087224 */ /* 0x000fe400078e000b */
[----:B------:R0:W2:Y:S01]  /*0d90*/  SHFL.DOWN PT, R7, R3, 0x2, 0x1f ;  /* 0x08401f0003077f89 */ /* 0x0000a200000e0000 */
[----:B------:R-:W-:Y:S02]  /*0da0*/  IMAD.MOV.U32 R10, RZ, RZ, R16 ;  /* 0x000000ffff0a7224 */ /* 0x000fe400078e0010 */
[----:B------:R-:W-:Y:S01]  /*0db0*/  IMAD.MOV.U32 R4, RZ, RZ, R2 ;  /* 0x000000ffff047224 */ /* 0x000fe200078e0002 */
[----:B------:R0:W3:Y:S01]  /*0dc0*/  SHFL.DOWN PT, R12, R11, 0x2, 0x1f ;  /* 0x08401f000b0c7f89 */ /* 0x0000e200000e0000 */
[----:B------:R-:W-:-:S03]  /*0dd0*/  IMAD.MOV.U32 R5, RZ, RZ, R3 ;  /* 0x000000ffff057224 */ /* 0x000fc600078e0003 */
[----:B------:R0:W4:Y:S01]  /*0de0*/  SHFL.DOWN PT, R13, R16, 0x2, 0x1f ;  /* 0x08401f00100d7f89 */ /* 0x00012200000e0000 */
[----:B------:R-:W-:Y:S05]  /*0df0*/  @P0 BRA `(.L_x_25) ;  /* 0x0000000000500947 */ /* 0x000fea0003800000 */
[----:B-12---:R-:W-:Y:S01]  /*0e00*/  DSETP.GEU.AND P0, PT, |R2|, |R6|, PT ;  /* 0x400000060200722a */ /* 0x006fe20003f0e200 */
[----:B---3--:R-:W-:Y:S02]  /*0e10*/  IMAD.MOV.U32 R8, RZ, RZ, R12 ;  /* 0x000000ffff087224 */ /* 0x008fe400078e000c */
[----:B----4-:R-:W-:Y:S02]  /*0e20*/  IMAD.MOV.U32 R10, RZ, RZ, R13 ;  /* 0x000000ffff0a7224 */ /* 0x010fe400078e000d */
        /* <DEDUP_REMOVED lines=17> */
.L_x_25:
[----:B------:R-:W-:Y:S05]  /*0f40*/  BSYNC.RECONVERGENT B1 ;  /* 0x0000000000017941 */ /* 0x000fea0003800200 */
.L_x_24:
[----:B------:R-:W-:Y:S01]  /*0f50*/  ISETP.GT.AND P0, PT, R9, 0x1b, PT ;  /* 0x0000001b0900780c */ /* 0x000fe20003f04270 */
[----:B-1----:R1:W1:Y:S01]  /*0f60*/  SHFL.DOWN PT, R6, R4, 0x4, 0x1f ;  /* 0x08801f0004067f89 */ /* 0x00226200000e0000 */
[----:B------:R-:W-:Y:S01]  /*0f70*/  BSSY.RECONVERGENT B1, `(.L_x_26) ;  /* 0x000001d000017945 */ /* 0x000fe20003800200 */
[----:B0-----:R-:W-:Y:S02]  /*0f80*/  IMAD.MOV.U32 R11, RZ, RZ, R8 ;  /* 0x000000ffff0b7224 */ /* 0x001fe400078e0008 */
[----:B--2---:R0:W2:Y:S01]  /*0f90*/  SHFL.DOWN PT, R7, R5, 0x4, 0x1f ;  /* 0x08801f0005077f89 */ /* 0x0040a200000e0000 */
[----:B---3--:R-:W-:Y:S02]  /*0fa0*/  IMAD.MOV.U32 R12, RZ, RZ, R10 ;  /* 0x000000ffff0c7224 */ /* 0x008fe400078e000a */
[----:B------:R-:W-:Y:S01]  /*0fb0*/  IMAD.MOV.U32 R2, RZ, RZ, R4 ;  /* 0x000000ffff027224 */ /* 0x000fe200078e0004 */
[----:B----4-:R0:W3:Y:S01]  /*0fc0*/  SHFL.DOWN PT, R13, R8, 0x4, 0x1f ;  /* 0x08801f00080d7f89 */ /* 0x0100e200000e0000 */
        /* <DEDUP_REMOVED lines=23> */
.L_x_27:
[----:B------:R-:W-:Y:S05]  /*1140*/  BSYNC.RECONVERGENT B1 ;  /* 0x0000000000017941 */ /* 0x000fea0003800200 */
.L_x_26:
[----:B------:R-:W-:Y:S01]  /*1150*/  ISETP.GT.AND P0, PT, R9, 0x17, PT ;  /* 0x000000170900780c */ /* 0x000fe20003f04270 */
[----:B-1----:R1:W1:Y:S01]  /*1160*/  SHFL.DOWN PT, R6, R2, 0x8, 0x1f ;  /* 0x09001f0002067f89 */ /* 0x00226200000e0000 */
[----:B------:R-:W-:Y:S01]  /*1170*/  BSSY.RECONVERGENT B1, `(.L_x_28) ;  /* 0x000001d000017945 */ /* 0x000fe20003800200 */
[----:B0-----:R-:W-:Y:S02]  /*1180*/  IMAD.MOV.U32 R8, RZ, RZ, R11 ;  /* 0x000000ffff087224 */ /* 0x001fe400078e000b */
[----:B--2---:R0:W2:Y:S01]  /*1190*/  SHFL.DOWN PT, R7, R3, 0x8, 0x1f ;  /* 0x09001f0003077f89 */ /* 0x0040a200000e0000 */
[----:B------:R-:W-:Y:S02]  /*11a0*/  IMAD.MOV.U32 R10, RZ, RZ, R12 ;  /* 0x000000ffff0a7224 */ /* 0x000fe400078e000c */
[----:B------:R-:W-:Y:S01]  /*11b0*/  IMAD.MOV.U32 R4, RZ, RZ, R2 ;  /* 0x000000ffff047224 */ /* 0x000fe200078e0002 */
[----:B------:R0:W0:Y:S01]  /*11c0*/  SHFL.DOWN PT, R14, R11, 0x8, 0x1f ;  /* 0x09001f000b0e7f89 */ /* 0x00002200000e0000 */
[----:B------:R-:W-:-:S03]  /*11d0*/  IMAD.MOV.U32 R5, RZ, RZ, R3 ;  /* 0x000000ffff057224 */ /* 0x000fc600078e0003 */
[----:B---3--:R3:W0:Y:S01]  /*11e0*/  SHFL.DOWN PT, R13, R12, 0x8, 0x1f ;  /* 0x09001f000c0d7f89 */ /* 0x00862200000e0000 */
[----:B------:R-:W-:Y:S05]  /*11f0*/  @P0 BRA `(.L_x_29) ;  /* 0x0000000000500947 */ /* 0x000fea0003800000 */
[----:B-12---:R-:W-:Y:S01]  /*1200*/  DSETP.GEU.AND P0, PT, |R2|, |R6|, PT ;  /* 0x400000060200722a */ /* 0x006fe20003f0e200 */
[----:B0-----:R-:W-:Y:S02]  /*1210*/  IMAD.MOV.U32 R8, RZ, RZ, R14 ;  /* 0x000000ffff087224 */ /* 0x001fe400078e000e */
        /* <DEDUP_REMOVED lines=18> */
.L_x_29:
[----:B------:R-:W-:Y:S05]  /*1340*/  BSYNC.RECONVERGENT B1 ;  /* 0x0000000000017941 */ /* 0x000fea0003800200 */
.L_x_28:
[----:B------:R-:W-:Y:S01]  /*1350*/  ISETP.GT.AND P0, PT, R9, 0xf, PT ;  /* 0x0000000f0900780c */ /* 0x000fe20003f04270 */
[----:B-1----:R1:W1:Y:S01]  /*1360*/  SHFL.DOWN PT, R6, R4, 0x10, 0x1f ;  /* 0x0a001f0004067f89 */ /* 0x00226200000e0000 */
[----:B------:R-:W-:Y:S01]  /*1370*/  BSSY.RECONVERGENT B1, `(.L_x_30) ;  /* 0x000001d000017945 */ /* 0x000fe20003800200 */
[----:B0-----:R-:W-:Y:S02]  /*1380*/  IMAD.MOV.U32 R14, RZ, RZ, R8 ;  /* 0x000000ffff0e7224 */ /* 0x001fe400078e0008 */
[----:B--2---:R0:W2:Y:S01]  /*1390*/  SHFL.DOWN PT, R7, R5, 0x10, 0x1f ;  /* 0x0a001f0005077f89 */ /* 0x0040a200000e0000 */
[----:B----4-:R-:W-:Y:S02]  /*13a0*/  IMAD.MOV.U32 R15, RZ, RZ, R10 ;  /* 0x000000ffff0f7224 */ /* 0x010fe400078e000a */
[----:B------:R-:W-:Y:S01]  /*13b0*/  IMAD.MOV.U32 R2, RZ, RZ, R4 ;  /* 0x000000ffff027224 */ /* 0x000fe200078e0004 */
[----:B------:R0:W4:Y:S01]  /*13c0*/  SHFL.DOWN PT, R11, R8, 0x10, 0x1f ;  /* 0x0a001f00080b7f89 */ /* 0x00012200000e0000 */
[----:B------:R-:W-:-:S03]  /*13d0*/  IMAD.MOV.U32 R3, RZ, RZ, R5 ;  /* 0x000000ffff037224 */ /* 0x000fc600078e0005 */
[----:B------:R0:W0:Y:S01]  /*13e0*/  SHFL.DOWN PT, R13, R10, 0x10, 0x1f ;  /* 0x0a001f000a0d7f89 */ /* 0x00002200000e0000 */
[----:B------:R-:W-:Y:S05]  /*13f0*/  @P0 BRA `(.L_x_31) ;  /* 0x0000000000500947 */ /* 0x000fea0003800000 */
[----:B-12---:R-:W-:Y:S01]  /*1400*/  DSETP.GEU.AND P0, PT, |R4|, |R6|, PT ;  /* 0x400000060400722a */ /* 0x006fe20003f0e200 */
[----:B----4-:R-:W-:Y:S02]  /*1410*/  IMAD.MOV.U32 R14, RZ, RZ, R11 ;  /* 0x000000ffff0e7224 */ /* 0x010fe400078e000b */
[----:B0-----:R-:W-:Y:S02]  /*1420*/  IMAD.MOV.U32 R15, RZ, RZ, R13 ;  /* 0x000000ffff0f7224 */ /* 0x001fe400078e000d */
        /* <DEDUP_REMOVED lines=17> */
.L_x_31:
[----:B------:R-:W-:Y:S05]  /*1540*/  BSYNC.RECONVERGENT B1 ;  /* 0x0000000000017941 */ /* 0x000fea0003800200 */
.L_x_30:
[----:B------:R-:W-:Y:S01]  /*1550*/  ISETP.NE.AND P0, PT, R9, RZ, PT ;  /* 0x000000ff0900720c */ /* 0x000fe20003f05270 */
[----:B------:R-:W-:-:S12]  /*1560*/  BSSY.RECONVERGENT B1, `(.L_x_32) ;  /* 0x000000a000017945 */ /* 0x000fd80003800200 */
[----:B------:R-:W-:Y:S05]  /*1570*/  @P0 BRA `(.L_x_33) ;  /* 0x0000000000200947 */ /* 0x000fea0003800000 */
[----:B-1----:R-:W1:Y:S01]  /*1580*/  S2R R6, SR_CgaCtaId ;  /* 0x0000000000067919 */ /* 0x002e620000008800 */
[----:B0-----:R-:W-:Y:S02]  /*1590*/  MOV R5, 0x400 ;  /* 0x0000040000057802 */ /* 0x001fe40000000f00 */
[----:B------:R-:W-:-:S04]  /*15a0*/  SHF.R.U32.HI R4, RZ, 0x1, R0 ;  /* 0x00000001ff047819 */ /* 0x000fc80000011600 */
[----:B------:R-:W-:Y:S02]  /*15b0*/  LOP3.LUT R4, R4, 0x1f0, RZ, 0xc0, !PT ;  /* 0x000001f004047812 */ /* 0x000fe400078ec0ff */
[----:B-1----:R-:W-:-:S05]  /*15c0*/  LEA R5, R6, R5, 0x18 ;  /* 0x0000000506057211 */ /* 0x002fca00078ec0ff */
[----:B------:R-:W-:-:S05]  /*15d0*/  IMAD.IADD R5, R4, 0x1, R5 ;  /* 0x0000000104057824 */ /* 0x000fca00078e0205 */
[----:B------:R0:W-:Y:S04]  /*15e0*/  STS.64 [R5+0x10], R14 ;  /* 0x0000100e05007388 */ /* 0x0001e80000000a00 */
[----:B------:R0:W-:Y:S02]  /*15f0*/  STS.64 [R5+0x8], R2 ;  /* 0x0000080205007388 */ /* 0x0001e40000000a00 */
.L_x_33:
[----:B------:R-:W-:Y:S05]  /*1600*/  BSYNC.RECONVERGENT B1 ;  /* 0x0000000000017941 */ /* 0x000fea0003800200 */
.L_x_32:
[----:B------:R-:W-:Y:S01]  /*1610*/  BAR.SYNC.DEFER_BLOCKING 0x0 ;  /* 0x0000000000007b1d */ /* 0x000fe20000010000 */
[----:B------:R-:W-:-:S13]  /*1620*/  ISETP.NE.AND P1, PT, R0, RZ, PT ;  /* 0x000000ff0000720c */ /* 0x000fda0003f25270 */
[----:B------:R-:W-:Y:S05]  /*1630*/  @P1 BRA `(.L_x_34) ;  /* 0x0000005400881947 */ /* 0x000fea0003800000 */
[----:B0-----:R-:W0:Y:S01]  /*1640*/  S2R R5, SR_CgaCtaId ;  /* 0x0000000000057919 */ /* 0x001e220000008800 */
[----:B------:R-:W-:Y:S01]  /*1650*/  MOV R0, 0x400 ;  /* 0x0000040000007802 */ /* 0x000fe20000000f00 */
[----:B------:R-:W-:Y:S03]  /*1660*/  BSSY.RECONVERGENT B1, `(.L_x_35) ;  /* 0x000001a000017945 */ /* 0x000fe60003800200 */
[----:B0-----:R-:W-:-:S05]  /*1670*/  LEA R0, R5, R0, 0x18 ;  /* 0x0000000005007211 */ /* 0x001fca00078ec0ff */
[----:B------:R-:W0:Y:S04]  /*1680*/  LDS.64 R16, [R0+0x18] ;  /* 0x0000180000107984 */ /* 0x000e280000000a00 */
[----:B-12---:R-:W1:Y:S04]  /*1690*/  LDS.128 R4, [R0+0x20] ;  /* 0x0000200000047984 */ /* 0x006e680000000c00 */
[----:B---3--:R2:W3:Y:S04]  /*16a0*/  LDS.64 R12, [R0+0x80] ;  /* 0x00008000000c7984 */ /* 0x0084e80000000a00 */
[----:B----4-:R2:W4:Y:S01]  /*16b0*/  LDS.128 R8, [R0+0x30] ;  /* 0x0000300000087984 */ /* 0x0105220000000c00 */
[----:B0-----:R-:W-:Y:S01]  /*16c0*/  DSETP.GEU.AND P0, PT, |R2|, |R16|, PT ;  /* 0x400000100200722a */ /* 0x001fe20003f0e200 */
[----:B------:R-:W-:-:S02]  /*16d0*/  IMAD.MOV.U32 R24, RZ, RZ, R16 ;  /* 0x000000ffff187224 */ /* 0x000fc400078e0010 */
[----:B------:R-:W-:Y:S02]  /*16e0*/  IMAD.MOV.U32 R25, RZ, RZ, R17 ;  /* 0x000000ffff197224 */ /* 0x000fe400078e0011 */
[----:B-1----:R-:W-:Y:S02]  /*16f0*/  IMAD.MOV.U32 R26, RZ, RZ, R4 ;  /* 0x000000ffff1a7224 */ /* 0x002fe400078e0004 */
[----:B------:R-:W-:-:S07]  /*1700*/  IMAD.MOV.U32 R27, RZ, RZ, R5 ;  /* 0x000000ffff1b7224 */ /* 0x000fce00078e0005 */
[----:B--234-:R-:W-:Y:S05]  /*1710*/  @!P0 BRA `(.L_x_36) ;  /* 0x0000000000388947 */ /* 0x01cfea0003800000 */
        /* <DEDUP_REMOVED lines=14> */
.L_x_36:
[----:B------:R-:W-:Y:S05]  /*1800*/  BSYNC.RECONVERGENT B1 ;  /* 0x0000000000017941 */ /* 0x000fea0003800200 */
.L_x_35:
[----:B------:R0:W1:Y:S01]  /*1810*/  LDS.128 R16, [R0+0x40] ;  /* 0x0000400000107984 */ /* 0x0000620000000c00 */
[----:B------:R-:W-:Y:S01]  /*1820*/  DSETP.GEU.AND P0, PT, |R24|, |R6|, PT ;  /* 0x400000061800722a */ /* 0x000fe20003f0e200 */
[----:B------:R-:W-:Y:S01]  /*1830*/  BSSY.RECONVERGENT B1, `(.L_x_37) ;  /* 0x0000015000017945 */ /* 0x000fe20003800200 */
[----:B------:R-:W-:Y:S01]  /*1840*/  IMAD.MOV.U32 R4, RZ, RZ, R6 ;  /* 0x000000ffff047224 */ /* 0x000fe200078e0006 */
[----:B------:R0:W2:Y:S01]  /*1850*/  LDS.128 R20, [R0+0x50] ;  /* 0x0000500000147984 */ /* 0x0000a20000000c00 */
        /* <DEDUP_REMOVED lines=18> */
.L_x_38:
[----:B------:R-:W-:Y:S05]  /*1980*/  BSYNC.RECONVERGENT B1 ;  /* 0x0000000000017941 */ /* 0x000fea0003800200 */
.L_x_37:
[----:B------:R-:W-:Y:S01]  /*1990*/  DSETP.GEU.AND P0, PT, |R4|, |R10|, PT ;  /* 0x4000000a0400722a */ /* 0x000fe20003f0e200 */
[----:B------:R-:W-:Y:S01]  /*19a0*/  BSSY.RECONVERGENT B1, `(.L_x_39) ;  /* 0x0000014000017945 */ /* 0x000fe20003800200 */
[----:B------:R-:W-:Y:S02]  /*19b0*/  IMAD.MOV.U32 R2, RZ, RZ, R10 ;  /* 0x000000ffff027224 */ /* 0x000fe400078e000a */
[----:B------:R-:W-:Y:S02]  /*19c0*/  IMAD.MOV.U32 R3, RZ, RZ, R11 ;  /* 0x000000ffff037224 */ /* 0x000fe400078e000b */
[----:B-1----:R-:W-:Y:S02]  /*19d0*/  IMAD.MOV.U32 R27, RZ, RZ, R16 ;  /* 0x000000ffff1b7224 */ /* 0x002fe400078e0010 */
        /* <DEDUP_REMOVED lines=16> */
.L_x_40:
[----:B------:R-:W-:Y:S05]  /*1ae0*/  BSYNC.RECONVERGENT B1 ;  /* 0x0000000000017941 */ /* 0x000fea0003800200 */
.L_x_39:
[----:B------:R0:W1:Y:S01]  /*1af0*/  LDS.128 R8, [R0+0x60] ;  /* 0x0000600000087984 */ /* 0x0000620000000c00 */
[----:B------:R-:W-:Y:S01]  /*1b00*/  DSETP.GEU.AND P0, PT, |R2|, |R18|, PT ;  /* 0x400000120200722a */ /* 0x000fe20003f0e200 */
[----:B------:R-:W-:Y:S01]  /*1b10*/  BSSY.RECONVERGENT B1, `(.L_x_41) ;  /* 0x0000015000017945 */ /* 0x000fe20003800200 */
[----:B------:R-:W-:Y:S01]  /*1b20*/  IMAD.MOV.U32 R14, RZ, RZ, R18 ;  /* 0x000000ffff0e7224 */ /* 0x000fe200078e0012 */
[----:B------:R0:W3:Y:S01]  /*1b30*/  LDS.128 R4, [R0+0x70] ;  /* 0x0000700000047984 */ /* 0x0000e20000000c00 */
[----:B------:R-:W-:Y:S02]  /*1b40*/  IMAD.MOV.U32 R15, RZ, RZ, R19 ;  /* 0x000000ffff0f7224 */ /* 0x000fe400078e0013 */
[----:B--2---:R-:W-:Y:S02]  /*1b50*/  IMAD.MOV.U32 R17, RZ, RZ, R20 ;  /* 0x000000ffff117224 */ /* 0x004fe400078e0014 */
        /* <DEDUP_REMOVED lines=16> */
.L_x_42:
[----:B------:R-:W-:Y:S05]  /*1c60*/  BSYNC.RECONVERGENT B1 ;  /* 0x0000000000017941 */ /* 0x000fea0003800200 */
.L_x_41:
        /* <DEDUP_REMOVED lines=21> */
.L_x_44:
[----:B------:R-:W-:Y:S05]  /*1dc0*/  BSYNC.RECONVERGENT B1 ;  /* 0x0000000000017941 */ /* 0x000fea0003800200 */
.L_x_43:
[----:B------:R-:W-:Y:S01]  /*1dd0*/  DSETP.GEU.AND P0, PT, |R2|, |R10|, PT ;  /* 0x4000000a0200722a */ /* 0x000fe20003f0e200 */
[----:B------:R-:W-:Y:S01]  /*1de0*/  BSSY.RECONVERGENT B1, `(.L_x_45) ;  /* 0x0000014000017945 */ /* 0x000fe20003800200 */
[----:B------:R-:W-:Y:S02]  /*1df0*/  IMAD.MOV.U32 R8, RZ, RZ, R10 ;  /* 0x000000ffff087224 */ /* 0x000fe400078e000a */
[----:B------:R-:W-:Y:S02]  /*1e00*/  IMAD.MOV.U32 R9, RZ, RZ, R11 ;  /* 0x000000ffff097224 */ /* 0x000fe400078e000b */
[----:B---3--:R-:W-:Y:S02]  /*1e10*/  IMAD.MOV.U32 R17, RZ, RZ, R4 ;  /* 0x000000ffff117224 */ /* 0x008fe400078e0004 */
        /* <DEDUP_REMOVED lines=16> */
.L_x_46:
[----:B------:R-:W-:Y:S05]  /*1f20*/  BSYNC.RECONVERGENT B1 ;  /* 0x0000000000017941 */ /* 0x000fea0003800200 */
.L_x_45:
        /* <DEDUP_REMOVED lines=19> */
[----:B------:R-:W-:Y:S01]  /*2060*/  SEL R15, R0, R13, P2 ;  /* 0x0000000d000f7207 */ /* 0x000fe20001000000 */
[----:B------:R-:W-:Y:S06]  /*2070*/  BRA `(.L_x_34) ;  /* 0x0000004800f87947 */ /* 0x000fec0003800000 */
.L_x_21:
[----:B------:R-:W2:Y:S01]  /*2080*/  S2R R4, SR_LANEID ;  /* 0x0000000000047919 */ /* 0x000ea20000000000 */
[----:B-1----:R-:W-:Y:S01]  /*2090*/  LOP3.LUT R2, R0, 0x3e0, RZ, 0xc0, !PT ;  /* 0x000003e000027812 */ /* 0x002fe200078ec0ff */
[----:B------:R-:W-:Y:S01]  /*20a0*/  BSSY.RECONVERGENT B1, `(.L_x_47) ;  /* 0x0000024000017945 */ /* 0x000fe20003800200 */
[----:B-----5:R-:W-:Y:S02]  /*20b0*/  IMAD.MOV.U32 R16, RZ, RZ, R12 ;  /* 0x000000ffff107224 */ /* 0x020fe400078e000c */
[----:B------:R-:W-:Y:S02]  /*20c0*/  IMAD.MOV.U32 R18, RZ, RZ, R13 ;  /* 0x000000ffff127224 */ /* 0x000fe400078e000d */
[----:B------:R-:W-:Y:S01]  /*20d0*/  VIADD R3, R2, 0x20 ;  /* 0x0000002002037836 */ /* 0x000fe20000000000 */
[----:B------:R-:W-:-:S04]  /*20e0*/  LOP3.LUT R2, RZ, R2, RZ, 0x33, !PT ;  /* 0x00000002ff027212 */ /* 0x000fc800078e33ff */
[----:B------:R-:W-:Y:S01]  /*20f0*/  ISETP.GT.AND P0, PT, R3, UR6, PT ;  /* 0x0000000603007c0c */ /* 0x000fe2000bf04270 */
[----:B------:R-:W-:Y:S02]  /*2100*/  VIADD R2, R2, UR6 ;  /* 0x0000000602027c36 */ /* 0x000fe40008000000 */
[----:B------:R-:W-:-:S03]  /*2110*/  IMAD.MOV.U32 R3, RZ, RZ, R15 ;  /* 0x000000ffff037224 */ /* 0x000fc600078e000f */
[----:B------:R-:W-:Y:S01]  /*2120*/  SEL R5, R2, 0x1f, P0 ;  /* 0x0000001f02057807 */ /* 0x000fe20000000000 */
[----:B------:R-:W-:-:S04]  /*2130*/  IMAD.MOV.U32 R2, RZ, RZ, R14 ;  /* 0x000000ffff027224 */ /* 0x000fc800078e000e */
[----:B------:R1:W3:Y:S04]  /*2140*/  SHFL.DOWN PT, R6, R14, 0x1, R5 ;  /* 0x082000000e067989 */ /* 0x0002e800000e0005 */
[----:B------:R1:W4:Y:S04]  /*2150*/  SHFL.DOWN PT, R7, R15, 0x1, R5 ;  /* 0x082000000f077989 */ /* 0x00032800000e0005 */
[----:B0-----:R1:W0:Y:S01]  /*2160*/  SHFL.DOWN PT, R9, R12, 0x1, R5 ;  /* 0x082000000c097989 */ /* 0x00122200000e0005 */
[----:B--2---:R-:W-:-:S03]  /*2170*/  ISETP.GE.AND P0, PT, R4, R5, PT ;  /* 0x000000050400720c */ /* 0x004fc60003f06270 */
[----:B------:R1:W2:Y:S10]  /*2180*/  SHFL.DOWN PT, R11, R13, 0x1, R5 ;  /* 0x082000000d0b7989 */ /* 0x0002b400000e0005 */
[----:B-1----:R-:W-:Y:S05]  /*2190*/  @P0 BRA `(.L_x_48) ;  /* 0x0000000000500947 */ /* 0x002fea0003800000 */
[----:B---34-:R-:W-:Y:S01]  /*21a0*/  DSETP.GEU.AND P0, PT, |R14|, |R6|, PT ;  /* 0x400000060e00722a */ /* 0x018fe20003f0e200 */
[----:B0-----:R-:W-:Y:S02]  /*21b0*/  IMAD.MOV.U32 R16, RZ, RZ, R9 ;  /* 0x000000ffff107224 */ /* 0x001fe400078e0009 */
[----:B--2---:R-:W-:Y:S02]  /*21c0*/  IMAD.MOV.U32 R18, RZ, RZ, R11 ;  /* 0x000000ffff127224 */ /* 0x004fe400078e000b */
        /* <DEDUP_REMOVED lines=17> */
.L_x_48:
[----:B------:R-:W-:Y:S05]  /*22e0*/  BSYNC.RECONVERGENT B1 ;  /* 0x0000000000017941 */ /* 0x000fea0003800200 */
.L_x_47:
[----:B---3--:R-:W-:Y:S01]  /*22f0*/  VIADD R6, R4, 0x2 ;  /* 0x0000000204067836 */ /* 0x008fe20000000000 */
[----:B------:R1:W3:Y:S01]  /*2300*/  SHFL.DOWN PT, R8, R2, 0x2, R5 ;  /* 0x0840000002087989 */ /* 0x0002e200000e0005 */
[----:B------:R-:W-:Y:S01]  /*2310*/  BSSY.RECONVERGENT B1, `(.L_x_49) ;  /* 0x000001e000017945 */ /* 0x000fe20003800200 */
[----:B------:R-:W-:Y:S02]  /*2320*/  IMAD.MOV.U32 R10, RZ, RZ, R16 ;  /* 0x000000ffff0a7224 */ /* 0x000fe400078e0010 */
[----:B------:R-:W-:Y:S01]  /*2330*/  ISETP.GT.AND P0, PT, R6, R5, PT ;  /* 0x000000050600720c */ /* 0x000fe20003f04270 */
[----:B0-----:R1:W0:Y:S01]  /*2340*/  SHFL.DOWN PT, R9, R3, 0x2, R5 ;  /* 0x0840000003097989 */ /* 0x00122200000e0005 */
[----:B------:R-:W-:Y:S02]  /*2350*/  IMAD.MOV.U32 R12, RZ, RZ, R18 ;  /* 0x000000ffff0c7224 */ /* 0x000fe400078e0012 */
[----:B------:R-:W-:Y:S01]  /*2360*/  IMAD.MOV.U32 R6, RZ, RZ, R2 ;  /* 0x000000ffff067224 */ /* 0x000fe200078e0002 */
[----:B--2---:R1:W2:Y:S01]  /*2370*/  SHFL.DOWN PT, R11, R16, 0x2, R5 ;  /* 0x08400000100b7989 */ /* 0x0042a200000e0005 */
[----:B----4-:R-:W-:-:S03]  /*2380*/  IMAD.MOV.U32 R7, RZ, RZ, R3 ;  /* 0x000000ffff077224 */ /* 0x010fc600078e0003 */
[----:B------:R1:W4:Y:S04]  /*2390*/  SHFL.DOWN PT, R13, R18, 0x2, R5 ;  /* 0x08400000120d7989 */ /* 0x00032800000e0005 */
[----:B------:R-:W-:Y:S05]  /*23a0*/  @P0 BRA `(.L_x_50) ;  /* 0x0000000000500947 */ /* 0x000fea0003800000 */
[----:B0--3--:R-:W-:Y:S01]  /*23b0*/  DSETP.GEU.AND P0, PT, |R2|, |R8|, PT ;  /* 0x400000080200722a */ /* 0x009fe20003f0e200 */
[----:B--2---:R-:W-:Y:S02]  /*23c0*/  IMAD.MOV.U32 R10, RZ, RZ, R11 ;  /* 0x000000ffff0a7224 */ /* 0x004fe400078e000b */
        /* <DEDUP_REMOVED lines=18> */
.L_x_50:
[----:B------:R-:W-:Y:S05]  /*24f0*/  BSYNC.RECONVERGENT B1 ;  /* 0x0000000000017941 */ /* 0x000fea0003800200 */
.L_x_49:
[----:B-1----:R-:W-:Y:S01]  /*2500*/  VIADD R2, R4, 0x4 ;  /* 0x0000000404027836 */ /* 0x002fe20000000000 */
[----:B---3--:R1:W3:Y:S01]  /*2510*/  SHFL.DOWN PT, R8, R6, 0x4, R5 ;  /* 0x0880000006087989 */ /* 0x0082e200000e0005 */
[----:B------:R-:W-:Y:S01]  /*2520*/  BSSY.RECONVERGENT B1, `(.L_x_51) ;  /* 0x000001e000017945 */ /* 0x000fe20003800200 */
[----:B------:R-:W-:Y:S02]  /*2530*/  IMAD.MOV.U32 R14, RZ, RZ, R10 ;  /* 0x000000ffff0e7224 */ /* 0x000fe400078e000a */
[----:B------:R-:W-:Y:S01]  /*2540*/  ISETP.GT.AND P0, PT, R2, R5, PT ;  /* 0x000000050200720c */ /* 0x000fe20003f04270 */
[----:B0-----:R1:W0:Y:S01]  /*2550*/  SHFL.DOWN PT, R9, R7, 0x4, R5 ;  /* 0x0880000007097989 */ /* 0x00122200000e0005 */
[----:B------:R-:W-:Y:S02]  /*2560*/  IMAD.MOV.U32 R16, RZ, RZ, R12 ;  /* 0x000000ffff107224 */ /* 0x000fe400078e000c */
[----:B------:R-:W-:Y:S01]  /*2570*/  IMAD.MOV.U32 R2, RZ, RZ, R6 ;  /* 0x000000ffff027224 */ /* 0x000fe200078e0006 */
[----:B--2---:R1:W2:Y:S01]  /*2580*/  SHFL.DOWN PT, R11, R10, 0x4, R5 ;  /* 0x088000000a0b7989 */ /* 0x0042a200000e0005 */
[----:B------:R-:W-:-:S03]  /*2590*/  IMAD.MOV.U32 R3, RZ, RZ, R7 ;  /* 0x000000ffff037224 */ /* 0x000fc600078e0007 */
[----:B----4-:R1:W4:Y:S04]  /*25a0*/  SHFL.DOWN PT, R13, R12, 0x4, R5 ;  /* 0x088000000c0d7989 */ /* 0x01032800000e0005 */
        /* <DEDUP_REMOVED lines=21> */
.L_x_52:
[----:B------:R-:W-:Y:S05]  /*2700*/  BSYNC.RECONVERGENT B1 ;  /* 0x0000000000017941 */ /* 0x000fea0003800200 */
.L_x_51:
        /* <DEDUP_REMOVED lines=32> */
.L_x_54:
[----:B------:R-:W-:Y:S05]  /*2910*/  BSYNC.RECONVERGENT B1 ;  /* 0x0000000000017941 */ /* 0x000fea0003800200 */
.L_x_53:
        /* <DEDUP_REMOVED lines=32> */
.L_x_56:
[----:B------:R-:W-:Y:S05]  /*2b20*/  BSYNC.RECONVERGENT B1 ;  /* 0x0000000000017941 */ /* 0x000fea0003800200 */
.L_x_55:
[----:B------:R-:W-:Y:S01]  /*2b30*/  ISETP.NE.AND P0, PT, R4, RZ, PT ;  /* 0x000000ff0400720c */ /* 0x000fe20003f05270 */
[----:B------:R-:W-:-:S12]  /*2b40*/  BSSY.RECONVERGENT B1, `(.L_x_57) ;  /* 0x000000a000017945 */ /* 0x000fd80003800200 */
[----:B------:R-:W-:Y:S05]  /*2b50*/  @P0 BRA `(.L_x_58) ;  /* 0x0000000000200947 */ /* 0x000fea0003800000 */
[----:B-1----:R-:W1:Y:S01]  /*2b60*/  S2R R6, SR_CgaCtaId ;  /* 0x0000000000067919 */ /* 0x002e620000008800 */
[----:B------:R-:W-:Y:S02]  /*2b70*/  MOV R5, 0x400 ;  /* 0x0000040000057802 */ /* 0x000fe40000000f00 */
[----:B------:R-:W-:-:S04]  /*2b80*/  SHF.R.U32.HI R4, RZ, 0x1, R0 ;  /* 0x00000001ff047819 */ /* 0x000fc80000011600 */
[----:B------:R-:W-:Y:S02]  /*2b90*/  LOP3.LUT R4, R4, 0x1f0, RZ, 0xc0, !PT ;  /* 0x000001f004047812 */ /* 0x000fe400078ec0ff */
[----:B-1----:R-:W-:-:S05]  /*2ba0*/  LEA R5, R6, R5, 0x18 ;  /* 0x0000000506057211 */ /* 0x002fca00078ec0ff */
[----:B------:R-:W-:-:S05]  /*2bb0*/  IMAD.IADD R5, R4, 0x1, R5 ;  /* 0x0000000104057824 */ /* 0x000fca00078e0205 */
[----:B------:R1:W-:Y:S04]  /*2bc0*/  STS.64 [R5+0x10], R14 ;  /* 0x0000100e05007388 */ /* 0x0003e80000000a00 */
[----:B------:R1:W-:Y:S02]  /*2bd0*/  STS.64 [R5+0x8], R2 ;  /* 0x0000080205007388 */ /* 0x0003e40000000a00 */
.L_x_58:
[----:B------:R-:W-:Y:S05]  /*2be0*/  BSYNC.RECONVERGENT B1 ;  /* 0x0000000000017941 */ /* 0x000fea0003800200 */
.L_x_57:
[----:B------:R-:W-:Y:S01]  /*2bf0*/  BAR.SYNC.DEFER_BLOCKING 0x0 ;  /* 0x0000000000007b1d */ /* 0x000fe20000010000 */
[----:B------:R-:W-:-:S13]  /*2c00*/  ISETP.NE.AND P1, PT, R0, RZ, PT ;  /* 0x000000ff0000720c */ /* 0x000fda0003f25270 */
[----:B------:R-:W-:Y:S05]  /*2c10*/  @P1 BRA `(.L_x_34) ;  /* 0x0000004000101947 */ /* 0x000fea0003800000 */
[----:B------:R-:W-:Y:S01]  /*2c20*/  UISETP.GE.AND UP0, UPT, UR6, 0x21, UPT ;  /* 0x000000210600788c */ /* 0x000fe2000bf06270 */
[----:B--2---:R-:W-:Y:S02]  /*2c30*/  IMAD.MOV.U32 R11, RZ, RZ, R14 ;  /* 0x000000ffff0b7224 */ /* 0x004fe400078e000e */
[----:B---3--:R-:W-:Y:S02]  /*2c40*/  IMAD.MOV.U32 R8, RZ, RZ, R15 ;  /* 0x000000ffff087224 */ /* 0x008fe400078e000f */
[----:B------:R-:W-:Y:S02]  /*2c50*/  IMAD.MOV.U32 R4, RZ, RZ, R2 ;  /* 0x000000ffff047224 */ /* 0x000fe400078e0002 */
[----:B-1----:R-:W-:Y:S02]  /*2c60*/  IMAD.MOV.U32 R5, RZ, RZ, R3 ;  /* 0x000000ffff057224 */ /* 0x002fe400078e0003 */
[----:B------:R-:W-:Y:S05]  /*2c70*/  BRA.U !UP0, `(.L_x_59) ;  /* 0x00000001086c7547 */ /* 0x000fea000b800000 */
[----:B------:R-:W1:Y:S01]  /*2c80*/  S2UR UR5, SR_CgaCtaId ;  /* 0x00000000000579c3 */ /* 0x000e620000008800 */
[----:B------:R-:W-:Y:S01]  /*2c90*/  UMOV UR4, 0x400 ;  /* 0x0000040000047882 */ /* 0x000fe20000000000 */
[----:B------:R-:W-:Y:S01]  /*2ca0*/  BSSY.RECONVERGENT B1, `(.L_x_59) ;  /* 0x0000018000017945 */ /* 0x000fe20003800200 */
[----:B-1----:R-:W-:-:S09]  /*2cb0*/  ULEA UR4, UR5, UR4, 0x18 ;  /* 0x0000000405047291 */ /* 0x002fd2000f8ec0ff */
[----:B------:R-:W1:Y:S04]  /*2cc0*/  LDS.64 R6, [UR4+0x18] ;  /* 0x00001804ff067984 */ /* 0x000e680008000a00 */
[----:B----4-:R-:W2:Y:S01]  /*2cd0*/  LDS.64 R12, [UR4+0x20] ;  /* 0x00002004ff0c7984 */ /* 0x010ea20008000a00 */
[----:B-1----:R-:W-:Y:S01]  /*2ce0*/  DSETP.GEU.AND P0, PT, |R2|, |R6|, PT ;  /* 0x400000060200722a */ /* 0x002fe20003f0e200 */
[----:B------:R-:W-:Y:S02]  /*2cf0*/  IMAD.MOV.U32 R4, RZ, RZ, R6 ;  /* 0x000000ffff047224 */ /* 0x000fe400078e0006 */
[----:B------:R-:W-:Y:S02]  /*2d00*/  IMAD.MOV.U32 R5, RZ, RZ, R7 ;  /* 0x000000ffff057224 */ /* 0x000fe400078e0007 */
[----:B--2---:R-:W-:-:S02]  /*2d10*/  IMAD.MOV.U32 R11, RZ, RZ, R12 ;  /* 0x000000ffff0b7224 */ /* 0x004fc400078e000c */
        /* <DEDUP_REMOVED lines=16> */
.L_x_60:
[----:B------:R-:W-:Y:S05]  /*2e20*/  BSYNC.RECONVERGENT B1 ;  /* 0x0000000000017941 */ /* 0x000fea0003800200 */
.L_x_59:
[----:B------:R-:W-:Y:S01]  /*2e30*/  UISETP.GE.AND UP0, UPT, UR6, 0x41, UPT ;  /* 0x000000410600788c */ /* 0x000fe2000bf06270 */
[----:B0-----:R-:W-:Y:S02]  /*2e40*/  IMAD.MOV.U32 R9, RZ, RZ, R11 ;  /* 0x000000ffff097224 */ /* 0x001fe400078e000b */
[----:B------:R-:W-:Y:S02]  /*2e50*/  IMAD.MOV.U32 R0, RZ, RZ, R8 ;  /* 0x000000ffff007224 */ /* 0x000fe400078e0008 */
[----:B------:R-:W-:Y:S02]  /*2e60*/  IMAD.MOV.U32 R2, RZ, RZ, R4 ;  /* 0x000000ffff027224 */ /* 0x000fe400078e0004 */
[----:B------:R-:W-:Y:S02]  /*2e70*/  IMAD.MOV.U32 R3, RZ, RZ, R5 ;  /* 0x000000ffff037224 */ /* 0x000fe400078e0005 */
[----:B------:R-:W-:Y:S05]  /*2e80*/  BRA.U !UP0, `(.L_x_61) ;  /* 0x00000001086c7547 */ /* 0x000fea000b800000 */
[----:B------:R-:W0:Y:S01]  /*2e90*/  S2UR UR5, SR_CgaCtaId ;  /* 0x00000000000579c3 */ /* 0x000e220000008800 */
[----:B------:R-:W-:Y:S01]  /*2ea0*/  UMOV UR4, 0x400 ;  /* 0x0000040000047882 */ /* 0x000fe20000000000 */
[----:B------:R-:W-:Y:S01]  /*2eb0*/  BSSY.RECONVERGENT B1, `(.L_x_61) ;  /* 0x0000018000017945 */ /* 0x000fe20003800200 */
[----:B0-----:R-:W-:-:S09]  /*2ec0*/  ULEA UR4, UR5, UR4, 0x18 ;  /* 0x0000000405047291 */ /* 0x001fd2000f8ec0ff */
[----:B------:R-:W0:Y:S04]  /*2ed0*/  LDS.64 R6, [UR4+0x28] ;  /* 0x00002804ff067984 */ /* 0x000e280008000a00 */
[----:B----4-:R-:W1:Y:S01]  /*2ee0*/  LDS.64 R12, [UR4+0x30] ;  /* 0x00003004ff0c7984 */ /* 0x010e620008000a00 */
[----:B0-----:R-:W-:Y:S01]  /*2ef0*/  DSETP.GEU.AND P0, PT, |R4|, |R6|, PT ;  /* 0x400000060400722a */ /* 0x001fe20003f0e200 */
[----:B------:R-:W-:Y:S02]  /*2f00*/  IMAD.MOV.U32 R2, RZ, RZ, R6 ;  /* 0x000000ffff027224 */ /* 0x000fe400078e0006 */
[----:B------:R-:W-:Y:S02]  /*2f10*/  IMAD.MOV.U32 R3, RZ, RZ, R7 ;  /* 0x000000ffff037224 */ /* 0x000fe400078e0007 */
[----:B-1----:R-:W-:-:S02]  /*2f20*/  IMAD.MOV.U32 R9, RZ, RZ, R12 ;  /* 0x000000ffff097224 */ /* 0x002fc400078e000c */
        /* <DEDUP_REMOVED lines=16> */
.L_x_62:
[----:B------:R-:W-:Y:S05]  /*3030*/  BSYNC.RECONVERGENT B1 ;  /* 0x0000000000017941 */ /* 0x000fea0003800200 */
.L_x_61:
[----:B------:R-:W-:Y:S01]  /*3040*/  UISETP.GE.AND UP0, UPT, UR6, 0x61, UPT ;  /* 0x000000610600788c */ /* 0x000fe2000bf06270 */
[----:B------:R-:W-:Y:S02]  /*3050*/  IMAD.MOV.U32 R11, RZ, RZ, R9 ;  /* 0x000000ffff0b7224 */ /* 0x000fe400078e0009 */
        /* <DEDUP_REMOVED lines=30> */
.L_x_64:
[----:B------:R-:W-:Y:S05]  /*3240*/  BSYNC.RECONVERGENT B1 ;  /* 0x0000000000017941 */ /* 0x000fea0003800200 */
.L_x_63:
        /* <DEDUP_REMOVED lines=32> */
.L_x_66:
[----:B------:R-:W-:Y:S05]  /*3450*/  BSYNC.RECONVERGENT B1 ;  /* 0x0000000000017941 */ /* 0x000fea0003800200 */
.L_x_65:
        /* <DEDUP_REMOVED lines=32> */
.L_x_68:
[----:B------:R-:W-:Y:S05]  /*3660*/  BSYNC.RECONVERGENT B1 ;  /* 0x0000000000017941 */ /* 0x000fea0003800200 */
.L_x_67:
        /* <DEDUP_REMOVED lines=32> */
.L_x_70:
[----:B------:R-:W-:Y:S05]  /*3870*/  BSYNC.RECONVERGENT B1 ;  /* 0x0000000000017941 */ /* 0x000fea0003800200 */
.L_x_69:
[----:B------:R-:W-:Y:S01]  /*3880*/  UISETP.GE.AND UP0, UPT, UR6, 0xe1, UPT ;  /* 0x000000e10600788c */ /* 0x000fe2000bf06270 */
[----:B------:R-:W-:Y:S02]  /*3890*/  IMAD.MOV.U32 R14, RZ, RZ, R9 ;  /* 0x000000ffff0e7224 */ /* 0x000fe400078e0009 */
[----:B------:R-:W-:Y:S02]  /*38a0*/  IMAD.MOV.U32 R15, RZ, RZ, R0 ;  /* 0x000000ffff0f7224 */ /* 0x000fe400078e0000 */
[----:B------:R-:W-:Y:S02]  /*38b0*/  IMAD.MOV.U32 R2, RZ, RZ, R6 ;  /* 0x000000ffff027224 */ /* 0x000fe400078e0006 */
[----:B------:R-:W-:Y:S02]  /*38c0*/  IMAD.MOV.U32 R3, RZ, RZ, R7 ;  /* 0x000000ffff037224 */ /* 0x000fe400078e0007 */
[----:B------:R-:W-:Y:S05]  /*38d0*/  BRA.U !UP0, `(.L_x_34) ;  /* 0x0000003108e07547 */ /* 0x000fea000b800000 */
[----:B------:R-:W0:Y:S01]  /*38e0*/  S2UR UR5, SR_CgaCtaId ;  /* 0x00000000000579c3 */ /* 0x000e220000008800 */
[----:B------:R-:W-:Y:S02]  /*38f0*/  UMOV UR4, 0x400 ;  /* 0x0000040000047882 */ /* 0x000fe40000000000 */
[----:B0-----:R-:W-:-:S09]  /*3900*/  ULEA UR4, UR5, UR4, 0x18 ;  /* 0x0000000405047291 */ /* 0x001fd2000f8ec0ff */
[----:B------:R-:W0:Y:S04]  /*3910*/  LDS.64 R4, [UR4+0x78] ;  /* 0x00007804ff047984 */ /* 0x000e280008000a00 */
[----:B------:R-:W1:Y:S01]  /*3920*/  LDS.64 R10, [UR4+0x80] ;  /* 0x00008004ff0a7984 */ /* 0x000e620008000a00 */
        /* <DEDUP_REMOVED lines=21> */
.L_x_2:
[----:B------:R-:W1:Y:S01]  /*3a80*/  S2R R0, SR_TID.X ;  /* 0x0000000000007919 */ /* 0x000e620000002100 */
[----:B------:R-:W1:Y:S02]  /*3a90*/  LDC.64 R2, c[0x0][0x380] ;  /* 0x0000e000ff027b82 */ /* 0x000e640000000a00 */
[----:B-1----:R-:W-:-:S05]  /*3aa0*/  IMAD.WIDE.U32 R18, R0, 0x10, R2 ;  /* 0x0000001000127825 */ /* 0x002fca00078e0002 */
[----:B0-----:R-:W2:Y:S04]  /*3ab0*/  LDG.E.64.CONSTANT R20, desc[UR10][R18.64] ;  /* 0x0000000a12147981 */ /* 0x001ea8000c1e9b00 */
[----:B------:R-:W2:Y:S04]  /*3ac0*/  LDG.E.64.CONSTANT R14, desc[UR10][R18.64+0x1000] ;  /* 0x0010000a120e7981 */ /* 0x000ea8000c1e9b00 */
[----:B------:R-:W3:Y:S04]  /*3ad0*/  LDG.E.64.CONSTANT R12, desc[UR10][R18.64+0x8] ;  /* 0x0000080a120c7981 */ /* 0x000ee8000c1e9b00 */
[----:B------:R-:W3:Y:S04]  /*3ae0*/  LDG.E.64.CONSTANT R10, desc[UR10][R18.64+0x1008] ;  /* 0x0010080a120a7981 */ /* 0x000ee8000c1e9b00 */
[----:B------:R-:W4:Y:S04]  /*3af0*/  LDG.E.64.CONSTANT R8, desc[UR10][R18.64+0x2000] ;  /* 0x0020000a12087981 */ /* 0x000f28000c1e9b00 */
[----:B------:R-:W5:Y:S04]  /*3b00*/  LDG.E.64.CONSTANT R6, desc[UR10][R18.64+0x2008] ;  /* 0x0020080a12067981 */ /* 0x000f68000c1e9b00 */
[----:B------:R-:W5:Y:S04]  /*3b10*/  LDG.E.64.CONSTANT R4, desc[UR10][R18.64+0x3000] ;  /* 0x0030000a12047981 */ /* 0x000f68000c1e9b00 */
[----:B------:R-:W5:Y:S04]  /*3b20*/  LDG.E.64.CONSTANT R2, desc[UR10][R18.64+0x3008] ;  /* 0x0030080a12027981 */ /* 0x000f68000c1e9b00 */
[----:B------:R-:W5:Y:S04]  /*3b30*/  LDG.E.64.CONSTANT R16, desc[UR10][R18.64+0x4000] ;  /* 0x0040000a12107981 */ /* 0x000f68000c1e9b00 */
[----:B------:R-:W5:Y:S01]  /*3b40*/  LDG.E.64.CONSTANT R22, desc[UR10][R18.64+0x4008] ;  /* 0x0040080a12167981 */ /* 0x000f62000c1e9b00 */
[----:B------:R-:W-:Y:S01]  /*3b50*/  UISETP.GE.U32.AND UP0, UPT, UR8, 0xa00, UPT ;  /* 0x00000a000800788c */ /* 0x000fe2000bf06070 */
[----:B--2---:R-:W-:-:S14]  /*3b60*/  DSETP.GEU.AND P2, PT, |R20|, |R14|, PT ;  /* 0x4000000e1400722a */ /* 0x004fdc0003f4e200 */
[----:B---3--:R-:W-:-:S04]  /*3b70*/  @P2 ISETP.GE.U32.AND P0, PT, R12, R10, PT ;  /* 0x0000000a0c00220c */ /* 0x008fc80003f06070 */
[----:B------:R-:W-:-:S13]  /*3b80*/  @P2 ISETP.GE.AND.EX P0, PT, R13, R11, PT, P0 ;  /* 0x0000000b0d00220c */ /* 0x000fda0003f06300 */
[----:B------:R-:W-:-:S06]  /*3b90*/  @P2 DSETP.LT.OR P0, PT, |R14|, |R20|, !P0 ;  /* 0x400000140e00222a */ /* 0x000fcc0004701600 */
[----:B------:R-:W-:Y:S02]  /*3ba0*/  @P2 FSEL R20, R20, R14, P0 ;  /* 0x0000000e14142208 */ /* 0x000fe40000000000 */
[----:B------:R-:W-:Y:S02]  /*3bb0*/  @P2 FSEL R21, R21, R15, P0 ;  /* 0x0000000f15152208 */ /* 0x000fe40000000000 */
[----:B------:R-:W-:Y:S01]  /*3bc0*/  @P2 SEL R10, R12, R10, P0 ;  /* 0x0000000a0c0a2207 */ /* 0x000fe20000000000 */
[----:B------:R-:W-:Y:S01]  /*3bd0*/  @P2 IMAD.MOV.U32 R14, RZ, RZ, R20 ;  /* 0x000000ffff0e2224 */ /* 0x000fe200078e0014 */
[----:B------:R-:W-:Y:S01]  /*3be0*/  @P2 SEL R11, R13, R11, P0 ;  /* 0x0000000b0d0b2207 */ /* 0x000fe20000000000 */
[----:B------:R-:W-:-:S06]  /*3bf0*/  @P2 IMAD.MOV.U32 R15, RZ, RZ, R21 ;  /* 0x000000ffff0f2224 */ /* 0x000fcc00078e0015 */
[----:B----4-:R-:W-:-:S14]  /*3c00*/  DSETP.GEU.AND P1, PT, |R14|, |R8|, PT ;  /* 0x400000080e00722a */ /* 0x010fdc0003f2e200 */
[----:B-----5:R-:W-:-:S04]  /*3c10*/  @P1 ISETP.GE.U32.AND P0, PT, R10, R6, PT ;  /* 0x000000060a00120c */ /* 0x020fc80003f06070 */
        /* <DEDUP_REMOVED lines=8> */
[----:B------:R-:W-:-:S14]  /*3ca0*/  DSETP.GEU.AND P2, PT, |R8|, |R4|, PT ;  /* 0x400000040800722a */ /* 0x000fdc0003f4e200 */
[----:B------:R-:W-:-:S04]  /*3cb0*/  @P2 ISETP.GE.U32.AND P0, PT, R6, R2, PT ;  /* 0x000000020600220c */ /* 0x000fc80003f06070 */
        /* <DEDUP_REMOVED lines=15> */
[----:B------:R-:W-:Y:S01]  /*3db0*/  IMAD.MOV.U32 R2, RZ, RZ, RZ ;  /* 0x000000ffff027224 */ /* 0x000fe200078e00ff */
[----:B------:R-:W-:Y:S01]  /*3dc0*/  @P1 SEL R23, R3, R23, P0 ;  /* 0x0000001703171207 */ /* 0x000fe20000000000 */
[----:B------:R-:W-:Y:S02]  /*3dd0*/  IMAD.MOV.U32 R3, RZ, RZ, 0x500 ;  /* 0x00000500ff037424 */ /* 0x000fe400078e00ff */
[----:B------:R-:W-:Y:S02]  /*3de0*/  @P1 IMAD.MOV.U32 R16, RZ, RZ, R4 ;  /* 0x000000ffff101224 */ /* 0x000fe400078e0004 */
[----:B------:R-:W-:Y:S01]  /*3df0*/  @P1 IMAD.MOV.U32 R17, RZ, RZ, R5 ;  /* 0x000000ffff111224 */ /* 0x000fe200078e0005 */
[----:B------:R-:W-:Y:S06]  /*3e00*/  BRA.U !UP0, `(.L_x_71) ;  /* 0x0000000d08987547 */ /* 0x000fec000b800000 */
[----:B------:R-:W-:Y:S01]  /*3e10*/  UIADD3 UR9, UP0, UPT, UR8, -0xa00, URZ ;  /* 0xfffff60008097890 */ /* 0x000fe2000ff1e0ff */
[----:B------:R-:W-:Y:S02]  /*3e20*/  IMAD.MOV.U32 R3, RZ, RZ, 0x500 ;  /* 0x00000500ff037424 */ /* 0x000fe400078e00ff */
[----:B------:R-:W-:Y:S01]  /*3e30*/  IMAD.MOV.U32 R2, RZ, RZ, RZ ;  /* 0x000000ffff027224 */ /* 0x000fe200078e00ff */
[----:B------:R-:W-:Y:S02]  /*3e40*/  ULEA.HI.X.SX32 UR8, UR8, 0xffffffff, 0x1, UP0 ;  /* 0xffffffff08087891 */ /* 0x000fe400080f0eff */
[----:B------:R-:W-:Y:S02]  /*3e50*/  UIMAD.WIDE.U32 UR12, UR9, -0x33333333, URZ ;  /* 0xcccccccd090c78a5 */ /* 0x000fe4000f8e00ff */
[----:B------:R-:W-:Y:S02]  /*3e60*/  UIMAD.WIDE.U32 UR4, UR8, -0x33333333, URZ ;  /* 0xcccccccd080478a5 */ /* 0x000fe4000f8e00ff */
[----:B------:R-:W-:-:S02]  /*3e70*/  UISETP.GE.U32.AND UP1, UPT, UR9, 0x500, UPT ;  /* 0x000005000900788c */ /* 0x000fc4000bf26070 */
[----:B------:R-:W-:Y:S02]  /*3e80*/  UIMAD.WIDE.U32 UR4, UP0, UR9, -0x33333334, UR4 ;  /* 0xcccccccc090478a5 */ /* 0x000fe4000f800004 */
[----:B------:R-:W-:Y:S02]  /*3e90*/  UISETP.GE.U32.AND.EX UP1, UPT, UR8, URZ, UPT, UP1 ;  /* 0x000000ff0800728c */ /* 0x000fe4000bf26110 */
[----:B------:R-:W-:Y:S02]  /*3ea0*/  UIADD3.X UR7, UPT, UPT, URZ, URZ, URZ, UP0, !UPT ;  /* 0x000000ffff077290 */ /* 0x000fe400087fe4ff */
[----:B------:R-:W-:Y:S01]  /*3eb0*/  UIADD3 URZ, UP0, UPT, UR13, UR4, URZ ;  /* 0x000000040dff7290 */ /* 0x000fe2000ff1e0ff */
[----:B------:R-:W-:-:S03]  /*3ec0*/  UMOV UR6, UR5 ;  /* 0x0000000500067c82 */ /* 0x000fc60008000000 */
[----:B------:R-:W-:-:S04]  /*3ed0*/  UIMAD.WIDE.U32.X UR4, UR8, -0x33333334, UR6, UP0 ;  /* 0xcccccccc080478a5 */ /* 0x000fc800080e0406 */
[----:B------:R-:W-:-:S04]  /*3ee0*/  USHF.R.U64 UR6, UR4, 0xa, UR5 ;  /* 0x0000000a04067899 */ /* 0x000fc80008001205 */
[----:B------:R-:W-:-:S04]  /*3ef0*/  ULOP3.LUT UR7, UR6, 0x1, URZ, 0xc0, !UPT ;  /* 0x0000000106077892 */ /* 0x000fc8000f8ec0ff */
[----:B------:R-:W-:-:S04]  /*3f00*/  UISETP.NE.U32.AND UP0, UPT, UR7, 0x1, UPT ;  /* 0x000000010700788c */ /* 0x000fc8000bf05070 */
[----:B------:R-:W-:Y:S01]  /*3f10*/  UISETP.NE.U32.AND.EX UP0, UPT, URZ, URZ, UPT, UP0 ;  /* 0x000000ffff00728c */ /* 0x000fe2000bf05100 */
[----:B------:R-:W-:Y:S10]  /*3f20*/  BRA.U !UP1, `(.L_x_72) ;  /* 0x00000009093c7547 */ /* 0x000ff4000b800000 */
[----:B------:R-:W0:Y:S01]  /*3f30*/  LDCU.64 UR8, c[0x0][0x380] ;  /* 0x00007000ff0877ac */ /* 0x000e220008000a00 */
[----:B------:R-:W-:Y:S02]  /*3f40*/  IMAD.MOV.U32 R3, RZ, RZ, 0x500 ;  /* 0x00000500ff037424 */ /* 0x000fe400078e00ff */
[----:B------:R-:W-:Y:S01]  /*3f50*/  IMAD.MOV.U32 R2, RZ, RZ, RZ ;  /* 0x000000ffff027224 */ /* 0x000fe200078e00ff */
[----:B------:R-:W-:-:S04]  /*3f60*/  UIADD3 UR4, UP1, UPT, UR6, 0x1, URZ ;  /* 0x0000000106047890 */ /* 0x000fc8000ff3e0ff */
[----:B------:R-:W-:Y:S02]  /*3f70*/  ULEA.HI.X UR5, UR5, URZ, URZ, 0x16, UP1 ;  /* 0x000000ff05057291 */ /* 0x000fe400088fb4ff */
[----:B------:R-:W-:Y:S02]  /*3f80*/  ULOP3.LUT UR4, UR4, 0xfffffffe, URZ, 0xc0, !UPT ;  /* 0xfffffffe04047892 */ /* 0x000fe4000f8ec0ff */
[----:B------:R-:W-:Y:S01]  /*3f90*/  ULOP3.LUT UR5, UR5, 0x7fffff, URZ, 0xc0, !UPT ;  /* 0x007fffff05057892 */ /* 0x000fe2000f8ec0ff */
[----:B0-----:R-:W-:-:S04]  /*3fa0*/  LEA R6, P0, R0, UR8, 0x4 ;  /* 0x0000000800067c11 */ /* 0x001fc8000f8020ff */
[----:B------:R-:W-:Y:S02]  /*3fb0*/  IADD3 R6, P1, PT, R6, 0xe008, RZ ;  /* 0x0000e00806067810 */ /* 0x000fe40007f3e0ff */
[----:B------:R-:W-:-:S05]  /*3fc0*/  LEA.HI.X R5, R0, UR9, RZ, 0x4, P0 ;  /* 0x0000000900057c11 */ /* 0x000fca00080f24ff */
[----:B------:R-:W-:-:S07]  /*3fd0*/  IMAD.X R5, RZ, RZ, R5, P1 ;  /* 0x000000ffff057224 */ /* 0x000fce00008e0605 */
.L_x_73:
[----:B------:R-:W-:-:S05]  /*3fe0*/  IMAD.MOV.U32 R4, RZ, RZ, R6 ;  /* 0x000000ffff047224 */ /* 0x000fca00078e0006 */
[----:B------:R-:W2:Y:S04]  /*3ff0*/  LDG.E.64.CONSTANT R12, desc[UR10][R4.64+-0x9008] ;  /* 0xff6ff80a040c7981 */ /* 0x000ea8000c1e9b00 */
[----:B------:R-:W3:Y:S04]  /*4000*/  LDG.E.64.CONSTANT R8, desc[UR10][R4.64+-0x9000] ;  /* 0xff70000a04087981 */ /* 0x000ee8000c1e9b00 */
[----:B------:R-:W4:Y:S04]  /*4010*/  LDG.E.64.CONSTANT R10, desc[UR10][R4.64+-0x8008] ;  /* 0xff7ff80a040a7981 */ /* 0x000f28000c1e9b00 */
[----:B------:R-:W5:Y:S04]  /*4020*/  LDG.E.64.CONSTANT R6, desc[UR10][R4.64+-0x8000] ;  /* 0xff80000a04067981 */ /* 0x000f68000c1e9b00 */
[----:B------:R-:W5:Y:S04]  /*4030*/  LDG.E.64.CONSTANT R26, desc[UR10][R4.64+-0x7008] ;  /* 0xff8ff80a041a7981 */ /* 0x000f68000c1e9b00 */
[----:B------:R-:W5:Y:S04]  /*4040*/  LDG.E.64.CONSTANT R24, desc[UR10][R4.64+-0x7000] ;  /* 0xff90000a04187981 */ /* 0x000f68000c1e9b00 */
[----:B------:R-:W5:Y:S04]  /*4050*/  LDG.E.64.CONSTANT R20, desc[UR10][R4.64+-0x6008] ;  /* 0xff9ff80a04147981 */ /* 0x000f68000c1e9b00 */
[----:B------:R-:W5:Y:S01]  /*4060*/  LDG.E.64.CONSTANT R18, desc[UR10][R4.64+-0x6000] ;  /* 0xffa0000a04127981 */ /* 0x000f62000c1e9b00 */
[----:B--2---:R-:W-:-:S14]  /*4070*/  DSETP.GEU.AND P2, PT, |R16|, |R12|, PT ;  /* 0x4000000c1000722a */ /* 0x004fdc0003f4e200 */
[----:B---3--:R-:W-:-:S04]  /*4080*/  @P2 ISETP.GE.U32.AND P0, PT, R22, R8, PT ;  /* 0x000000081600220c */ /* 0x008fc80003f06070 */
[----:B------:R-:W-:-:S13]  /*4090*/  @P2 ISETP.GE.AND.EX P0, PT, R23, R9, PT, P0 ;  /* 0x000000091700220c */ /* 0x000fda0003f06300 */
[----:B------:R-:W-:-:S06]  /*40a0*/  @P2 DSETP.LT.OR P0, PT, |R12|, |R16|, !P0 ;  /* 0x400000100c00222a */ /* 0x000fcc0004701600 */
[----:B------:R-:W-:Y:S02]  /*40b0*/  @P2 FSEL R17, R17, R13, P0 ;  /* 0x0000000d11112208 */ /* 0x000fe40000000000 */
[----:B------:R-:W-:-:S03]  /*40c0*/  @P2 FSEL R14, R16, R12, P0 ;  /* 0x0000000c100e2208 */ /* 0x000fc60000000000 */
[----:B------:R-:W-:Y:S02]  /*40d0*/  @P2 IMAD.MOV.U32 R13, RZ, RZ, R17 ;  /* 0x000000ffff0d2224 */ /* 0x000fe400078e0011 */
[----:B------:R-:W2:Y:S01]  /*40e0*/  LDG.E.64.CONSTANT R16, desc[UR10][R4.64+-0x5008] ;  /* 0xffaff80a04107981 */ /* 0x000ea2000c1e9b00 */
[----:B------:R-:W-:-:S03]  /*40f0*/  @P2 IMAD.MOV.U32 R12, RZ, RZ, R14 ;  /* 0x000000ffff0c2224 */ /* 0x000fc600078e000e */
[----:B------:R-:W3:Y:S03]  /*4100*/  LDG.E.64.CONSTANT R14, desc[UR10][R4.64+-0x5000] ;  /* 0xffb0000a040e7981 */ /* 0x000ee6000c1e9b00 */
[----:B----4-:R-:W-:Y:S01]  /*4110*/  DSETP.GEU.AND P1, PT, |R12|, |R10|, PT ;  /* 0x4000000a0c00722a */ /* 0x010fe20003f2e200 */
[----:B------:R-:W-:Y:S02]  /*4120*/  @P2 SEL R8, R22, R8, P0 ;  /* 0x0000000816082207 */ /* 0x000fe40000000000 */
[----:B------:R-:W-:Y:S02]  /*4130*/  @P2 SEL R9, R23, R9, P0 ;  /* 0x0000000917092207 */ /* 0x000fe40000000000 */
[----:B------:R-:W4:Y:S09]  /*4140*/  LDG.E.64.CONSTANT R22, desc[UR10][R4.64+-0x4008] ;  /* 0xffbff80a04167981 */ /* 0x000f32000c1e9b00 */
[----:B-----5:R-:W-:-:S04]  /*4150*/  @P1 ISETP.GE.U32.AND P0, PT, R8, R6, PT ;  /* 0x000000060800120c */ /* 0x020fc80003f06070 */
[----:B------:R-:W-:-:S13]  /*4160*/  @P1 ISETP.GE.AND.EX P0, PT, R9, R7, PT, P0 ;  /* 0x000000070900120c */ /* 0x000fda0003f06300 */
[----:B------:R-:W-:-:S06]  /*4170*/  @P1 DSETP.LT.OR P0, PT, |R10|, |R12|, !P0 ;  /* 0x4000000c0a00122a */ /* 0x000fcc0004701600 */
[----:B------:R-:W-:Y:S02]  /*4180*/  @P1 FSEL R12, R12, R10, P0 ;  /* 0x0000000a0c0c1208 */ /* 0x000fe40000000000 */
[----:B------:R-:W-:-:S03]  /*4190*/  @P1 FSEL R13, R13, R11, P0 ;  /* 0x0000000b0d0d1208 */ /* 0x000fc60000000000 */
[----:B------:R-:W-:Y:S02]  /*41a0*/  @P1 IMAD.MOV.U32 R10, RZ, RZ, R12 ;  /* 0x000000ffff0a1224 */ /* 0x000fe400078e000c */
[----:B------:R-:W-:Y:S02]  /*41b0*/  @P1 IMAD.MOV.U32 R11, RZ, RZ, R13 ;  /* 0x000000ffff0b1224 */ /* 0x000fe400078e000d */
[----:B------:R-:W5:Y:S04]  /*41c0*/  LDG.E.64.CONSTANT R12, desc[UR10][R4.64+-0x4000] ;  /* 0xffc0000a040c7981 */ /* 0x000f68000c1e9b00 */
[----:B------:R-:W-:Y:S01]  /*41d0*/  DSETP.GEU.AND P2, PT, |R10|, |R26|, PT ;  /* 0x4000001a0a00722a */ /* 0x000fe20003f4e200 */
[----:B------:R-:W-:Y:S02]  /*41e0*/  @P1 SEL R6, R8, R6, P0 ;  /* 0x0000000608061207 */ /* 0x000fe40000000000 */
[----:B------:R-:W-:-:S11]  /*41f0*/  @P1 SEL R7, R9, R7, P0 ;  /* 0x0000000709071207 */ /* 0x000fd60000000000 */
[----:B------:R-:W-:-:S04]  /*4200*/  @P2 ISETP.GE.U32.AND P0, PT, R6, R24, PT ;  /* 0x000000180600220c */ /* 0x000fc80003f06070 */
[----:B------:R-:W-:-:S13]  /*4210*/  @P2 ISETP.GE.AND.EX P0, PT, R7, R25, PT, P0 ;  /* 0x000000190700220c */ /* 0x000fda0003f06300 */
[----:B------:R-:W-:-:S06]  /*4220*/  @P2 DSETP.LT.OR P0, PT, |R26|, |R10|, !P0 ;  /* 0x4000000a1a00222a */ /* 0x000fcc0004701600 */
[----:B------:R-:W-:Y:S02]  /*4230*/  @P2 FSEL R8, R10, R26, P0 ;  /* 0x0000001a0a082208 */ /* 0x000fe40000000000 */
[----:B------:R-:W-:-:S03]  /*4240*/  @P2 FSEL R11, R11, R27, P0 ;  /* 0x0000001b0b0b2208 */ /* 0x000fc60000000000 */
[----:B------:R-:W-:Y:S02]  /*4250*/  @P2 IMAD.MOV.U32 R26, RZ, RZ, R8 ;  /* 0x000000ffff1a2224 */ /* 0x000fe400078e0008 */
[----:B------:R-:W-:Y:S01]  /*4260*/  @P2 IMAD.MOV.U32 R27, RZ, RZ, R11 ;  /* 0x000000ffff1b2224 */ /* 0x000fe200078e000b */
[----:B------:R-:W5:Y:S04]  /*4270*/  LDG.E.64.CONSTANT R8, desc[UR10][R4.64+-0x3000] ;  /* 0xffd0000a04087981 */ /* 0x000f68000c1e9b00 */
[----:B------:R-:W5:Y:S01]  /*4280*/  LDG.E.64.CONSTANT R10, desc[UR10][R4.64+-0x3008] ;  /* 0xffcff80a040a7981 */ /* 0x000f62000c1e9b00 */
        /* <DEDUP_REMOVED lines=10> */
[----:B------:R-:W5:Y:S01]  /*4330*/  LDG.E.64.CONSTANT R6, desc[UR10][R4.64+-0x2008] ;  /* 0xffdff80a04067981 */ /* 0x000f62000c1e9b00 */
[----:B------:R-:W-:Y:S02]  /*4340*/  @P1 SEL R18, R24, R18, P0 ;  /* 0x0000001218121207 */ /* 0x000fe40000000000 */
[----:B------:R-:W-:Y:S02]  /*4350*/  @P1 SEL R19, R25, R19, P0 ;  /* 0x0000001319131207 */ /* 0x000fe40000000000 */
        /* <DEDUP_REMOVED lines=8> */
[----:B------:R-:W-:Y:S02]  /*43e0*/  @P2 IMAD.MOV.U32 R17, RZ, RZ, R21 ;  /* 0x000000ffff112224 */ /* 0x000fe400078e0015 */
[----:B------:R-:W2:Y:S04]  /*43f0*/  LDG.E.64.CONSTANT R20, desc[UR10][R4.64+-0x1008] ;  /* 0xffeff80a04147981 */ /* 0x000ea8000c1e9b00 */
[----:B----4-:R-:W-:Y:S01]  /*4400*/  DSETP.GEU.AND P1, PT, |R16|, |R22|, PT ;  /* 0x400000161000722a */ /* 0x010fe20003f2e200 */
[----:B------:R-:W-:Y:S02]  /*4410*/  @P2 SEL R14, R18, R14, P0 ;  /* 0x0000000e120e2207 */ /* 0x000fe40000000000 */
[----:B------:R-:W-:-:S02]  /*4420*/  @P2 SEL R15, R19, R15, P0 ;  /* 0x0000000f130f2207 */ /* 0x000fc40000000000 */
[----:B------:R-:W3:Y:S09]  /*4430*/  LDG.E.64.CONSTANT R18, desc[UR10][R4.64+-0x1000] ;  /* 0xfff0000a04127981 */ /* 0x000ef2000c1e9b00 */
[----:B-----5:R-:W-:-:S04]  /*4440*/  @P1 ISETP.GE.U32.AND P0, PT, R14, R12, PT ;  /* 0x0000000c0e00120c */ /* 0x020fc80003f06070 */
[----:B------:R-:W-:Y:S01]  /*4450*/  @P1 ISETP.GE.AND.EX P0, PT, R15, R13, PT, P0 ;  /* 0x0000000d0f00120c */ /* 0x000fe20003f06300 */
[----:B------:R-:W-:Y:S02]  /*4460*/  IMAD.MOV.U32 R26, RZ, RZ, R22 ;  /* 0x000000ffff1a7224 */ /* 0x000fe400078e0016 */
[----:B------:R-:W-:-:S10]  /*4470*/  IMAD.MOV.U32 R27, RZ, RZ, R23 ;  /* 0x000000ffff1b7224 */ /* 0x000fd400078e0017 */
[----:B------:R-:W-:Y:S01]  /*4480*/  @P1 DSETP.LT.OR P0, PT, |R22|, |R16|, !P0 ;  /* 0x400000101600122a */ /* 0x000fe20004701600 */
[----:B------:R-:W4:Y:S05]  /*4490*/  LDG.E.64.CONSTANT R22, desc[UR10][R4.64] ;  /* 0x0000000a04167981 */ /* 0x000f2a000c1e9b00 */
        /* <DEDUP_REMOVED lines=14> */
[----:B------:R-:W-:-:S06]  /*4580*/  @P2 IMAD.MOV.U32 R11, RZ, RZ, R27 ;  /* 0x000000ffff0b2224 */ /* 0x000fcc00078e001b */
        /* <DEDUP_REMOVED lines=10> */
[----:B------:R-:W-:Y:S02]  /*4630*/  @P1 SEL R24, R8, R24, P0 ;  /* 0x0000001808181207 */ /* 0x000fe40000000000 */
[----:B------:R-:W-:Y:S01]  /*4640*/  @P1 SEL R25, R9, R25, P0 ;  /* 0x0000001909191207 */ /* 0x000fe20000000000 */
[----:B------:R-:W-:-:S04]  /*4650*/  UIADD3 UR4, UP1, UPT, UR4, -0x2, URZ ;  /* 0xfffffffe04047890 */ /* 0x000fc8000ff3e0ff */
[----:B------:R-:W-:Y:S02]  /*4660*/  UIADD3.X UR5, UPT, UPT, UR5, -0x1, URZ, UP1, !UPT ;  /* 0xffffffff05057890 */ /* 0x000fe40008ffe4ff */
[----:B------:R-:W-:-:S04]  /*4670*/  UISETP.NE.U32.AND UP1, UPT, UR4, URZ, UPT ;  /* 0x000000ff0400728c */ /* 0x000fc8000bf25070 */
[----:B------:R-:W-:Y:S01]  /*4680*/  UISETP.NE.AND.EX UP1, UPT, UR5, URZ, UPT, UP1 ;  /* 0x000000ff0500728c */ /* 0x000fe2000bf25310 */
[----:B--2---:R-:W-:-:S14]  /*4690*/  DSETP.GEU.AND P2, PT, |R6|, |R20|, PT ;  /* 0x400000140600722a */ /* 0x004fdc0003f4e200 */
[----:B---3--:R-:W-:-:S04]  /*46a0*/  @P2 ISETP.GE.U32.AND P0, PT, R24, R18, PT ;  /* 0x000000121800220c */ /* 0x008fc80003f06070 */
[----:B------:R-:W-:-:S13]  /*46b0*/  @P2 ISETP.GE.AND.EX P0, PT, R25, R19, PT, P0 ;  /* 0x000000131900220c */ /* 0x000fda0003f06300 */
[----:B------:R-:W-:-:S06]  /*46c0*/  @P2 DSETP.LT.OR P0, PT, |R20|, |R6|, !P0 ;  /* 0x400000061400222a */ /* 0x000fcc0004701600 */
[----:B------:R-:W-:Y:S02]  /*46d0*/  @P2 FSEL R6, R6, R20, P0 ;  /* 0x0000001406062208 */ /* 0x000fe40000000000 */
[----:B------:R-:W-:-:S03]  /*46e0*/  @P2 FSEL R7, R7, R21, P0 ;  /* 0x0000001507072208 */ /* 0x000fc60000000000 */
[----:B------:R-:W-:Y:S02]  /*46f0*/  @P2 IMAD.MOV.U32 R20, RZ, RZ, R6 ;  /* 0x000000ffff142224 */ /* 0x000fe400078e0006 */
[----:B------:R-:W-:-:S06]  /*4700*/  @P2 IMAD.MOV.U32 R21, RZ, RZ, R7 ;  /* 0x000000ffff152224 */ /* 0x000fcc00078e0007 */
[----:B-----5:R-:W-:Y:S01]  /*4710*/  DSETP.GEU.AND P1, PT, |R20|, |R16|, PT ;  /* 0x400000101400722a */ /* 0x020fe20003f2e200 */
[----:B------:R-:W-:Y:S02]  /*4720*/  @P2 SEL R18, R24, R18, P0 ;  /* 0x0000001218122207 */ /* 0x000fe40000000000 */
[----:B------:R-:W-:-:S11]  /*4730*/  @P2 SEL R19, R25, R19, P0 ;  /* 0x0000001319132207 */ /* 0x000fd60000000000 */
[----:B----4-:R-:W-:-:S04]  /*4740*/  @P1 ISETP.GE.U32.AND P0, PT, R18, R22, PT ;  /* 0x000000161200120c */ /* 0x010fc80003f06070 */
[----:B------:R-:W-:Y:S02]  /*4750*/  @P1 ISETP.GE.AND.EX P0, PT, R19, R23, PT, P0 ;  /* 0x000000171300120c */ /* 0x000fe40003f06300 */
[----:B------:R-:W-:-:S05]  /*4760*/  IADD3 R6, P2, PT, R4, 0xa000, RZ ;  /* 0x0000a00004067810 */ /* 0x000fca0007f5e0ff */
[----:B------:R-:W-:-:S06]  /*4770*/  IMAD.X R5, RZ, RZ, R5, P2 ;  /* 0x000000ffff057224 */ /* 0x000fcc00010e0605 */
[----:B------:R-:W-:Y:S01]  /*4780*/  @P1 DSETP.LT.OR P0, PT, |R16|, |R20|, !P0 ;  /* 0x400000141000122a */ /* 0x000fe20004701600 */
[----:B------:R-:W-:-:S05]  /*4790*/  IADD3 R3, P2, PT, R3, 0xa00, RZ ;  /* 0x00000a0003037810 */ /* 0x000fca0007f5e0ff */
[----:B------:R-:W-:Y:S02]  /*47a0*/  @P1 FSEL R4, R20, R16, P0 ;  /* 0x0000001014041208 */ /* 0x000fe40000000000 */
[----:B------:R-:W-:Y:S01]  /*47b0*/  @P1 FSEL R21, R21, R17, P0 ;  /* 0x0000001115151208 */ /* 0x000fe20000000000 */
[----:B------:R-:W-:Y:S01]  /*47c0*/  IMAD.X R2, RZ, RZ, R2, P2 ;  /* 0x000000ffff027224 */ /* 0x000fe200010e0602 */
[----:B------:R-:W-:Y:S01]  /*47d0*/  @P1 SEL R22, R18, R22, P0 ;  /* 0x0000001612161207 */ /* 0x000fe20000000000 */
[----:B------:R-:W-:Y:S01]  /*47e0*/  @P1 IMAD.MOV.U32 R16, RZ, RZ, R4 ;  /* 0x000000ffff101224 */ /* 0x000fe200078e0004 */
[----:B------:R-:W-:Y:S01]  /*47f0*/  @P1 SEL R23, R19, R23, P0 ;  /* 0x0000001713171207 */ /* 0x000fe20000000000 */
[----:B------:R-:W-:Y:S01]  /*4800*/  @P1 IMAD.MOV.U32 R17, RZ, RZ, R21 ;  /* 0x000000ffff111224 */ /* 0x000fe200078e0015 */
[----:B------:R-:W-:Y:S06]  /*4810*/  BRA.U UP1, `(.L_x_73) ;  /* 0xfffffff501f07547 */ /* 0x000fec000b83ffff */
.L_x_72:
[----:B------:R-:W-:Y:S05]  /*4820*/  BRA.U !UP0, `(.L_x_71) ;  /* 0x0000000508107547 */ /* 0x000fea000b800000 */
[----:B------:R-:W0:Y:S02]  /*4830*/  LDC.64 R4, c[0x0][0x380] ;  /* 0x0000e000ff047b82 */ /* 0x000e240000000a00 */
[----:B0-----:R-:W-:-:S03]  /*4840*/  IMAD.WIDE.U32 R4, R0, 0x10, R4 ;  /* 0x0000001000047825 */ /* 0x001fc600078e0004 */
[----:B------:R-:W-:-:S04]  /*4850*/  LEA R24, P0, R3, R4, 0x4 ;  /* 0x0000000403187211 */ /* 0x000fc800078020ff */
[----:B------:R-:W-:-:S05]  /*4860*/  LEA.HI.X R25, R3, R5, R2, 0x4, P0 ;  /* 0x0000000503197211 */ /* 0x000fca00000f2402 */
[----:B------:R-:W2:Y:S04]  /*4870*/  LDG.E.64.CONSTANT R20, desc[UR10][R24.64] ;  /* 0x0000000a18147981 */ /* 0x000ea8000c1e9b00 */
[----:B------:R-:W3:Y:S04]  /*4880*/  LDG.E.64.CONSTANT R18, desc[UR10][R24.64+0x8] ;  /* 0x0000080a18127981 */ /* 0x000ee8000c1e9b00 */
[----:B------:R-:W4:Y:S04]  /*4890*/  LDG.E.64.CONSTANT R14, desc[UR10][R24.64+0x1000] ;  /* 0x0010000a180e7981 */ /* 0x000f28000c1e9b00 */
[----:B------:R-:W5:Y:S04]  /*48a0*/  LDG.E.64.CONSTANT R12, desc[UR10][R24.64+0x1008] ;  /* 0x0010080a180c7981 */ /* 0x000f68000c1e9b00 */
        /* <DEDUP_REMOVED lines=16> */
[----:B------:R-:W-:-:S11]  /*49b0*/  @P2 SEL R19, R23, R19, P0 ;  /* 0x0000001317132207 */ /* 0x000fd60000000000 */
[----:B-----5:R-:W-:-:S04]  /*49c0*/  @P1 ISETP.GE.U32.AND P0, PT, R18, R12, PT ;  /* 0x0000000c1200120c */ /* 0x020fc80003f06070 */
        /* <DEDUP_REMOVED lines=27> */
[----:B------:R-:W-:Y:S02]  /*4b80*/  @P1 SEL R5, R9, R5, P0 ;  /* 0x0000000509051207 */ /* 0x000fe40000000000 */
[----:B------:R-:W-:-:S05]  /*4b90*/  IADD3 R3, P1, PT, R3, 0x500, RZ ;  /* 0x0000050003037810 */ /* 0x000fca0007f3e0ff */
[----:B------:R-:W-:Y:S01]  /*4ba0*/  IMAD.X R2, RZ, RZ, R2, P1 ;  /* 0x000000ffff027224 */ /* 0x000fe200008e0602 */
[----:B--2---:R-:W-:-:S14]  /*4bb0*/  DSETP.GEU.AND P2, PT, |R6|, |R16|, PT ;  /* 0x400000100600722a */ /* 0x004fdc0003f4e200 */
[----:B------:R-:W-:-:S04]  /*4bc0*/  @P2 ISETP.GE.U32.AND P0, PT, R4, R26, PT ;  /* 0x0000001a0400220c */ /* 0x000fc80003f06070 */
[----:B------:R-:W-:-:S13]  /*4bd0*/  @P2 ISETP.GE.AND.EX P0, PT, R5, R27, PT, P0 ;  /* 0x0000001b0500220c */ /* 0x000fda0003f06300 */
[----:B------:R-:W-:-:S06]  /*4be0*/  @P2 DSETP.LT.OR P0, PT, |R16|, |R6|, !P0 ;  /* 0x400000061000222a */ /* 0x000fcc0004701600 */
[----:B------:R-:W-:Y:S02]  /*4bf0*/  @P2 FSEL R6, R6, R16, P0 ;  /* 0x0000001006062208 */ /* 0x000fe40000000000 */
[----:B------:R-:W-:Y:S02]  /*4c00*/  @P2 FSEL R7, R7, R17, P0 ;  /* 0x0000001107072208 */ /* 0x000fe40000000000 */
[----:B------:R-:W-:Y:S02]  /*4c10*/  @P2 SEL R26, R4, R26, P0 ;  /* 0x0000001a041a2207 */ /* 0x000fe40000000000 */
[----:B------:R-:W-:Y:S01]  /*4c20*/  @P2 SEL R27, R5, R27, P0 ;  /* 0x0000001b051b2207 */ /* 0x000fe20000000000 */
[----:B------:R-:W-:Y:S02]  /*4c30*/  @P2 IMAD.MOV.U32 R16, RZ, RZ, R6 ;  /* 0x000000ffff102224 */ /* 0x000fe400078e0006 */
[----:B------:R-:W-:Y:S02]  /*4c40*/  @P2 IMAD.MOV.U32 R17, RZ, RZ, R7 ;  /* 0x000000ffff112224 */ /* 0x000fe400078e0007 */
[----:B------:R-:W-:-:S02]  /*4c50*/  IMAD.MOV.U32 R22, RZ, RZ, R26 ;  /* 0x000000ffff167224 */ /* 0x000fc400078e001a */
[----:B------:R-:W-:-:S07]  /*4c60*/  IMAD.MOV.U32 R23, RZ, RZ, R27 ;  /* 0x000000ffff177224 */ /* 0x000fce00078e001b */
.L_x_71:
[----:B------:R-:W0:Y:S02]  /*4c70*/  LDCU UR4, c[0x0][0x390] ;  /* 0x00007200ff0477ac */ /* 0x000e240008000800 */
[----:B0-----:R-:W-:Y:S02]  /*4c80*/  USHF.R.S32.HI UR5, URZ, 0x1f, UR4 ;  /* 0x0000001fff057899 */ /* 0x001fe40008011404 */
[----:B------:R-:W-:-:S04]  /*4c90*/  ISETP.GE.U32.AND P0, PT, R3, UR4, PT ;  /* 0x0000000403007c0c */ /* 0x000fc8000bf06070 */
[----:B------:R-:W-:-:S13]  /*4ca0*/  ISETP.GE.AND.EX P0, PT, R2, UR5, PT, P0 ;  /* 0x0000000502007c0c */ /* 0x000fda000bf06300 */
[----:B------:R-:W-:Y:S05]  /*4cb0*/  @P0 BRA `(.L_x_74) ;  /* 0x00000008009c0947 */ /* 0x000fea0003800000 */
[----:B------:R-:W-:Y:S01]  /*4cc0*/  IADD3 R21, PT, PT, -R3, UR4, RZ ;  /* 0x0000000403157c10 */ /* 0x000fe2000fffe1ff */
[----:B------:R-:W-:Y:S03]  /*4cd0*/  BSSY.RECONVERGENT B1, `(.L_x_74) ;  /* 0x00000a5000017945 */ /* 0x000fe60003800200 */
[----:B------:R-:W-:-:S13]  /*4ce0*/  ISETP.GE.AND P0, PT, R0, R21, PT ;  /* 0x000000150000720c */ /* 0x000fda0003f06270 */
[----:B------:R-:W-:Y:S05]  /*4cf0*/  @P0 BRA `(.L_x_75) ;  /* 0x0000000800880947 */ /* 0x000fea0003800000 */
[----:B------:R-:W-:Y:S01]  /*4d00*/  LOP3.LUT R12, RZ, R0, RZ, 0x33, !PT ;  /* 0x00000000ff0c7212 */ /* 0x000fe200078e33ff */
[----:B------:R-:W-:Y:S01]  /*4d10*/  BSSY.RECONVERGENT B2, `(.L_x_76) ;  /* 0x0000032000027945 */ /* 0x000fe20003800200 */
[----:B------:R-:W-:Y:S02]  /*4d20*/  IMAD.MOV.U32 R20, RZ, RZ, R0 ;  /* 0x000000ffff147224 */ /* 0x000fe400078e0000 */
[----:B------:R-:W-:-:S04]  /*4d30*/  IADD3 R12, PT, PT, -R3, UR4, R12 ;  /* 0x00000004030c7c10 */ /* 0x000fc8000fffe10c */
[----:B------:R-:W-:-:S04]  /*4d40*/  LOP3.LUT R4, R12, 0x300, RZ, 0xc0, !PT ;  /* 0x000003000c047812 */ /* 0x000fc800078ec0ff */
[----:B------:R-:W-:-:S13]  /*4d50*/  ISETP.NE.AND P0, PT, R4, 0x300, PT ;  /* 0x000003000400780c */ /* 0x000fda0003f05270 */
[----:B------:R-:W-:Y:S05]  /*4d60*/  @!P0 BRA `(.L_x_77) ;  /* 0x0000000000b08947 */ /* 0x000fea0003800000 */
[----:B------:R-:W0:Y:S01]  /*4d70*/  LDCU.64 UR6, c[0x0][0x380] ;  /* 0x00007000ff0677ac */ /* 0x000e220008000a00 */
[----:B------:R-:W-:Y:S01]  /*4d80*/  IADD3 R5, P0, PT, R0, R3, RZ ;  /* 0x0000000300057210 */ /* 0x000fe20007f1e0ff */
[----:B------:R-:W-:Y:S01]  /*4d90*/  IMAD.MOV.U32 R20, RZ, RZ, R0 ;  /* 0x000000ffff147224 */ /* 0x000fe200078e0000 */
[----:B------:R-:W-:-:S03]  /*4da0*/  LEA.HI R4, R12, 0x1, RZ, 0x18 ;  /* 0x000000010c047811 */ /* 0x000fc600078fc0ff */
[----:B------:R-:W-:Y:S01]  /*4db0*/  IMAD.X R6, RZ, RZ, R2, P0 ;  /* 0x000000ffff067224 */ /* 0x000fe200000e0602 */
[----:B------:R-:W-:-:S05]  /*4dc0*/  LOP3.LUT R4, R4, 0x3, RZ, 0xc0, !PT ;  /* 0x0000000304047812 */ /* 0x000fca00078ec0ff */
[----:B------:R-:W-:Y:S01]  /*4dd0*/  IMAD.MOV R13, RZ, RZ, -R4 ;  /* 0x000000ffff0d7224 */ /* 0x000fe200078e0a04 */
[----:B0-----:R-:W-:-:S04]  /*4de0*/  LEA R14, P1, R5, UR6, 0x4 ;  /* 0x00000006050e7c11 */ /* 0x001fc8000f8220ff */
[----:B------:R-:W-:-:S09]  /*4df0*/  LEA.HI.X R5, R5, UR7, R6, 0x4, P1 ;  /* 0x0000000705057c11 */ /* 0x000fd200088f2406 */
.L_x_80:
[----:B------:R-:W-:-:S05]  /*4e00*/  IMAD.MOV.U32 R4, RZ, RZ, R14 ;  /* 0x000000ffff047224 */ /* 0x000fca00078e000e */
[----:B------:R-:W2:Y:S04]  /*4e10*/  LDG.E.64.CONSTANT R8, desc[UR10][R4.64] ;  /* 0x0000000a04087981 */ /* 0x000ea8000c1e9b00 */
[----:B------:R-:W3:Y:S01]  /*4e20*/  LDG.E.64.CONSTANT R6, desc[UR10][R4.64+0x8] ;  /* 0x0000080a04067981 */ /* 0x000ee2000c1e9b00 */
[----:B------:R-:W-:Y:S01]  /*4e30*/  VIADD R13, R13, 0x1 ;  /* 0x000000010d0d7836 */ /* 0x000fe20000000000 */
[----:B------:R-:W-:Y:S01]  /*4e40*/  BSSY.RECONVERGENT B3, `(.L_x_78) ;  /* 0x000001b000037945 */ /* 0x000fe20003800200 */
[----:B------:R-:W-:Y:S01]  /*4e50*/  IMAD.MOV.U32 R15, RZ, RZ, R22 ;  /* 0x000000ffff0f7224 */ /* 0x000fe200078e0016 */
        /* <DEDUP_REMOVED lines=25> */
.L_x_79:
[----:B------:R-:W-:Y:S05]  /*4ff0*/  BSYNC.RECONVERGENT B3 ;  /* 0x0000000000037941 */ /* 0x000fea0003800200 */
.L_x_78:
[----:B------:R-:W-:Y:S02]  /*5000*/  IMAD.X R5, RZ, RZ, R5, P3 ;  /* 0x000000ffff057224 */ /* 0x000fe400018e0605 */
[----:B------:R-:W-:Y:S01]  /*5010*/  VIADD R20, R20, 0x100 ;  /* 0x0000010014147836 */ /* 0x000fe20000000000 */
[----:B------:R-:W-:Y:S06]  /*5020*/  @P2 BRA `(.L_x_80) ;  /* 0xfffffffc00742947 */ /* 0x000fec000383ffff */
.L_x_77:
[----:B------:R-:W-:Y:S05]  /*5030*/  BSYNC.RECONVERGENT B2 ;  /* 0x0000000000027941 */ /* 0x000fea0003800200 */
.L_x_76:
[----:B------:R-:W-:-:S13]  /*5040*/  ISETP.GE.U32.AND P0, PT, R12, 0x300, PT ;  /* 0x000003000c00780c */ /* 0x000fda0003f06070 */
[----:B------:R-:W-:Y:S05]  /*5050*/  @!P0 BRA `(.L_x_75) ;  /* 0x0000000400b08947 */ /* 0x000fea0003800000 */
[----:B------:R-:W0:Y:S01]  /*5060*/  LDCU.64 UR6, c[0x0][0x380] ;  /* 0x00007000ff0677ac */ /* 0x000e220008000a00 */
[----:B------:R-:W-:-:S05]  /*5070*/  IADD3 R3, P0, PT, R20, R3, RZ ;  /* 0x0000000314037210 */ /* 0x000fca0007f1e0ff */
[----:B------:R-:W-:Y:S01]  /*5080*/  IMAD.X R2, RZ, RZ, R2, P0 ;  /* 0x000000ffff027224 */ /* 0x000fe200000e0602 */
[----:B0-----:R-:W-:-:S04]  /*5090*/  LEA R8, P1, R3, UR6, 0x4 ;  /* 0x0000000603087c11 */ /* 0x001fc8000f8220ff */
[----:B------:R-:W-:Y:S02]  /*50a0*/  IADD3 R8, P0, PT, R8, 0x3008, RZ ;  /* 0x0000300808087810 */ /* 0x000fe40007f1e0ff */
[----:B------:R-:W-:-:S05]  /*50b0*/  LEA.HI.X R9, R3, UR7, R2, 0x4, P1 ;  /* 0x0000000703097c11 */ /* 0x000fca00088f2402 */
[----:B------:R-:W-:-:S07]  /*50c0*/  IMAD.X R9, RZ, RZ, R9, P0 ;  /* 0x000000ffff097224 */ /* 0x000fce00000e0609 */
.L_x_89:
[----:B------:R-:W2:Y:S04]  /*50d0*/  LDG.E.64.CONSTANT R10, desc[UR10][R8.64+-0x3008] ;  /* 0xffcff80a080a7981 */ /* 0x000ea8000c1e9b00 */
[----:B------:R-:W3:Y:S04]  /*50e0*/  LDG.E.64.CONSTANT R12, desc[UR10][R8.64+-0x3000] ;  /* 0xffd0000a080c7981 */ /* 0x000ee8000c1e9b00 */
[----:B------:R0:W5:Y:S04]  /*50f0*/  LDG.E.64.CONSTANT R6, desc[UR10][R8.64+-0x2008] ;  /* 0xffdff80a08067981 */ /* 0x000168000c1e9b00 */
        /* <DEDUP_REMOVED lines=22> */
.L_x_82:
[----:B------:R-:W-:Y:S05]  /*5260*/  BSYNC.RECONVERGENT B2 ;  /* 0x0000000000027941 */ /* 0x000fea0003800200 */
.L_x_81:
        /* <DEDUP_REMOVED lines=25> */
.L_x_84:
[----:B------:R-:W-:Y:S05]  /*5400*/  BSYNC.RECONVERGENT B2 ;  /* 0x0000000000027941 */ /* 0x000fea0003800200 */
.L_x_83:
        /* <DEDUP_REMOVED lines=21> */
.L_x_86:
[----:B------:R-:W-:Y:S05]  /*5560*/  BSYNC.RECONVERGENT B2 ;  /* 0x0000000000027941 */ /* 0x000fea0003800200 */
.L_x_85:
        /* <DEDUP_REMOVED lines=21> */
.L_x_88:
[----:B------:R-:W-:Y:S05]  /*56c0*/  BSYNC.RECONVERGENT B2 ;  /* 0x0000000000027941 */ /* 0x000fea0003800200 */
.L_x_87:
[----:B------:R-:W-:Y:S01]  /*56d0*/  VIADD R20, R20, 0x400 ;  /* 0x0000040014147836 */ /* 0x000fe20000000000 */
[----:B------:R-:W-:-:S04]  /*56e0*/  IADD3 R8, P1, PT, R8, 0x4000, RZ ;  /* 0x0000400008087810 */ /* 0x000fc80007f3e0ff */
[----:B------:R-:W-:Y:S01]  /*56f0*/  ISETP.GE.AND P0, PT, R20, R21, PT ;  /* 0x000000151400720c */ /* 0x000fe20003f06270 */
[----:B------:R-:W-:-:S12]  /*5700*/  IMAD.X R9, RZ, RZ, R9, P1 ;  /* 0x000000ffff097224 */ /* 0x000fd800008e0609 */
[----:B------:R-:W-:Y:S05]  /*5710*/  @!P0 BRA `(.L_x_89) ;  /* 0xfffffff8006c8947 */ /* 0x000fea000383ffff */
.L_x_75:
[----:B------:R-:W-:Y:S05]  /*5720*/  BSYNC.RECONVERGENT B1 ;  /* 0x0000000000017941 */ /* 0x000fea0003800200 */
.L_x_74:
[----:B------:R-:W0:Y:S01]  /*5730*/  S2R R8, SR_LANEID ;  /* 0x0000000000087919 */ /* 0x000e220000000000 */
[----:B------:R-:W-:Y:S01]  /*5740*/  BSSY.RECONVERGENT B1, `(.L_x_90) ;  /* 0x000001f000017945 */ /* 0x000fe20003800200 */
[----:B------:R-:W-:Y:S01]  /*5750*/  IMAD.MOV.U32 R11, RZ, RZ, R22 ;  /* 0x000000ffff0b7224 */ /* 0x000fe200078e0016 */
[----:B------:R1:W2:Y:S01]  /*5760*/  SHFL.DOWN PT, R4, R16, 0x1, 0x1f ;  /* 0x08201f0010047f89 */ /* 0x0002a200000e0000 */
[----:B------:R-:W-:Y:S02]  /*5770*/  IMAD.MOV.U32 R12, RZ, RZ, R23 ;  /* 0x000000ffff0c7224 */ /* 0x000fe400078e0017 */
[----:B------:R-:W-:Y:S01]  /*5780*/  IMAD.MOV.U32 R2, RZ, RZ, R16 ;  /* 0x000000ffff027224 */ /* 0x000fe200078e0010 */
[----:B------:R1:W3:Y:S01]  /*5790*/  SHFL.DOWN PT, R5, R17, 0x1, 0x1f ;  /* 0x08201f0011057f89 */ /* 0x0002e200000e0000 */
        /* <DEDUP_REMOVED lines=25> */
.L_x_91:
[----:B------:R-:W-:Y:S05]  /*5930*/  BSYNC.RECONVERGENT B1 ;  /* 0x0000000000017941 */ /* 0x000fea0003800200 */
.L_x_90:
        /* <DEDUP_REMOVED lines=31> */
.L_x_93:
[----:B------:R-:W-:Y:S05]  /*5b30*/  BSYNC.RECONVERGENT B1 ;  /* 0x0000000000017941 */ /* 0x000fea0003800200 */
.L_x_92:
[----:B------:R-:W-:Y:S01]  /*5b40*/  ISETP.GT.AND P0, PT, R8, 0x1b, PT ;  /* 0x0000001b0800780c */ /* 0x000fe20003f04270 */
[----:B-1----:R1:W1:Y:S01]  /*5b50*/  SHFL.DOWN PT, R6, R4, 0x4, 0x1f ;  /* 0x08801f0004067f89 */ /* 0x00226200000e0000 */
[----:B------:R-:W-:Y:S01]  /*5b60*/  BSSY.RECONVERGENT B1, `(.L_x_94) ;  /* 0x000001d000017945 */ /* 0x000fe20003800200 */
[----:B0-----:R-:W-:Y:S02]  /*5b70*/  IMAD.MOV.U32 R11, RZ, RZ, R9 ;  /* 0x000000ffff0b7224 */ /* 0x001fe400078e0009 */
[----:B--2---:R0:W2:Y:S01]  /*5b80*/  SHFL.DOWN PT, R7, R5, 0x4, 0x1f ;  /* 0x08801f0005077f89 */ /* 0x0040a200000e0000 */
[----:B------:R-:W-:Y:S02]  /*5b90*/  IMAD.MOV.U32 R12, RZ, RZ, R10 ;  /* 0x000000ffff0c7224 */ /* 0x000fe400078e000a */
[----:B------:R-:W-:Y:S01]  /*5ba0*/  IMAD.MOV.U32 R2, RZ, RZ, R4 ;  /* 0x000000ffff027224 */ /* 0x000fe200078e0004 */
[----:B---3--:R0:W3:Y:S01]  /*5bb0*/  SHFL.DOWN PT, R14, R9, 0x4, 0x1f ;  /* 0x08801f00090e7f89 */ /* 0x0080e200000e0000 */
[----:B------:R-:W-:-:S03]  /*5bc0*/  IMAD.MOV.U32 R3, RZ, RZ, R5 ;  /* 0x000000ffff037224 */ /* 0x000fc600078e0005 */
[----:B----4-:R0:W4:Y:S01]  /*5bd0*/  SHFL.DOWN PT, R13, R10, 0x4, 0x1f ;  /* 0x08801f000a0d7f89 */ /* 0x01012200000e0000 */
        /* <DEDUP_REMOVED lines=21> */
.L_x_95:
[----:B------:R-:W-:Y:S05]  /*5d30*/  BSYNC.RECONVERGENT B1 ;  /* 0x0000000000017941 */ /* 0x000fea0003800200 */
.L_x_94:
        /* <DEDUP_REMOVED lines=31> */
.L_x_97:
[----:B------:R-:W-:Y:S05]  /*5f30*/  BSYNC.RECONVERGENT B1 ;  /* 0x0000000000017941 */ /* 0x000fea0003800200 */
.L_x_96:
[----:B------:R-:W-:Y:S01]  /*5f40*/  ISETP.GT.AND P0, PT, R8, 0xf, PT ;  /* 0x0000000f0800780c */ /* 0x000fe20003f04270 */
[----:B-1----:R1:W1:Y:S01]  /*5f50*/  SHFL.DOWN PT, R6, R4, 0x10, 0x1f ;  /* 0x0a001f0004067f89 */ /* 0x00226200000e0000 */
[----:B------:R-:W-:Y:S01]  /*5f60*/  BSSY.RECONVERGENT B1, `(.L_x_98) ;  /* 0x000001d000017945 */ /* 0x000fe20003800200 */
[----:B---3--:R-:W-:Y:S02]  /*5f70*/  IMAD.MOV.U32 R14, RZ, RZ, R9 ;  /* 0x000000ffff0e7224 */ /* 0x008fe400078e0009 */
[----:B--2---:R2:W3:Y:S01]  /*5f80*/  SHFL.DOWN PT, R7, R5, 0x10, 0x1f ;  /* 0x0a001f0005077f89 */ /* 0x0044e200000e0000 */
[----:B------:R-:W-:Y:S02]  /*5f90*/  IMAD.MOV.U32 R15, RZ, RZ, R10 ;  /* 0x000000ffff0f7224 */ /* 0x000fe400078e000a */
[----:B------:R-:W-:Y:S01]  /*5fa0*/  IMAD.MOV.U32 R2, RZ, RZ, R4 ;  /* 0x000000ffff027224 */ /* 0x000fe200078e0004 */
[----:B0-----:R2:W0:Y:S01]  /*5fb0*/  SHFL.DOWN PT, R12, R9, 0x10, 0x1f ;  /* 0x0a001f00090c7f89 */ /* 0x00142200000e0000 */
[----:B------:R-:W-:-:S03]  /*5fc0*/  IMAD.MOV.U32 R3, RZ, RZ, R5 ;  /* 0x000000ffff037224 */ /* 0x000fc600078e0005 */
[----:B------:R2:W0:Y:S01]  /*5fd0*/  SHFL.DOWN PT, R11, R10, 0x10, 0x1f ;  /* 0x0a001f000a0b7f89 */ /* 0x00042200000e0000 */
[----:B------:R-:W-:Y:S05]  /*5fe0*/  @P0 BRA `(.L_x_99) ;  /* 0x0000000000500947 */ /* 0x000fea0003800000 */
[----:B-1-3--:R-:W-:Y:S01]  /*5ff0*/  DSETP.GEU.AND P0, PT, |R4|, |R6|, PT ;  /* 0x400000060400722a */ /* 0x00afe20003f0e200 */
        /* <DEDUP_REMOVED lines=19> */
.L_x_99:
[----:B------:R-:W-:Y:S05]  /*6130*/  BSYNC.RECONVERGENT B1 ;  /* 0x0000000000017941 */ /* 0x000fea0003800200 */
.L_x_98:
[----:B------:R-:W-:Y:S01]  /*6140*/  ISETP.NE.AND P0, PT, R8, RZ, PT ;  /* 0x000000ff0800720c */ /* 0x000fe20003f05270 */
[----:B------:R-:W-:-:S12]  /*6150*/  BSSY.RECONVERGENT B1, `(.L_x_100) ;  /* 0x000000a000017945 */ /* 0x000fd80003800200 */
[----:B------:R-:W-:Y:S05]  /*6160*/  @P0 BRA `(.L_x_101) ;  /* 0x0000000000200947 */ /* 0x000fea0003800000 */
[----:B-1----:R-:W1:Y:S01]  /*6170*/  S2R R6, SR_CgaCtaId ;  /* 0x0000000000067919 */ /* 0x002e620000008800 */
[----:B--2---:R-:W-:Y:S02]  /*6180*/  MOV R5, 0x400 ;  /* 0x0000040000057802 */ /* 0x004fe40000000f00 */
[----:B------:R-:W-:-:S04]  /*6190*/  SHF.R.U32.HI R4, RZ, 0x1, R0 ;  /* 0x00000001ff047819 */ /* 0x000fc80000011600 */
[----:B------:R-:W-:Y:S02]  /*61a0*/  LOP3.LUT R4, R4, 0x1f0, RZ, 0xc0, !PT ;  /* 0x000001f004047812 */ /* 0x000fe400078ec0ff */
[----:B-1----:R-:W-:-:S05]  /*61b0*/  LEA R5, R6, R5, 0x18 ;  /* 0x0000000506057211 */ /* 0x002fca00078ec0ff */
[----:B------:R-:W-:-:S05]  /*61c0*/  IMAD.IADD R5, R4, 0x1, R5 ;  /* 0x0000000104057824 */ /* 0x000fca00078e0205 */
[----:B------:R1:W-:Y:S04]  /*61d0*/  STS.64 [R5+0x10], R14 ;  /* 0x0000100e05007388 */ /* 0x0003e80000000a00 */
[----:B------:R1:W-:Y:S02]  /*61e0*/  STS.64 [R5+0x8], R2 ;  /* 0x0000080205007388 */ /* 0x0003e40000000a00 */
.L_x_101:
[----:B------:R-:W-:Y:S05]  /*61f0*/  BSYNC.RECONVERGENT B1 ;  /* 0x0000000000017941 */ /* 0x000fea0003800200 */
.L_x_100:
[----:B------:R-:W-:Y:S01]  /*6200*/  BAR.SYNC.DEFER_BLOCKING 0x0 ;  /* 0x0000000000007b1d */ /* 0x000fe20000010000 */
[----:B------:R-:W-:-:S13]  /*6210*/  ISETP.NE.AND P1, PT, R0, RZ, PT ;  /* 0x000000ff0000720c */ /* 0x000fda0003f25270 */
[----:B------:R-:W-:Y:S05]  /*6220*/  @P1 BRA `(.L_x_34) ;  /* 0x00000008008c1947 */ /* 0x000fea0003800000 */
[----:B-12---:R-:W1:Y:S01]  /*6230*/  S2R R5, SR_CgaCtaId ;  /* 0x0000000000057919 */ /* 0x006e620000008800 */
[----:B------:R-:W-:Y:S01]  /*6240*/  MOV R0, 0x400 ;  /* 0x0000040000007802 */ /* 0x000fe20000000f00 */
[----:B------:R-:W-:Y:S03]  /*6250*/  BSSY.RECONVERGENT B1, `(.L_x_102) ;  /* 0x000001a000017945 */ /* 0x000fe60003800200 */
[----:B-1----:R-:W-:-:S05]  /*6260*/  LEA R0, R5, R0, 0x18 ;  /* 0x0000000005007211 */ /* 0x002fca00078ec0ff */
[----:B------:R-:W1:Y:S04]  /*6270*/  LDS.64 R16, [R0+0x18] ;  /* 0x0000180000107984 */ /* 0x000e680000000a00 */
[----:B---3--:R-:W2:Y:S04]  /*6280*/  LDS.128 R4, [R0+0x20] ;  /* 0x0000200000047984 */ /* 0x008ea80000000c00 */
[----:B0---4-:R0:W3:Y:S04]  /*6290*/  LDS.64 R12, [R0+0x80] ;  /* 0x00008000000c7984 */ /* 0x0110e80000000a00 */
[----:B------:R0:W4:Y:S01]  /*62a0*/  LDS.128 R8, [R0+0x30] ;  /* 0x0000300000087984 */ /* 0x0001220000000c00 */
[----:B-1----:R-:W-:Y:S01]  /*62b0*/  DSETP.GEU.AND P0, PT, |R2|, |R16|, PT ;  /* 0x400000100200722a */ /* 0x002fe20003f0e200 */
[----:B------:R-:W-:-:S02]  /*62c0*/  IMAD.MOV.U32 R24, RZ, RZ, R16 ;  /* 0x000000ffff187224 */ /* 0x000fc400078e0010 */
[----:B------:R-:W-:Y:S02]  /*62d0*/  IMAD.MOV.U32 R25, RZ, RZ, R17 ;  /* 0x000000ffff197224 */ /* 0x000fe400078e0011 */
[----:B--2---:R-:W-:Y:S02]  /*62e0*/  IMAD.MOV.U32 R27, RZ, RZ, R4 ;  /* 0x000000ffff1b7224 */ /* 0x004fe400078e0004 */
[----:B------:R-:W-:-:S07]  /*62f0*/  IMAD.MOV.U32 R29, RZ, RZ, R5 ;  /* 0x000000ffff1d7224 */ /* 0x000fce00078e0005 */
[----:B0--34-:R-:W-:Y:S05]  /*6300*/  @!P0 BRA `(.L_x_103) ;  /* 0x0000000000388947 */ /* 0x019fea0003800000 */
        /* <DEDUP_REMOVED lines=14> */
.L_x_103:
[----:B------:R-:W-:Y:S05]  /*63f0*/  BSYNC.RECONVERGENT B1 ;  /* 0x0000000000017941 */ /* 0x000fea0003800200 */
.L_x_102:
        /* <DEDUP_REMOVED lines=23> */
.L_x_105:
[----:B------:R-:W-:Y:S05]  /*6570*/  BSYNC.RECONVERGENT B1 ;  /* 0x0000000000017941 */ /* 0x000fea0003800200 */
.L_x_104:
        /* <DEDUP_REMOVED lines=21> */
.L_x_107:
[----:B------:R-:W-:Y:S05]  /*66d0*/  BSYNC.RECONVERGENT B1 ;  /* 0x0000000000017941 */ /* 0x000fea0003800200 */
.L_x_106:
        /* <DEDUP_REMOVED lines=23> */
.L_x_109:
[----:B------:R-:W-:Y:S05]  /*6850*/  BSYNC.RECONVERGENT B1 ;  /* 0x0000000000017941 */ /* 0x000fea0003800200 */
.L_x_108:
        /* <DEDUP_REMOVED lines=21> */
.L_x_111:
[----:B------:R-:W-:Y:S05]  /*69b0*/  BSYNC.RECONVERGENT B1 ;  /* 0x0000000000017941 */ /* 0x000fea0003800200 */
.L_x_110:
        /* <DEDUP_REMOVED lines=21> */
.L_x_113:
[----:B------:R-:W-:Y:S05]  /*6b10*/  BSYNC.RECONVERGENT B1 ;  /* 0x0000000000017941 */ /* 0x000fea0003800200 */
.L_x_112:
        /* <DEDUP_REMOVED lines=20> */
.L_x_34:
[----:B------:R-:W-:Y:S05]  /*6c60*/  BSYNC.RECONVERGENT B0 ;  /* 0x0000000000007941 */ /* 0x000fea0003800200 */
.L_x_1:
[----:B------:R-:W-:Y:S05]  /*6c70*/  @P1 EXIT ;  /* 0x000000000000194d */ /* 0x000fea0003800000 */
[----:B012---:R-:W0:Y:S02]  /*6c80*/  LDC.64 R4, c[0x0][0x388] ;  /* 0x0000e200ff047b82 */ /* 0x007e240000000a00 */
[----:B0-----:R-:W-:Y:S04]  /*6c90*/  STG.E.64 desc[UR10][R4.64], R2 ;  /* 0x0000000204007986 */ /* 0x001fe8000c101b0a */
[----:B------:R-:W-:Y:S01]  /*6ca0*/  STG.E.64 desc[UR10][R4.64+0x8], R14 ;  /* 0x0000080e04007986 */ /* 0x000fe2000c101b0a */
[----:B------:R-:W-:Y:S05]  /*6cb0*/  EXIT ;  /* 0x000000000000794d */ /* 0x000fea0003800000 */
.L_x_114:
        /* <DEDUP_REMOVED lines=12> */
.L_x_731:


//--------------------- .text._ZN6thrust24THRUST_300001_SM_1000_NS8cuda_cub4core6detail13_kernel_agentINS1_8__reduce10DrainAgentIlEEJN3cub18CUB_300001_SM_10009GridQueueIyEElEEEvDpT0_ --------------------------
	.section	.text._ZN6thrust24THRUST_300001_SM_1000_NS8cuda_cub4core6detail13_kernel_agentINS1_8__reduce10DrainAgentIlEEJN3cub18CUB_300001_SM_10009GridQueueIyEElEEEvDpT0_,"ax",@progbits
	.align	128
        .global         _ZN6thrust24THRUST_300001_SM_1000_NS8cuda_cub4core6detail13_kernel_agentINS1_8__reduce10DrainAgentIlEEJN3cub18CUB_300001_SM_10009GridQueueIyEElEEEvDpT0_
        .type           _ZN6thrust24THRUST_300001_SM_1000_NS8cuda_cub4core6detail13_kernel_agentINS1_8__reduce10DrainAgentIlEEJN3cub18CUB_300001_SM_10009GridQueueIyEElEEEvDpT0_,@function
        .size           _ZN6thrust24THRUST_300001_SM_1000_NS8cuda_cub4core6detail13_kernel_agentINS1_8__reduce10DrainAgentIlEEJN3cub18CUB_300001_SM_10009GridQueueIyEElEEEvDpT0_,(.L_x_732 - _ZN6thrust24THRUST_300001_SM_1000_NS8cuda_cub4core6detail13_kernel_agentINS1_8__reduce10DrainAgentIlEEJN3cub18CUB_300001_SM_10009GridQueueIyEElEEEvDpT0_)
        .other          _ZN6thrust24THRUST_300001_SM_1000_NS8cuda_cub4core6detail13_kernel_agentINS1_8__reduce10DrainAgentIlEEJN3cub18CUB_300001_SM_10009GridQueueIyEElEEEvDpT0_,@"STO_CUDA_ENTRY STV_DEFAULT"
_ZN6thrust24THRUST_300001_SM_1000_NS8cuda_cub4core6detail13_kernel_agentINS1_8__reduce10DrainAgentIlEEJN3cub18CUB_300001_SM_10009GridQueueIyEElEEEvDpT0_:
.text._ZN6thrust24THRUST_300001_SM_1000_NS8cuda_cub4core6detail13_kernel_agentINS1_8__reduce10DrainAgentIlEEJN3cub18CUB_300001_SM_10009GridQueueIyEElEEEvDpT0_:
[----:B------:R-:W-:Y:S08]  /*0000*/  LDC R1, c[0x0][0x37c] ;  /* 0x0000df00ff017b82 */ /* 0x000ff00000000800 */
[----:B------:R-:W0:Y:S01]  /*0010*/  LDC.64 R2, c[0x0][0x380] ;  /* 0x0000e000ff027b82 */ /* 0x000e220000000a00 */
[----:B------:R-:W0:Y:S07]  /*0020*/  LDCU.64 UR4, c[0x0][0x358] ;  /* 0x00006b00ff0477ac */ /* 0x000e2e0008000a00 */
[----:B------:R-:W1:Y:S01]  /*0030*/  LDC.64 R4, c[0x0][0x388] ;  /* 0x0000e200ff047b82 */ /* 0x000e620000000a00 */
[----:B0-----:R-:W-:Y:S04]  /*0040*/  STG.E.64 desc[UR4][R2.64+0x8], RZ ;  /* 0x000008ff02007986 */ /* 0x001fe8000c101b04 */
[----:B-1----:R-:W-:Y:S01]  /*0050*/  STG.E.64 desc[UR4][R2.64], R4 ;  /* 0x0000000402007986 */ /* 0x002fe2000c101b04 */
[----:B------:R-:W-:Y:S05]  /*0060*/  EXIT ;  /* 0x000000000000794d */ /* 0x000fea0003800000 */
.L_x_115:
        /* <DEDUP_REMOVED lines=9> */
.L_x_732:


//--------------------- .text._ZN6thrust24THRUST_300001_SM_1000_NS8cuda_cub4core6detail13_kernel_agentINS1_8__reduce11ReduceAgentINS0_12zip_iteratorIN4cuda3std3__45tupleIJNS0_10device_ptrIdEENS0_17counting_iteratorIlNS0_11use_defaultESF_SF_EEEEEEEPNSB_IJdlEEESJ_lNS1_9__extrema9arg_max_fIdl10comparatorEEEEJSI_SK_lN3cub18CUB_300001_SM_100013GridEvenShareIlEENSR_9GridQueueIyEESO_EEEvDpT0_ --------------------------
	.section	.text._ZN6thrust24THRUST_300001_SM_1000_NS8cuda_cub4core6detail13_kernel_agentINS1_8__reduce11ReduceAgentINS0_12zip_iteratorIN4cuda3std3__45tupleIJNS0_10device_ptrIdEENS0_17counting_iteratorIlNS0_11use_defaultESF_SF_EEEEEEEPNSB_IJdlEEESJ_lNS1_9__extrema9arg_max_fIdl10comparatorEEEEJSI_SK_lN3cub18CUB_300001_SM_100013GridEvenShareIlEENSR_9GridQueueIyEESO_EEEvDpT0_,"ax",@progbits
	.align	128
        .global         _ZN6thrust24THRUST_300001_SM_1000_NS8cuda_cub4core6detail13_kernel_agentINS1_8__reduce11ReduceAgentINS0_12zip_iteratorIN4cuda3std3__45tupleIJNS0_10device_ptrIdEENS0_17counting_iteratorIlNS0_11use_defaultESF_SF_EEEEEEEPNSB_IJdlEEESJ_lNS1_9__extrema9arg_max_fIdl10comparatorEEEEJSI_SK_lN3cub18CUB_300001_SM_100013GridEvenShareIlEENSR_9GridQueueIyEESO_EEEvDpT0_
        .type           _ZN6thrust24THRUST_300001_SM_1000_NS8cuda_cub4core6detail13_kernel_agentINS1_8__reduce11ReduceAgentINS0_12zip_iteratorIN4cuda3std3__45tupleIJNS0_10device_ptrIdEENS0_17counting_iteratorIlNS0_11use_defaultESF_SF_EEEEEEEPNSB_IJdlEEESJ_lNS1_9__extrema9arg_max_fIdl10comparatorEEEEJSI_SK_lN3cub18CUB_300001_SM_100013GridEvenShareIlEENSR_9GridQueueIyEESO_EEEvDpT0_,@function
        .size           _ZN6thrust24THRUST_300001_SM_1000_NS8cuda_cub4core6detail13_kernel_agentINS1_8__reduce11ReduceAgentINS0_12zip_iteratorIN4cuda3std3__45tupleIJNS0_10device_ptrIdEENS0_17counting_iteratorIlNS0_11use_defaultESF_SF_EEEEEEEPNSB_IJdlEEESJ_lNS1_9__extrema9arg_max_fIdl10comparatorEEEEJSI_SK_lN3cub18CUB_300001_SM_100013GridEvenShareIlEENSR_9GridQueueIyEESO_EEEvDpT0_,(.L_x_733 - _ZN6thrust24THRUST_300001_SM_1000_NS8cuda_cub4core6detail13_kernel_agentINS1_8__reduce11ReduceAgentINS0_12zip_iteratorIN4cuda3std3__45tupleIJNS0_10device_ptrIdEENS0_17counting_iteratorIlNS0_11use_defaultESF_SF_EEEEEEEPNSB_IJdlEEESJ_lNS1_9__extrema9arg_max_fIdl10comparatorEEEEJSI_SK_lN3cub18CUB_300001_SM_100013GridEvenShareIlEENSR_9GridQueueIyEESO_EEEvDpT0_)
        .other          _ZN6thrust24THRUST_300001_SM_1000_NS8cuda_cub4core6detail13_kernel_agentINS1_8__reduce11ReduceAgentINS0_12zip_iteratorIN4cuda3std3__45tupleIJNS0_10device_ptrIdEENS0_17counting_iteratorIlNS0_11use_defaultESF_SF_EEEEEEEPNSB_IJdlEEESJ_lNS1_9__extrema9arg_max_fIdl10comparatorEEEEJSI_SK_lN3cub18CUB_300001_SM_100013GridEvenShareIlEENSR_9GridQueueIyEESO_EEEvDpT0_,@"STO_CUDA_ENTRY STV_DEFAULT"
_ZN6thrust24THRUST_300001_SM_1000_NS8cuda_cub4core6detail13_kernel_agentINS1_8__reduce11ReduceAgentINS0_12zip_iteratorIN4cuda3std3__45tupleIJNS0_10device_ptrIdEENS0_17counting_iteratorIlNS0_11use_defaultESF_SF_EEEEEEEPNSB_IJdlEEESJ_lNS1_9__extrema9arg_max_fIdl10comparatorEEEEJSI_SK_lN3cub18CUB_300001_SM_100013GridEvenShareIlEENSR_9GridQueueIyEESO_EEEvDpT0_:
.text._ZN6thrust24THRUST_300001_SM_1000_NS8cuda_cub4core6detail13_kernel_agentINS1_8__reduce11ReduceAgentINS0_12zip_iteratorIN4cuda3std3__45tupleIJNS0_10device_ptrIdEENS0_17counting_iteratorIlNS0_11use_defaultESF_SF_EEEEEEEPNSB_IJdlEEESJ_lNS1_9__extrema9arg_max_fIdl10comparatorEEEEJSI_SK_lN3cub18CUB_300001_SM_100013GridEvenShareIlEENSR_9GridQueueIyEESO_EEEvDpT0_:
[----:B------:R-:W-:Y:S01]  /*0000*/  LDC R1, c[0x0][0x37c] ;  /* 0x0000df00ff017b82 */ /* 0x000fe20000000800 */
[----:B------:R-:W0:Y:S01]  /*0010*/  S2R R0, SR_CTAID.X ;  /* 0x0000000000007919 */ /* 0x000e220000002500 */
[----:B------:R-:W1:Y:S01]  /*0020*/  LDCU.64 UR4, c[0x0][0x398] ;  /* 0x00007300ff0477ac */ /* 0x000e620008000a00 */
[----:B------:R-:W-:Y:S01]  /*0030*/  BSSY.RECONVERGENT B0, `(.L_x_116) ;  /* 0x0000689000007945 */ /* 0x000fe20003800200 */
[----:B------:R-:W2:Y:S01]  /*0040*/  LDCU UR6, c[0x0][0x370] ;  /* 0x00006e00ff0677ac */ /* 0x000ea20008000800 */
[----:B------:R-:W3:Y:S01]  /*0050*/  LDCU.64 UR10, c[0x0][0x358] ;  /* 0x00006b00ff0a77ac */ /* 0x000ee20008000a00 */
[----:B-1----:R-:W-:Y:S02]  /*0060*/  IMAD.U32 R25, RZ, RZ, UR4 ;  /* 0x00000004ff197e24 */ /* 0x002fe4000f8e00ff */
[----:B------:R-:W-:Y:S01]  /*0070*/  IMAD.U32 R16, RZ, RZ, UR5 ;  /* 0x00000005ff107e24 */ /* 0x000fe2000f8e00ff */
[----:B--2---:R-:W-:Y:S01]  /*0080*/  UIMAD UR6, UR6, 0x500, URZ ;  /* 0x00000500060678a4 */ /* 0x004fe2000f8e02ff */
[----:B0-----:R-:W-:-:S05]  /*0090*/  IMAD R8, R0, 0x500, RZ ;  /* 0x0000050000087824 */ /* 0x001fca00078e02ff */
[----:B------:R-:W-:-:S04]  /*00a0*/  IADD3 R2, P1, PT, R8, 0x500, RZ ;  /* 0x0000050008027810 */ /* 0x000fc80007f3e0ff */
[----:B------:R-:W-:Y:S01]  /*00b0*/  ISETP.GT.U32.AND P0, PT, R2, R25, PT ;  /* 0x000000190200720c */ /* 0x000fe20003f04070 */
[----:B------:R-:W-:-:S05]  /*00c0*/  IMAD.X R3, RZ, RZ, RZ, P1 ;  /* 0x000000ffff037224 */ /* 0x000fca00008e06ff */
[----:B------:R-:W-:-:S13]  /*00d0*/  ISETP.GT.AND.EX P0, PT, R3, R16, PT, P0 ;  /* 0x000000100300720c */ /* 0x000fda0003f04300 */
[----:B---3--:R-:W-:Y:S05]  /*00e0*/  @!P0 BRA `(.L_x_117) ;  /* 0x0000003800e48947 */ /* 0x008fea0003800000 */
[----:B------:R-:W0:Y:S01]  /*00f0*/  S2R R10, SR_TID.X ;  /* 0x00000000000a7919 */ /* 0x000e220000002100 */
[----:B------:R-:W-:Y:S01]  /*0100*/  IMAD.IADD R9, R25, 0x1, -R8 ;  /* 0x0000000119097824 */ /* 0x000fe200078e0a08 */
[----:B------:R-:W-:Y:S01]  /*0110*/  BSSY.RECONVERGENT B1, `(.L_x_118) ;  /* 0x000000f000017945 */ /* 0x000fe20003800200 */
[----:B------:R-:W-:Y:S02]  /*0120*/  CS2R R20, SRZ ;  /* 0x0000000000147805 */ /* 0x000fe4000001ff00 */
[----:B------:R-:W-:Y:S02]  /*0130*/  CS2R R14, SRZ ;  /* 0x00000000000e7805 */ /* 0x000fe4000001ff00 */
[----:B0-----:R-:W-:Y:S01]  /*0140*/  ISETP.GE.AND P0, PT, R10, R9, PT ;  /* 0x000000090a00720c */ /* 0x001fe20003f06270 */
[----:B------:R-:W-:-:S12]  /*0150*/  IMAD.MOV.U32 R6, RZ, RZ, R10 ;  /* 0x000000ffff067224 */ /* 0x000fd800078e000a */
[----:B------:R-:W-:Y:S05]  /*0160*/  @P0 BRA `(.L_x_119) ;  /* 0x0000000000240947 */ /* 0x000fea0003800000 */
[----:B------:R-:W0:Y:S01]  /*0170*/  LDCU.128 UR4, c[0x0][0x380] ;  /* 0x00007000ff0477ac */ /* 0x000e220008000c00 */
[----:B------:R-:W-:-:S05]  /*0180*/  IADD3 R21, P0, PT, R8, R10, RZ ;  /* 0x0000000a08157210 */ /* 0x000fca0007f1e0ff */
[----:B------:R-:W-:Y:S01]  /*0190*/  IMAD.X R20, RZ, RZ, RZ, P0 ;  /* 0x000000ffff147224 */ /* 0x000fe200000e06ff */
[----:B0-----:R-:W-:-:S04]  /*01a0*/  LEA R14, P1, R21, UR4, 0x3 ;  /* 0x00000004150e7c11 */ /* 0x001fc8000f8218ff */
[----:B------:R-:W-:-:S06]  /*01b0*/  LEA.HI.X R15, R21, UR5, R20, 0x3, P1 ;  /* 0x00000005150f7c11 */ /* 0x000fcc00088f1c14 */
[----:B------:R-:W5:Y:S01]  /*01c0*/  LDG.E.64 R14, desc[UR10][R14.64] ;  /* 0x0000000a0e0e7981 */ /* 0x000f62000c1e1b00 */
[----:B------:R-:W-:Y:S01]  /*01d0*/  IADD3 R21, P0, PT, R21, UR6, RZ ;  /* 0x0000000615157c10 */ /* 0x000fe2000ff1e0ff */
[----:B------:R-:W-:-:S03]  /*01e0*/  VIADD R6, R10, 0x100 ;  /* 0x000001000a067836 */ /* 0x000fc60000000000 */
[----:B------:R-:W-:-:S09]  /*01f0*/  IADD3.X R20, PT, PT, R20, UR7, RZ, P0, !PT ;  /* 0x0000000714147c10 */ /* 0x000fd200087fe4ff */
.L_x_119:
[----:B------:R-:W-:Y:S05]  /*0200*/  BSYNC.RECONVERGENT B1 ;  /* 0x0000000000017941 */ /* 0x000fea0003800200 */
.L_x_118:
[----:B------:R-:W-:Y:S01]  /*0210*/  ISETP.GE.AND P0, PT, R6, R9, PT ;  /* 0x000000090600720c */ /* 0x000fe20003f06270 */
[----:B------:R-:W-:-:S12]  /*0220*/  BSSY.RECONVERGENT B1, `(.L_x_120) ;  /* 0x00000af000017945 */ /* 0x000fd80003800200 */
[----:B------:R-:W-:Y:S05]  /*0230*/  @P0 BRA `(.L_x_121) ;  /* 0x0000000800b40947 */ /* 0x000fea0003800000 */
[----:B------:R-:W-:Y:S01]  /*0240*/  LOP3.LUT R2, RZ, R6, RZ, 0x33, !PT ;  /* 0x00000006ff027212 */ /* 0x000fe200078e33ff */
[----:B------:R-:W-:Y:S03]  /*0250*/  BSSY.RECONVERGENT B2, `(.L_x_122) ;  /* 0x0000034000027945 */ /* 0x000fe60003800200 */
[----:B------:R-:W-:-:S04]  /*0260*/  IADD3 R25, PT, PT, -R8, R25, R2 ;  /* 0x0000001908197210 */ /* 0x000fc80007ffe102 */
[----:B------:R-:W-:-:S04]  /*0270*/  LOP3.LUT R2, R25, 0x300, RZ, 0xc0, !PT ;  /* 0x0000030019027812 */ /* 0x000fc800078ec0ff */
[----:B------:R-:W-:-:S13]  /*0280*/  ISETP.NE.AND P0, PT, R2, 0x300, PT ;  /* 0x000003000200780c */ /* 0x000fda0003f05270 */
[----:B------:R-:W-:Y:S05]  /*0290*/  @!P0 BRA `(.L_x_123) ;  /* 0x0000000000bc8947 */ /* 0x000fea0003800000 */
[----:B------:R-:W0:Y:S01]  /*02a0*/  LDCU.128 UR4, c[0x0][0x380] ;  /* 0x00007000ff0477ac */ /* 0x000e220008000c00 */
[----:B------:R-:W-:Y:S02]  /*02b0*/  IADD3 R12, P0, PT, R8, R6, RZ ;  /* 0x00000006080c7210 */ /* 0x000fe40007f1e0ff */
[----:B------:R-:W-:-:S03]  /*02c0*/  LEA.HI R2, R25, 0x1, RZ, 0x18 ;  /* 0x0000000119027811 */ /* 0x000fc600078fc0ff */
[----:B------:R-:W-:Y:S01]  /*02d0*/  IMAD.X R3, RZ, RZ, RZ, P0 ;  /* 0x000000ffff037224 */ /* 0x000fe200000e06ff */
[----:B------:R-:W-:-:S05]  /*02e0*/  LOP3.LUT R2, R2, 0x3, RZ, 0xc0, !PT ;  /* 0x0000000302027812 */ /* 0x000fca00078ec0ff */
[----:B------:R-:W-:Y:S01]  /*02f0*/  IMAD.MOV R7, RZ, RZ, -R2 ;  /* 0x000000ffff077224 */ /* 0x000fe200078e0a02 */
[C---:B0-----:R-:W-:Y:S02]  /*0300*/  IADD3 R13, P1, PT, R12.reuse, UR6, RZ ;  /* 0x000000060c0d7c10 */ /* 0x041fe4000ff3e0ff */
[C---:B------:R-:W-:Y:S02]  /*0310*/  LEA R11, P2, R12.reuse, UR4, 0x3 ;  /* 0x000000040c0b7c11 */ /* 0x040fe4000f8418ff */
[----:B------:R-:W-:Y:S02]  /*0320*/  IADD3.X R16, PT, PT, R3, UR7, RZ, P1, !PT ;  /* 0x0000000703107c10 */ /* 0x000fe40008ffe4ff */
[----:B------:R-:W-:-:S09]  /*0330*/  LEA.HI.X R12, R12, UR5, R3, 0x3, P2 ;  /* 0x000000050c0c7c11 */ /* 0x000fd200090f1c03 */
.L_x_126:
[----:B------:R-:W-:Y:S02]  /*0340*/  IMAD.MOV.U32 R2, RZ, RZ, R11 ;  /* 0x000000ffff027224 */ /* 0x000fe400078e000b */
[----:B------:R-:W-:-:S06]  /*0350*/  IMAD.MOV.U32 R3, RZ, RZ, R12 ;  /* 0x000000ffff037224 */ /* 0x000fcc00078e000c */
[----:B------:R-:W2:Y:S01]  /*0360*/  LDG.E.64 R2, desc[UR10][R2.64] ;  /* 0x0000000a02027981 */ /* 0x000ea2000c1e1b00 */
[----:B------:R-:W-:Y:S01]  /*0370*/  VIADD R7, R7, 0x1 ;  /* 0x0000000107077836 */ /* 0x000fe20000000000 */
[----:B------:R-:W-:Y:S01]  /*0380*/  BSSY.RECONVERGENT B3, `(.L_x_124) ;  /* 0x000001b000037945 */ /* 0x000fe20003800200 */
[----:B------:R-:W-:Y:S01]  /*0390*/  IMAD.MOV.U32 R18, RZ, RZ, R21 ;  /* 0x000000ffff127224 */ /* 0x000fe200078e0015 */
[----:B------:R-:W-:Y:S01]  /*03a0*/  IADD3 R11, P3, PT, R11, 0x800, RZ ;  /* 0x000008000b0b7810 */ /* 0x000fe20007f7e0ff */
[----:B------:R-:W-:Y:S01]  /*03b0*/  IMAD.MOV.U32 R17, RZ, RZ, R20 ;  /* 0x000000ffff117224 */ /* 0x000fe200078e0014 */
[----:B------:R-:W-:Y:S01]  /*03c0*/  ISETP.NE.AND P2, PT, R7, RZ, PT ;  /* 0x000000ff0700720c */ /* 0x000fe20003f45270 */
[----:B-----5:R-:W-:Y:S02]  /*03d0*/  IMAD.MOV.U32 R4, RZ, RZ, R14 ;  /* 0x000000ffff047224 */ /* 0x020fe400078e000e */
[----:B------:R-:W-:Y:S02]  /*03e0*/  IMAD.MOV.U32 R5, RZ, RZ, R15 ;  /* 0x000000ffff057224 */ /* 0x000fe400078e000f */
[----:B------:R-:W-:-:S02]  /*03f0*/  IMAD.MOV.U32 R21, RZ, RZ, R13 ;  /* 0x000000ffff157224 */ /* 0x000fc400078e000d */
[----:B------:R-:W-:Y:S01]  /*0400*/  IMAD.MOV.U32 R20, RZ, RZ, R16 ;  /* 0x000000ffff147224 */ /* 0x000fe200078e0010 */
[----:B--2---:R-:W-:Y:S01]  /*0410*/  DSETP.GEU.AND P0, PT, |R14|, |R2|, PT ;  /* 0x400000020e00722a */ /* 0x004fe20003f0e200 */
[----:B------:R-:W-:Y:S02]  /*0420*/  IMAD.MOV.U32 R14, RZ, RZ, R2 ;  /* 0x000000ffff0e7224 */ /* 0x000fe400078e0002 */
[----:B------:R-:W-:-:S11]  /*0430*/  IMAD.MOV.U32 R15, RZ, RZ, R3 ;  /* 0x000000ffff0f7224 */ /* 0x000fd600078e0003 */
        /* <DEDUP_REMOVED lines=15> */
.L_x_125:
[----:B------:R-:W-:Y:S05]  /*0530*/  BSYNC.RECONVERGENT B3 ;  /* 0x0000000000037941 */ /* 0x000fea0003800200 */
.L_x_124:
[----:B------:R-:W-:Y:S01]  /*0540*/  IADD3 R13, P0, PT, R13, 0x100, RZ ;  /* 0x000001000d0d7810 */ /* 0x000fe20007f1e0ff */
[----:B------:R-:W-:Y:S02]  /*0550*/  VIADD R6, R6, 0x100 ;  /* 0x0000010006067836 */ /* 0x000fe40000000000 */
[----:B------:R-:W-:Y:S02]  /*0560*/  IMAD.X R12, RZ, RZ, R12, P3 ;  /* 0x000000ffff0c7224 */ /* 0x000fe400018e060c */
[----:B------:R-:W-:Y:S01]  /*0570*/  IMAD.X R16, RZ, RZ, R16, P0 ;  /* 0x000000ffff107224 */ /* 0x000fe200000e0610 */
[----:B------:R-:W-:Y:S07]  /*0580*/  @P2 BRA `(.L_x_126) ;  /* 0xfffffffc006c2947 */ /* 0x000fee000383ffff */
.L_x_123:
[----:B------:R-:W-:Y:S05]  /*0590*/  BSYNC.RECONVERGENT B2 ;  /* 0x0000000000027941 */ /* 0x000fea0003800200 */
.L_x_122:
[----:B------:R-:W-:-:S13]  /*05a0*/  ISETP.GE.U32.AND P0, PT, R25, 0x300, PT ;  /* 0x000003001900780c */ /* 0x000fda0003f06070 */
[----:B------:R-:W-:Y:S05]  /*05b0*/  @!P0 BRA `(.L_x_121) ;  /* 0x0000000400d48947 */ /* 0x000fea0003800000 */
[----:B------:R-:W0:Y:S01]  /*05c0*/  LDC.64 R4, c[0x0][0x380] ;  /* 0x0000e000ff047b82 */ /* 0x000e220000000a00 */
[----:B------:R-:W-:-:S07]  /*05d0*/  VIADD R11, R6, 0x200 ;  /* 0x00000200060b7836 */ /* 0x000fce0000000000 */
[----:B------:R-:W1:Y:S02]  /*05e0*/  LDC.64 R2, c[0x0][0x388] ;  /* 0x0000e200ff027b82 */ /* 0x000e640000000a00 */
.L_x_135:
[----:B------:R-:W-:-:S05]  /*05f0*/  VIADD R7, R11, 0xfffffe00 ;  /* 0xfffffe000b077836 */ /* 0x000fca0000000000 */
[----:B------:R-:W-:-:S04]  /*0600*/  IADD3 R13, P0, PT, R8, R7, RZ ;  /* 0x00000007080d7210 */ /* 0x000fc80007f1e0ff */
[----:B------:R-:W-:Y:S02]  /*0610*/  LEA.HI.X.SX32 R12, R7, RZ, 0x1, P0 ;  /* 0x000000ff070c7211 */ /* 0x000fe400000f0eff */
[----:B0-----:R-:W-:-:S04]  /*0620*/  LEA R16, P0, R13, R4, 0x3 ;  /* 0x000000040d107211 */ /* 0x001fc800078018ff */
[----:B------:R-:W-:-:S05]  /*0630*/  LEA.HI.X R17, R13, R5, R12, 0x3, P0 ;  /* 0x000000050d117211 */ /* 0x000fca00000f1c0c */
[----:B------:R-:W2:Y:S04]  /*0640*/  LDG.E.64 R18, desc[UR10][R16.64] ;  /* 0x0000000a10127981 */ /* 0x000ea8000c1e1b00 */
[----:B-----5:R0:W5:Y:S01]  /*0650*/  LDG.E.64 R6, desc[UR10][R16.64+0x800] ;  /* 0x0008000a10067981 */ /* 0x020162000c1e1b00 */
[----:B-1----:R-:W-:Y:S01]  /*0660*/  IADD3 R24, P1, PT, R13, R2, RZ ;  /* 0x000000020d187210 */ /* 0x002fe20007f3e0ff */
[----:B------:R-:W-:Y:S04]  /*0670*/  BSSY.RECONVERGENT B2, `(.L_x_127) ;  /* 0x0000016000027945 */ /* 0x000fe80003800200 */
[----:B------:R-:W-:-:S02]  /*0680*/  IMAD.X R25, R12, 0x1, R3, P1 ;  /* 0x000000010c197824 */ /* 0x000fc400008e0603 */
[----:B------:R-:W-:Y:S02]  /*0690*/  IMAD.MOV.U32 R23, RZ, RZ, R24 ;  /* 0x000000ffff177224 */ /* 0x000fe400078e0018 */
[----:B------:R-:W-:Y:S01]  /*06a0*/  IMAD.MOV.U32 R22, RZ, RZ, R25 ;  /* 0x000000ffff167224 */ /* 0x000fe200078e0019 */
[----:B--2---:R-:W-:Y:S01]  /*06b0*/  DSETP.GEU.AND P0, PT, |R14|, |R18|, PT ;  /* 0x400000120e00722a */ /* 0x004fe20003f0e200 */
[----:B------:R-:W-:Y:S02]  /*06c0*/  IMAD.MOV.U32 R12, RZ, RZ, R18 ;  /* 0x000000ffff0c7224 */ /* 0x000fe400078e0012 */
[----:B------:R-:W-:-:S11]  /*06d0*/  IMAD.MOV.U32 R13, RZ, RZ, R19 ;  /* 0x000000ffff0d7224 */ /* 0x000fd600078e0013 */
        /* <DEDUP_REMOVED lines=15> */
.L_x_128:
[----:B------:R-:W-:Y:S05]  /*07d0*/  BSYNC.RECONVERGENT B2 ;  /* 0x0000000000027941 */ /* 0x000fea0003800200 */
.L_x_127:
[----:B------:R0:W5:Y:S04]  /*07e0*/  LDG.E.64 R14, desc[UR10][R16.64+0x1000] ;  /* 0x0010000a100e7981 */ /* 0x000168000c1e1b00 */
[----:B------:R0:W5:Y:S02]  /*07f0*/  LDG.E.64 R18, desc[UR10][R16.64+0x1800] ;  /* 0x0018000a10127981 */ /* 0x000164000c1e1b00 */
[----:B-----5:R-:W-:Y:S01]  /*0800*/  DSETP.GEU.AND P0, PT, |R12|, |R6|, PT ;  /* 0x400000060c00722a */ /* 0x020fe20003f0e200 */
[----:B------:R-:W-:Y:S01]  /*0810*/  VIADD R21, R11, 0xffffff00 ;  /* 0xffffff000b157836 */ /* 0x000fe20000000000 */
[----:B------:R-:W-:Y:S04]  /*0820*/  BSSY.RECONVERGENT B2, `(.L_x_129) ;  /* 0x0000017000027945 */ /* 0x000fe80003800200 */
[----:B------:R-:W-:-:S02]  /*0830*/  SHF.R.S32.HI R20, RZ, 0x1f, R21 ;  /* 0x0000001fff147819 */ /* 0x000fc40000011415 */
[----:B------:R-:W-:Y:S01]  /*0840*/  IADD3 R26, P1, P2, R21, R2, R8 ;  /* 0x00000002151a7210 */ /* 0x000fe20007a3e008 */
[----:B------:R-:W-:-:S03]  /*0850*/  IMAD.MOV.U32 R21, RZ, RZ, R7 ;  /* 0x000000ffff157224 */ /* 0x000fc600078e0007 */
[----:B------:R-:W-:Y:S01]  /*0860*/  IADD3.X R27, PT, PT, R20, R3, RZ, P1, P2 ;  /* 0x00000003141b7210 */ /* 0x000fe20000fe44ff */
[----:B------:R-:W-:Y:S02]  /*0870*/  IMAD.MOV.U32 R24, RZ, RZ, R26 ;  /* 0x000000ffff187224 */ /* 0x000fe400078e001a */
[----:B------:R-:W-:Y:S02]  /*0880*/  IMAD.MOV.U32 R20, RZ, RZ, R6 ;  /* 0x000000ffff147224 */ /* 0x000fe400078e0006 */
[----:B------:R-:W-:Y:S01]  /*0890*/  IMAD.MOV.U32 R25, RZ, RZ, R27 ;  /* 0x000000ffff197224 */ /* 0x000fe200078e001b */
[----:B0-----:R-:W-:Y:S06]  /*08a0*/  @!P0 BRA `(.L_x_130) ;  /* 0x0000000000388947 */ /* 0x001fec0003800000 */
        /* <DEDUP_REMOVED lines=14> */
.L_x_130:
[----:B------:R-:W-:Y:S05]  /*0990*/  BSYNC.RECONVERGENT B2 ;  /* 0x0000000000027941 */ /* 0x000fea0003800200 */
.L_x_129:
[----:B------:R-:W-:Y:S01]  /*09a0*/  DSETP.GEU.AND P0, PT, |R20|, |R14|, PT ;  /* 0x4000000e1400722a */ /* 0x000fe20003f0e200 */
[----:B------:R-:W-:Y:S01]  /*09b0*/  SHF.R.S32.HI R6, RZ, 0x1f, R11 ;  /* 0x0000001fff067819 */ /* 0x000fe2000001140b */
[----:B------:R-:W-:Y:S01]  /*09c0*/  BSSY.RECONVERGENT B2, `(.L_x_131) ;  /* 0x0000017000027945 */ /* 0x000fe20003800200 */
[C---:B------:R-:W-:Y:S01]  /*09d0*/  IADD3 R23, P1, P2, R11.reuse, R2, R8 ;  /* 0x000000020b177210 */ /* 0x040fe20007a3e008 */
[----:B------:R-:W-:Y:S02]  /*09e0*/  VIADD R17, R11, 0x100 ;  /* 0x000001000b117836 */ /* 0x000fe40000000000 */
[----:B------:R-:W-:Y:S01]  /*09f0*/  IMAD.MOV.U32 R7, RZ, RZ, R15 ;  /* 0x000000ffff077224 */ /* 0x000fe200078e000f */
[----:B------:R-:W-:Y:S01]  /*0a00*/  IADD3.X R16, PT, PT, R6, R3, RZ, P1, P2 ;  /* 0x0000000306107210 */ /* 0x000fe20000fe44ff */
[----:B------:R-:W-:Y:S02]  /*0a10*/  IMAD.MOV.U32 R12, RZ, RZ, R23 ;  /* 0x000000ffff0c7224 */ /* 0x000fe400078e0017 */
[----:B------:R-:W-:-:S02]  /*0a20*/  IMAD.MOV.U32 R6, RZ, RZ, R14 ;  /* 0x000000ffff067224 */ /* 0x000fc400078e000e */
[----:B------:R-:W-:Y:S02]  /*0a30*/  IMAD.MOV.U32 R13, RZ, RZ, R16 ;  /* 0x000000ffff0d7224 */ /* 0x000fe400078e0010 */
        /* <DEDUP_REMOVED lines=15> */
.L_x_132:
[----:B------:R-:W-:Y:S05]  /*0b30*/  BSYNC.RECONVERGENT B2 ;  /* 0x0000000000027941 */ /* 0x000fea0003800200 */
.L_x_131:
[----:B------:R-:W-:Y:S01]  /*0b40*/  DSETP.GEU.AND P0, PT, |R6|, |R18|, PT ;  /* 0x400000120600722a */ /* 0x000fe20003f0e200 */
[----:B------:R-:W-:Y:S01]  /*0b50*/  SHF.R.S32.HI R14, RZ, 0x1f, R17 ;  /* 0x0000001fff0e7819 */ /* 0x000fe20000011411 */
[----:B------:R-:W-:Y:S01]  /*0b60*/  BSSY.RECONVERGENT B2, `(.L_x_133) ;  /* 0x0000016000027945 */ /* 0x000fe20003800200 */
[----:B------:R-:W-:Y:S01]  /*0b70*/  IADD3 R17, P1, P2, R17, R2, R8 ;  /* 0x0000000211117210 */ /* 0x000fe20007a3e008 */
[----:B------:R-:W-:-:S03]  /*0b80*/  IMAD.MOV.U32 R15, RZ, RZ, R19 ;  /* 0x000000ffff0f7224 */ /* 0x000fc600078e0013 */
[----:B------:R-:W-:Y:S01]  /*0b90*/  IADD3.X R16, PT, PT, R14, R3, RZ, P1, P2 ;  /* 0x000000030e107210 */ /* 0x000fe20000fe44ff */
[----:B------:R-:W-:Y:S02]  /*0ba0*/  IMAD.MOV.U32 R21, RZ, RZ, R17 ;  /* 0x000000ffff157224 */ /* 0x000fe400078e0011 */
[----:B------:R-:W-:Y:S02]  /*0bb0*/  IMAD.MOV.U32 R14, RZ, RZ, R18 ;  /* 0x000000ffff0e7224 */ /* 0x000fe400078e0012 */
        /* <DEDUP_REMOVED lines=16> */
.L_x_134:
[----:B------:R-:W-:Y:S05]  /*0cc0*/  BSYNC.RECONVERGENT B2 ;  /* 0x0000000000027941 */ /* 0x000fea0003800200 */
.L_x_133:
[C---:B------:R-:W-:Y:S02]  /*0cd0*/  VIADD R6, R11.reuse, 0x200 ;  /* 0x000002000b067836 */ /* 0x040fe40000000000 */
[----:B------:R-:W-:-:S03]  /*0ce0*/  VIADD R11, R11, 0x400 ;  /* 0x000004000b0b7836 */ /* 0x000fc60000000000 */
[----:B------:R-:W-:-:S13]  /*0cf0*/  ISETP.GE.AND P0, PT, R6, R9, PT ;  /* 0x000000090600720c */ /* 0x000fda0003f06270 */
[----:B------:R-:W-:Y:S05]  /*0d00*/  @!P0 BRA `(.L_x_135) ;  /* 0xfffffff800388947 */ /* 0x000fea000383ffff */
.L_x_121:
[----:B------:R-:W-:Y:S05]  /*0d10*/  BSYNC.RECONVERGENT B1 ;  /* 0x0000000000017941 */ /* 0x000fea0003800200 */
.L_x_120:
[----:B------:R-:W-:-:S13]  /*0d20*/  ISETP.GE.AND P0, PT, R9, 0x100, PT ;  /* 0x000001000900780c */ /* 0x000fda0003f06270 */
[----:B------:R-:W-:Y:S05]  /*0d30*/  @!P0 BRA `(.L_x_136) ;  /* 0x0000001400508947 */ /* 0x000fea0003800000 */
[----:B------:R-:W0:Y:S01]  /*0d40*/  S2R R11, SR_LANEID ;  /* 0x00000000000b7919 */ /* 0x000e220000000000 */
[----:B------:R-:W-:Y:S01]  /*0d50*/  BSSY.RECONVERGENT B1, `(.L_x_137) ;  /* 0x000001f000017945 */ /* 0x000fe20003800200 */
[----:B------:R-:W-:Y:S01]  /*0d60*/  IMAD.MOV.U32 R12, RZ, RZ, R21 ;  /* 0x000000ffff0c7224 */ /* 0x000fe200078e0015 */
[----:B-----5:R1:W2:Y:S01]  /*0d70*/  SHFL.DOWN PT, R4, R14, 0x1, 0x1f ;  /* 0x08201f000e047f89 */ /* 0x0202a200000e0000 */
        /* <DEDUP_REMOVED lines=9> */
[----:B------:R-:W-:Y:S01]  /*0e10*/  IMAD.MOV.U32 R12, RZ, RZ, R6 ;  /* 0x000000ffff0c7224 */ /* 0x000fe200078e0006 */
[----:B------:R-:W-:Y:S01]  /*0e20*/  MOV R13, R7 ;  /* 0x00000007000d7202 */ /* 0x000fe20000000f00 */
[----:B------:R-:W-:Y:S02]  /*0e30*/  IMAD.MOV.U32 R2, RZ, RZ, R4 ;  /* 0x000000ffff027224 */ /* 0x000fe400078e0004 */
[----:B------:R-:W-:-:S09]  /*0e40*/  IMAD.MOV.U32 R3, RZ, RZ, R5 ;  /* 0x000000ffff037224 */ /* 0x000fd200078e0005 */
        /* <DEDUP_REMOVED lines=15> */
.L_x_138:
[----:B------:R-:W-:Y:S05]  /*0f40*/  BSYNC.RECONVERGENT B1 ;  /* 0x0000000000017941 */ /* 0x000fea0003800200 */
.L_x_137:
        /* <DEDUP_REMOVED lines=31> */
.L_x_140:
[----:B------:R-:W-:Y:S05]  /*1140*/  BSYNC.RECONVERGENT B1 ;  /* 0x0000000000017941 */ /* 0x000fea0003800200 */
.L_x_139:
[----:B------:R-:W-:Y:S01]  /*1150*/  ISETP.GT.AND P0, PT, R11, 0x1b, PT ;  /* 0x0000001b0b00780c */ /* 0x000fe20003f04270 */
[----:B-1----:R1:W1:Y:S01]  /*1160*/  SHFL.DOWN PT, R6, R4, 0x4, 0x1f ;  /* 0x08801f0004067f89 */ /* 0x00226200000e0000 */
[----:B------:R-:W-:Y:S01]  /*1170*/  BSSY.RECONVERGENT B1, `(.L_x_141) ;  /* 0x000001d000017945 */ /* 0x000fe20003800200 */
[----:B----4-:R-:W-:Y:S02]  /*1180*/  IMAD.MOV.U32 R14, RZ, RZ, R8 ;  /* 0x000000ffff0e7224 */ /* 0x010fe400078e0008 */
[----:B--2---:R2:W4:Y:S01]  /*1190*/  SHFL.DOWN PT, R7, R5, 0x4, 0x1f ;  /* 0x08801f0005077f89 */ /* 0x00452200000e0000 */
[----:B---3--:R-:W-:Y:S02]  /*11a0*/  IMAD.MOV.U32 R15, RZ, RZ, R9 ;  /* 0x000000ffff0f7224 */ /* 0x008fe400078e0009 */
[----:B0-----:R-:W-:Y:S01]  /*11b0*/  IMAD.MOV.U32 R2, RZ, RZ, R4 ;  /* 0x000000ffff027224 */ /* 0x001fe200078e0004 */
[----:B------:R2:W0:Y:S01]  /*11c0*/  SHFL.DOWN PT, R13, R8, 0x4, 0x1f ;  /* 0x08801f00080d7f89 */ /* 0x00042200000e0000 */
[----:B------:R-:W-:-:S03]  /*11d0*/  IMAD.MOV.U32 R3, RZ, RZ, R5 ;  /* 0x000000ffff037224 */ /* 0x000fc600078e0005 */
[----:B------:R2:W3:Y:S01]  /*11e0*/  SHFL.DOWN PT, R12, R9, 0x4, 0x1f ;  /* 0x08801f00090c7f89 */ /* 0x0004e200000e0000 */
[----:B------:R-:W-:Y:S05]  /*11f0*/  @P0 BRA `(.L_x_142) ;  /* 0x0000000000500947 */ /* 0x000fea0003800000 */
[----:B-1--4-:R-:W-:Y:S01]  /*1200*/  DSETP.GEU.AND P0, PT, |R4|, |R6|, PT ;  /* 0x400000060400722a */ /* 0x012fe20003f0e200 */
[----:B0-----:R-:W-:Y:S02]  /*1210*/  IMAD.MOV.U32 R14, RZ, RZ, R13 ;  /* 0x000000ffff0e7224 */ /* 0x001fe400078e000d */
        /* <DEDUP_REMOVED lines=18> */
.L_x_142:
[----:B------:R-:W-:Y:S05]  /*1340*/  BSYNC.RECONVERGENT B1 ;  /* 0x0000000000017941 */ /* 0x000fea0003800200 */
.L_x_141:
[----:B------:R-:W-:Y:S01]  /*1350*/  ISETP.GT.AND P0, PT, R11, 0x17, PT ;  /* 0x000000170b00780c */ /* 0x000fe20003f04270 */
[----:B-1----:R1:W1:Y:S01]  /*1360*/  SHFL.DOWN PT, R4, R2, 0x8, 0x1f ;  /* 0x09001f0002047f89 */ /* 0x00226200000e0000 */
[----:B------:R-:W-:Y:S01]  /*1370*/  BSSY.RECONVERGENT B1, `(.L_x_143) ;  /* 0x000001d000017945 */ /* 0x000fe20003800200 */
[----:B---3--:R-:W-:Y:S02]  /*1380*/  IMAD.MOV.U32 R12, RZ, RZ, R14 ;  /* 0x000000ffff0c7224 */ /* 0x008fe400078e000e */
[----:B--2---:R2:W3:Y:S01]  /*1390*/  SHFL.DOWN PT, R5, R3, 0x8, 0x1f ;  /* 0x09001f0003057f89 */ /* 0x0044e200000e0000 */
[----:B0-----:R-:W-:Y:S02]  /*13a0*/  IMAD.MOV.U32 R13, RZ, RZ, R15 ;  /* 0x000000ffff0d7224 */ /* 0x001fe400078e000f */
[----:B------:R-:W-:Y:S01]  /*13b0*/  IMAD.MOV.U32 R8, RZ, RZ, R2 ;  /* 0x000000ffff087224 */ /* 0x000fe200078e0002 */
[----:B----4-:R2:W0:Y:S01]  /*13c0*/  SHFL.DOWN PT, R7, R14, 0x8, 0x1f ;  /* 0x09001f000e077f89 */ /* 0x01042200000e0000 */
[----:B------:R-:W-:-:S03]  /*13d0*/  IMAD.MOV.U32 R9, RZ, RZ, R3 ;  /* 0x000000ffff097224 */ /* 0x000fc600078e0003 */
[----:B------:R2:W4:Y:S01]  /*13e0*/  SHFL.DOWN PT, R6, R15, 0x8, 0x1f ;  /* 0x09001f000f067f89 */ /* 0x00052200000e0000 */
[----:B------:R-:W-:Y:S05]  /*13f0*/  @P0 BRA `(.L_x_144) ;  /* 0x0000000000500947 */ /* 0x000fea0003800000 */
[----:B-1-3--:R-:W-:Y:S01]  /*1400*/  DSETP.GEU.AND P0, PT, |R2|, |R4|, PT ;  /* 0x400000040200722a */ /* 0x00afe20003f0e200 */
[----:B0-----:R-:W-:Y:S02]  /*1410*/  IMAD.MOV.U32 R12, RZ, RZ, R7 ;  /* 0x000000ffff0c7224 */ /* 0x001fe400078e0007 */
        /* <DEDUP_REMOVED lines=18> */
.L_x_144:
[----:B------:R-:W-:Y:S05]  /*1540*/  BSYNC.RECONVERGENT B1 ;  /* 0x0000000000017941 */ /* 0x000fea0003800200 */
.L_x_143:
[----:B------:R-:W-:Y:S01]  /*1550*/  ISETP.GT.AND P0, PT, R11, 0xf, PT ;  /* 0x0000000f0b00780c */ /* 0x000fe20003f04270 */
[----:B-1----:R1:W1:Y:S01]  /*1560*/  SHFL.DOWN PT, R2, R8, 0x10, 0x1f ;  /* 0x0a001f0008027f89 */ /* 0x00226200000e0000 */
[----:B------:R-:W-:Y:S01]  /*1570*/  BSSY.RECONVERGENT B1, `(.L_x_145) ;  /* 0x000001d000017945 */ /* 0x000fe20003800200 */
[----:B------:R-:W-:Y:S02]  /*1580*/  IMAD.MOV.U32 R4, RZ, RZ, R12 ;  /* 0x000000ffff047224 */ /* 0x000fe400078e000c */
[----:B--2---:R2:W1:Y:S01]  /*1590*/  SHFL.DOWN PT, R3, R9, 0x10, 0x1f ;  /* 0x0a001f0009037f89 */ /* 0x00446200000e0000 */
[----:B---3--:R-:W-:Y:S02]  /*15a0*/  IMAD.MOV.U32 R5, RZ, RZ, R13 ;  /* 0x000000ffff057224 */ /* 0x008fe400078e000d */
[----:B----4-:R-:W-:Y:S01]  /*15b0*/  IMAD.MOV.U32 R6, RZ, RZ, R8 ;  /* 0x000000ffff067224 */ /* 0x010fe200078e0008 */
[----:B------:R2:W3:Y:S01]  /*15c0*/  SHFL.DOWN PT, R15, R12, 0x10, 0x1f ;  /* 0x0a001f000c0f7f89 */ /* 0x0004e200000e0000 */
[----:B0-----:R-:W-:-:S03]  /*15d0*/  IMAD.MOV.U32 R7, RZ, RZ, R9 ;  /* 0x000000ffff077224 */ /* 0x001fc600078e0009 */
[----:B------:R2:W0:Y:S01]  /*15e0*/  SHFL.DOWN PT, R14, R13, 0x10, 0x1f ;  /* 0x0a001f000d0e7f89 */ /* 0x00042200000e0000 */
[----:B------:R-:W-:Y:S05]  /*15f0*/  @P0 BRA `(.L_x_146) ;  /* 0x0000000000500947 */ /* 0x000fea0003800000 */
[----:B-1----:R-:W-:Y:S01]  /*1600*/  DSETP.GEU.AND P0, PT, |R8|, |R2|, PT ;  /* 0x400000020800722a */ /* 0x002fe20003f0e200 */
[----:B---3--:R-:W-:Y:S02]  /*1610*/  IMAD.MOV.U32 R4, RZ, RZ, R15 ;  /* 0x000000ffff047224 */ /* 0x008fe400078e000f */
        /* <DEDUP_REMOVED lines=18> */
.L_x_146:
[----:B------:R-:W-:Y:S05]  /*1740*/  BSYNC.RECONVERGENT B1 ;  /* 0x0000000000017941 */ /* 0x000fea0003800200 */
.L_x_145:
        /* <DEDUP_REMOVED lines=11> */
.L_x_148:
[----:B------:R-:W-:Y:S05]  /*1800*/  BSYNC.RECONVERGENT B1 ;  /* 0x0000000000017941 */ /* 0x000fea0003800200 */
.L_x_147:
[----:B------:R-:W-:Y:S01]  /*1810*/  BAR.SYNC.DEFER_BLOCKING 0x0 ;  /* 0x0000000000007b1d */ /* 0x000fe20000010000 */
[----:B------:R-:W-:-:S13]  /*1820*/  ISETP.NE.AND P1, PT, R10, RZ, PT ;  /* 0x000000ff0a00720c */ /* 0x000fda0003f25270 */
[----:B------:R-:W-:Y:S05]  /*1830*/  @P1 BRA `(.L_x_149) ;  /* 0x0000005000201947 */ /* 0x000fea0003800000 */
[----:B-1--4-:R-:W1:Y:S01]  /*1840*/  S2R R3, SR_CgaCtaId ;  /* 0x0000000000037919 */ /* 0x012e620000008800 */
[----:B------:R-:W-:Y:S01]  /*1850*/  MOV R20, 0x400 ;  /* 0x0000040000147802 */ /* 0x000fe20000000f00 */
[----:B------:R-:W-:Y:S03]  /*1860*/  BSSY.RECONVERGENT B1, `(.L_x_150) ;  /* 0x000001a000017945 */ /* 0x000fe60003800200 */
[----:B-1----:R-:W-:-:S05]  /*1870*/  LEA R20, R3, R20, 0x18 ;  /* 0x0000001403147211 */ /* 0x002fca00078ec0ff */
[----:B------:R-:W1:Y:S04]  /*1880*/  LDS.64 R16, [R20+0x18] ;  /* 0x0000180014107984 */ /* 0x000e680000000a00 */
[----:B--2---:R-:W2:Y:S04]  /*1890*/  LDS.128 R8, [R20+0x20] ;  /* 0x0000200014087984 */ /* 0x004ea80000000c00 */
[----:B------:R4:W4:Y:S04]  /*18a0*/  LDS.64 R2, [R20+0x80] ;  /* 0x0000800014027984 */ /* 0x0009280000000a00 */
[----:B0--3--:R0:W3:Y:S01]  /*18b0*/  LDS.128 R12, [R20+0x30] ;  /* 0x00003000140c7984 */ /* 0x0090e20000000c00 */
[----:B-1----:R-:W-:Y:S01]  /*18c0*/  DSETP.GEU.AND P0, PT, |R6|, |R16|, PT ;  /* 0x400000100600722a */ /* 0x002fe20003f0e200 */
[----:B------:R-:W-:-:S02]  /*18d0*/  IMAD.MOV.U32 R22, RZ, RZ, R16 ;  /* 0x000000ffff167224 */ /* 0x000fc400078e0010 */
[----:B------:R-:W-:Y:S02]  /*18e0*/  IMAD.MOV.U32 R23, RZ, RZ, R17 ;  /* 0x000000ffff177224 */ /* 0x000fe400078e0011 */
[----:B--2---:R-:W-:Y:S02]  /*18f0*/  IMAD.MOV.U32 R24, RZ, RZ, R8 ;  /* 0x000000ffff187224 */ /* 0x004fe400078e0008 */
[----:B------:R-:W-:-:S07]  /*1900*/  IMAD.MOV.U32 R25, RZ, RZ, R9 ;  /* 0x000000ffff197224 */ /* 0x000fce00078e0009 */
[----:B0--34-:R-:W-:Y:S05]  /*1910*/  @!P0 BRA `(.L_x_151) ;  /* 0x0000000000388947 */ /* 0x019fea0003800000 */
[----:B------:R-:W-:Y:S01]  /*1920*/  DSETP.GEU.AND P0, PT, |R16|, |R6|, PT ;  /* 0x400000061000722a */ /* 0x000fe20003f0e200 */
[----:B------:R-:W-:Y:S01]  /*1930*/  IMAD.MOV.U32 R22, RZ, RZ, R6 ;  /* 0x000000ffff167224 */ /* 0x000fe200078e0006 */
[----:B------:R-:W-:Y:S01]  /*1940*/  MOV R25, R5 ;  /* 0x0000000500197202 */ /* 0x000fe20000000f00 */
[----:B------:R-:W-:Y:S02]  /*1950*/  IMAD.MOV.U32 R23, RZ, RZ, R7 ;  /* 0x000000ffff177224 */ /* 0x000fe400078e0007 */
[----:B------:R-:W-:-:S09]  /*1960*/  IMAD.MOV.U32 R24, RZ, RZ, R4 ;  /* 0x000000ffff187224 */ /* 0x000fd200078e0004 */
        /* <DEDUP_REMOVED lines=9> */
.L_x_151:
[----:B------:R-:W-:Y:S05]  /*1a00*/  BSYNC.RECONVERGENT B1 ;  /* 0x0000000000017941 */ /* 0x000fea0003800200 */
.L_x_150:
        /* <DEDUP_REMOVED lines=23> */
.L_x_153:
[----:B------:R-:W-:Y:S05]  /*1b80*/  BSYNC.RECONVERGENT B1 ;  /* 0x0000000000017941 */ /* 0x000fea0003800200 */
.L_x_152:
        /* <DEDUP_REMOVED lines=21> */
.L_x_155:
[----:B------:R-:W-:Y:S05]  /*1ce0*/  BSYNC.RECONVERGENT B1 ;  /* 0x0000000000017941 */ /* 0x000fea0003800200 */
.L_x_154:
        /* <DEDUP_REMOVED lines=23> */
.L_x_157:
[----:B------:R-:W-:Y:S05]  /*1e60*/  BSYNC.RECONVERGENT B1 ;  /* 0x0000000000017941 */ /* 0x000fea0003800200 */
.L_x_156:
        /* <DEDUP_REMOVED lines=21> */
.L_x_159:
[----:B------:R-:W-:Y:S05]  /*1fc0*/  BSYNC.RECONVERGENT B1 ;  /* 0x0000000000017941 */ /* 0x000fea0003800200 */
.L_x_158:
        /* <DEDUP_REMOVED lines=21> */
.L_x_161:
[----:B------:R-:W-:Y:S05]  /*2120*/  BSYNC.RECONVERGENT B1 ;  /* 0x0000000000017941 */ /* 0x000fea0003800200 */
.L_x_160:
        /* <DEDUP_REMOVED lines=21> */
.L_x_136:
[----:B------:R-:W0:Y:S01]  /*2280*/  S2R R2, SR_LANEID ;  /* 0x0000000000027919 */ /* 0x000e220000000000 */
[----:B------:R-:W-:Y:S01]  /*2290*/  LOP3.LUT R3, R10, 0x3e0, RZ, 0xc0, !PT ;  /* 0x000003e00a037812 */ /* 0x000fe200078ec0ff */
[----:B------:R-:W-:Y:S01]  /*22a0*/  BSSY.RECONVERGENT B1, `(.L_x_162) ;  /* 0x0000024000017945 */ /* 0x000fe20003800200 */
[----:B------:R-:W-:Y:S02]  /*22b0*/  IMAD.MOV.U32 R18, RZ, RZ, R21 ;  /* 0x000000ffff127224 */ /* 0x000fe400078e0015 */
[----:B------:R-:W-:Y:S01]  /*22c0*/  LOP3.LUT R6, RZ, R3, RZ, 0x33, !PT ;  /* 0x00000003ff067212 */ /* 0x000fe200078e33ff */
[----:B------:R-:W-:Y:S02]  /*22d0*/  VIADD R4, R3, 0x20 ;  /* 0x0000002003047836 */ /* 0x000fe40000000000 */
[----:B------:R-:W-:Y:S02]  /*22e0*/  IMAD.MOV.U32 R22, RZ, RZ, R20 ;  /* 0x000000ffff167224 */ /* 0x000fe400078e0014 */
[----:B------:R-:W-:Y:S01]  /*22f0*/  IMAD.IADD R3, R9, 0x1, R6 ;  /* 0x0000000109037824 */ /* 0x000fe200078e0206 */
[----:B------:R-:W-:Y:S01]  /*2300*/  ISETP.GT.AND P0, PT, R4, R9, PT ;  /* 0x000000090400720c */ /* 0x000fe20003f04270 */
[----:B-----5:R-:W-:-:S02]  /*2310*/  IMAD.MOV.U32 R4, RZ, RZ, R14 ;  /* 0x000000ffff047224 */ /* 0x020fc400078e000e */
[----:B------:R-:W-:Y:S01]  /*2320*/  IMAD.MOV.U32 R5, RZ, RZ, R15 ;  /* 0x000000ffff057224 */ /* 0x000fe200078e000f */
[----:B------:R-:W-:-:S05]  /*2330*/  SEL R3, R3, 0x1f, P0 ;  /* 0x0000001f03037807 */ /* 0x000fca0000000000 */
[----:B------:R1:W2:Y:S04]  /*2340*/  SHFL.DOWN PT, R6, R14, 0x1, R3 ;  /* 0x082000000e067989 */ /* 0x0002a800000e0003 */
[----:B------:R1:W3:Y:S04]  /*2350*/  SHFL.DOWN PT, R7, R15, 0x1, R3 ;  /* 0x082000000f077989 */ /* 0x0002e800000e0003 */
[----:B------:R1:W4:Y:S01]  /*2360*/  SHFL.DOWN PT, R8, R21, 0x1, R3 ;  /* 0x0820000015087989 */ /* 0x00032200000e0003 */
[----:B0-----:R-:W-:-:S03]  /*2370*/  ISETP.GE.AND P0, PT, R2, R3, PT ;  /* 0x000000030200720c */ /* 0x001fc60003f06270 */
[----:B------:R1:W0:Y:S10]  /*2380*/  SHFL.DOWN PT, R11, R20, 0x1, R3 ;  /* 0x08200000140b7989 */ /* 0x00023400000e0003 */
[----:B-12---:R-:W-:Y:S05]  /*2390*/  @P0 BRA `(.L_x_163) ;  /* 0x0000000000500947 */ /* 0x006fea0003800000 */
[----:B---3--:R-:W-:Y:S01]  /*23a0*/  DSETP.GEU.AND P0, PT, |R14|, |R6|, PT ;  /* 0x400000060e00722a */ /* 0x008fe20003f0e200 */
        /* <DEDUP_REMOVED lines=19> */
.L_x_163:
[----:B------:R-:W-:Y:S05]  /*24e0*/  BSYNC.RECONVERGENT B1 ;  /* 0x0000000000017941 */ /* 0x000fea0003800200 */
.L_x_162:
[----:B------:R-:W-:Y:S01]  /*24f0*/  IADD3 R6, PT, PT, R2, 0x2, RZ ;  /* 0x0000000202067810 */ /* 0x000fe20007ffe0ff */
[----:B------:R1:W2:Y:S01]  /*2500*/  SHFL.DOWN PT, R12, R4, 0x2, R3 ;  /* 0x08400000040c7989 */ /* 0x0002a200000e0003 */
[----:B------:R-:W-:Y:S01]  /*2510*/  BSSY.RECONVERGENT B1, `(.L_x_164) ;  /* 0x000001e000017945 */ /* 0x000fe20003800200 */
[----:B----4-:R-:W-:Y:S01]  /*2520*/  IMAD.MOV.U32 R8, RZ, RZ, R18 ;  /* 0x000000ffff087224 */ /* 0x010fe200078e0012 */
[----:B------:R-:W-:Y:S01]  /*2530*/  ISETP.GT.AND P0, PT, R6, R3, PT ;  /* 0x000000030600720c */ /* 0x000fe20003f04270 */
[----:B------:R1:W4:Y:S01]  /*2540*/  SHFL.DOWN PT, R13, R5, 0x2, R3 ;  /* 0x08400000050d7989 */ /* 0x00032200000e0003 */
[----:B------:R-:W-:Y:S02]  /*2550*/  IMAD.MOV.U32 R16, RZ, RZ, R22 ;  /* 0x000000ffff107224 */ /* 0x000fe400078e0016 */
[----:B------:R-:W-:Y:S01]  /*2560*/  IMAD.MOV.U32 R6, RZ, RZ, R4 ;  /* 0x000000ffff067224 */ /* 0x000fe200078e0004 */
[----:B0-----:R1:W0:Y:S01]  /*2570*/  SHFL.DOWN PT, R11, R18, 0x2, R3 ;  /* 0x08400000120b7989 */ /* 0x00122200000e0003 */
[----:B---3--:R-:W-:-:S03]  /*2580*/  IMAD.MOV.U32 R7, RZ, RZ, R5 ;  /* 0x000000ffff077224 */ /* 0x008fc600078e0005 */
[----:B------:R1:W3:Y:S04]  /*2590*/  SHFL.DOWN PT, R15, R22, 0x2, R3 ;  /* 0x08400000160f7989 */ /* 0x0002e800000e0003 */
[----:B------:R-:W-:Y:S05]  /*25a0*/  @P0 BRA `(.L_x_165) ;  /* 0x0000000000500947 */ /* 0x000fea0003800000 */
[----:B--2-4-:R-:W-:Y:S01]  /*25b0*/  DSETP.GEU.AND P0, PT, |R4|, |R12|, PT ;  /* 0x4000000c0400722a */ /* 0x014fe20003f0e200 */
        /* <DEDUP_REMOVED lines=19> */
.L_x_165:
[----:B------:R-:W-:Y:S05]  /*26f0*/  BSYNC.RECONVERGENT B1 ;  /* 0x0000000000017941 */ /* 0x000fea0003800200 */
.L_x_164:
[----:B-1----:R-:W-:Y:S01]  /*2700*/  VIADD R4, R2, 0x4 ;  /* 0x0000000402047836 */ /* 0x002fe20000000000 */
[----:B--2---:R1:W2:Y:S01]  /*2710*/  SHFL.DOWN PT, R12, R6, 0x4, R3 ;  /* 0x08800000060c7989 */ /* 0x0042a200000e0003 */
[----:B------:R-:W-:Y:S01]  /*2720*/  BSSY.RECONVERGENT B1, `(.L_x_166) ;  /* 0x000001e000017945 */ /* 0x000fe20003800200 */
[----:B------:R-:W-:Y:S02]  /*2730*/  IMAD.MOV.U32 R14, RZ, RZ, R8 ;  /* 0x000000ffff0e7224 */ /* 0x000fe400078e0008 */
[----:B------:R-:W-:Y:S01]  /*2740*/  ISETP.GT.AND P0, PT, R4, R3, PT ;  /* 0x000000030400720c */ /* 0x000fe20003f04270 */
[----:B----4-:R1:W4:Y:S01]  /*2750*/  SHFL.DOWN PT, R13, R7, 0x4, R3 ;  /* 0x08800000070d7989 */ /* 0x01032200000e0003 */
[----:B------:R-:W-:Y:S02]  /*2760*/  IMAD.MOV.U32 R18, RZ, RZ, R16 ;  /* 0x000000ffff127224 */ /* 0x000fe400078e0010 */
[----:B------:R-:W-:Y:S01]  /*2770*/  IMAD.MOV.U32 R4, RZ, RZ, R6 ;  /* 0x000000ffff047224 */ /* 0x000fe200078e0006 */
[----:B0-----:R1:W0:Y:S01]  /*2780*/  SHFL.DOWN PT, R11, R8, 0x4, R3 ;  /* 0x08800000080b7989 */ /* 0x00122200000e0003 */
[----:B------:R-:W-:-:S03]  /*2790*/  IMAD.MOV.U32 R5, RZ, RZ, R7 ;  /* 0x000000ffff057224 */ /* 0x000fc600078e0007 */
[----:B---3--:R1:W3:Y:S04]  /*27a0*/  SHFL.DOWN PT, R15, R16, 0x4, R3 ;  /* 0x08800000100f7989 */ /* 0x0082e800000e0003 */
        /* <DEDUP_REMOVED lines=21> */
.L_x_167:
[----:B------:R-:W-:Y:S05]  /*2900*/  BSYNC.RECONVERGENT B1 ;  /* 0x0000000000017941 */ /* 0x000fea0003800200 */
.L_x_166:
[----:B-1----:R-:W-:Y:S01]  /*2910*/  VIADD R8, R2, 0x8 ;  /* 0x0000000802087836 */ /* 0x002fe20000000000 */
[----:B------:R1:W1:Y:S01]  /*2920*/  SHFL.DOWN PT, R6, R4, 0x8, R3 ;  /* 0x0900000004067989 */ /* 0x00026200000e0003 */
[----:B------:R-:W-:Y:S01]  /*2930*/  BSSY.RECONVERGENT B1, `(.L_x_168) ;  /* 0x000001e000017945 */ /* 0x000fe20003800200 */
[----:B------:R-:W-:Y:S02]  /*2940*/  IMAD.MOV.U32 R16, RZ, RZ, R18 ;  /* 0x000000ffff107224 */ /* 0x000fe400078e0012 */
[----:B------:R-:W-:Y:S01]  /*2950*/  ISETP.GT.AND P0, PT, R8, R3, PT ;  /* 0x000000030800720c */ /* 0x000fe20003f04270 */
[----:B------:R1:W1:Y:S01]  /*2960*/  SHFL.DOWN PT, R7, R5, 0x8, R3 ;  /* 0x0900000005077989 */ /* 0x00026200000e0003 */
[----:B------:R-:W-:Y:S02]  /*2970*/  IMAD.MOV.U32 R8, RZ, RZ, R14 ;  /* 0x000000ffff087224 */ /* 0x000fe400078e000e */
[----:B--2---:R-:W-:Y:S01]  /*2980*/  IMAD.MOV.U32 R12, RZ, RZ, R4 ;  /* 0x000000ffff0c7224 */ /* 0x004fe200078e0004 */
[----:B0-----:R0:W2:Y:S01]  /*2990*/  SHFL.DOWN PT, R11, R14, 0x8, R3 ;  /* 0x090000000e0b7989 */ /* 0x0010a200000e0003 */
[----:B----4-:R-:W-:-:S03]  /*29a0*/  IMAD.MOV.U32 R13, RZ, RZ, R5 ;  /* 0x000000ffff0d7224 */ /* 0x010fc600078e0005 */
[----:B---3--:R0:W3:Y:S04]  /*29b0*/  SHFL.DOWN PT, R15, R18, 0x8, R3 ;  /* 0x09000000120f7989 */ /* 0x0080e800000e0003 */
[----:B------:R-:W-:Y:S05]  /*29c0*/  @P0 BRA `(.L_x_169) ;  /* 0x0000000000500947 */ /* 0x000fea0003800000 */
[----:B-1----:R-:W-:Y:S01]  /*29d0*/  DSETP.GEU.AND P0, PT, |R4|, |R6|, PT ;  /* 0x400000060400722a */ /* 0x002fe20003f0e200 */
[----:B--2---:R-:W-:Y:S02]  /*29e0*/  IMAD.MOV.U32 R8, RZ, RZ, R11 ;  /* 0x000000ffff087224 */ /* 0x004fe400078e000b */
        /* <DEDUP_REMOVED lines=18> */
.L_x_169:
[----:B------:R-:W-:Y:S05]  /*2b10*/  BSYNC.RECONVERGENT B1 ;  /* 0x0000000000017941 */ /* 0x000fea0003800200 */
.L_x_168:
[----:B-1----:R-:W-:Y:S01]  /*2b20*/  VIADD R4, R2, 0x10 ;  /* 0x0000001002047836 */ /* 0x002fe20000000000 */
[----:B0-----:R0:W1:Y:S01]  /*2b30*/  SHFL.DOWN PT, R14, R12, 0x10, R3 ;  /* 0x0a0000000c0e7989 */ /* 0x00106200000e0003 */
[----:B------:R-:W-:Y:S01]  /*2b40*/  BSSY.RECONVERGENT B1, `(.L_x_170) ;  /* 0x000001e000017945 */ /* 0x000fe20003800200 */
[----:B------:R-:W-:Y:S02]  /*2b50*/  IMAD.MOV.U32 R5, RZ, RZ, R16 ;  /* 0x000000ffff057224 */ /* 0x000fe400078e0010 */
[----:B------:R-:W-:Y:S01]  /*2b60*/  ISETP.GT.AND P0, PT, R4, R3, PT ;  /* 0x000000030400720c */ /* 0x000fe20003f04270 */
[----:B---3--:R0:W3:Y:S01]  /*2b70*/  SHFL.DOWN PT, R15, R13, 0x10, R3 ;  /* 0x0a0000000d0f7989 */ /* 0x0080e200000e0003 */
[----:B------:R-:W-:Y:S02]  /*2b80*/  IMAD.MOV.U32 R4, RZ, RZ, R8 ;  /* 0x000000ffff047224 */ /* 0x000fe400078e0008 */
[----:B------:R-:W-:Y:S01]  /*2b90*/  IMAD.MOV.U32 R6, RZ, RZ, R12 ;  /* 0x000000ffff067224 */ /* 0x000fe200078e000c */
[----:B--2---:R0:W2:Y:S01]  /*2ba0*/  SHFL.DOWN PT, R11, R8, 0x10, R3 ;  /* 0x0a000000080b7989 */ /* 0x0040a200000e0003 */
[----:B------:R-:W-:-:S03]  /*2bb0*/  IMAD.MOV.U32 R7, RZ, RZ, R13 ;  /* 0x000000ffff077224 */ /* 0x000fc600078e000d */
[----:B------:R0:W4:Y:S04]  /*2bc0*/  SHFL.DOWN PT, R17, R16, 0x10, R3 ;  /* 0x0a00000010117989 */ /* 0x00012800000e0003 */
[----:B------:R-:W-:Y:S05]  /*2bd0*/  @P0 BRA `(.L_x_171) ;  /* 0x0000000000500947 */ /* 0x000fea0003800000 */
[----:B-1-3--:R-:W-:Y:S01]  /*2be0*/  DSETP.GEU.AND P0, PT, |R12|, |R14|, PT ;  /* 0x4000000e0c00722a */ /* 0x00afe20003f0e200 */
        /* <DEDUP_REMOVED lines=19> */
.L_x_171:
[----:B------:R-:W-:Y:S05]  /*2d20*/  BSYNC.RECONVERGENT B1 ;  /* 0x0000000000017941 */ /* 0x000fea0003800200 */
.L_x_170:
[----:B------:R-:W-:Y:S01]  /*2d30*/  ISETP.NE.AND P0, PT, R2, RZ, PT ;  /* 0x000000ff0200720c */ /* 0x000fe20003f05270 */
[----:B------:R-:W-:-:S12]  /*2d40*/  BSSY.RECONVERGENT B1, `(.L_x_172) ;  /* 0x000000a000017945 */ /* 0x000fd80003800200 */
[----:B------:R-:W-:Y:S05]  /*2d50*/  @P0 BRA `(.L_x_173) ;  /* 0x0000000000200947 */ /* 0x000fea0003800000 */
[----:B0-----:R-:W0:Y:S01]  /*2d60*/  S2R R8, SR_CgaCtaId ;  /* 0x0000000000087919 */ /* 0x001e220000008800 */
[----:B------:R-:W-:Y:S02]  /*2d70*/  MOV R3, 0x400 ;  /* 0x0000040000037802 */ /* 0x000fe40000000f00 */
[----:B------:R-:W-:-:S04]  /*2d80*/  SHF.R.U32.HI R2, RZ, 0x1, R10 ;  /* 0x00000001ff027819 */ /* 0x000fc8000001160a */
[----:B------:R-:W-:Y:S02]  /*2d90*/  LOP3.LUT R2, R2, 0x1f0, RZ, 0xc0, !PT ;  /* 0x000001f002027812 */ /* 0x000fe400078ec0ff */
[----:B0-----:R-:W-:-:S05]  /*2da0*/  LEA R3, R8, R3, 0x18 ;  /* 0x0000000308037211 */ /* 0x001fca00078ec0ff */
[----:B------:R-:W-:-:S05]  /*2db0*/  IMAD.IADD R3, R2, 0x1, R3 ;  /* 0x0000000102037824 */ /* 0x000fca00078e0203 */
[----:B------:R0:W-:Y:S04]  /*2dc0*/  STS.64 [R3+0x10], R4 ;  /* 0x0000100403007388 */ /* 0x0001e80000000a00 */
[----:B------:R0:W-:Y:S02]  /*2dd0*/  STS.64 [R3+0x8], R6 ;  /* 0x0000080603007388 */ /* 0x0001e40000000a00 */
.L_x_173:
[----:B------:R-:W-:Y:S05]  /*2de0*/  BSYNC.RECONVERGENT B1 ;  /* 0x0000000000017941 */ /* 0x000fea0003800200 */
.L_x_172:
[----:B------:R-:W-:Y:S01]  /*2df0*/  BAR.SYNC.DEFER_BLOCKING 0x0 ;  /* 0x0000000000007b1d */ /* 0x000fe20000010000 */
[----:B------:R-:W-:-:S13]  /*2e00*/  ISETP.NE.AND P1, PT, R10, RZ, PT ;  /* 0x000000ff0a00720c */ /* 0x000fda0003f25270 */
[----:B------:R-:W-:Y:S05]  /*2e10*/  @P1 BRA `(.L_x_149) ;  /* 0x0000003800a81947 */ /* 0x000fea0003800000 */
[----:B------:R-:W-:Y:S01]  /*2e20*/  ISETP.GE.AND P0, PT, R9, 0x21, PT ;  /* 0x000000210900780c */ /* 0x000fe20003f06270 */
[----:B0-----:R-:W-:Y:S02]  /*2e30*/  IMAD.MOV.U32 R13, RZ, RZ, R4 ;  /* 0x000000ffff0d7224 */ /* 0x001fe400078e0004 */
[----:B------:R-:W-:Y:S02]  /*2e40*/  IMAD.MOV.U32 R8, RZ, RZ, R5 ;  /* 0x000000ffff087224 */ /* 0x000fe400078e0005 */
[----:B------:R-:W-:Y:S02]  /*2e50*/  IMAD.MOV.U32 R2, RZ, RZ, R6 ;  /* 0x000000ffff027224 */ /* 0x000fe400078e0006 */
[----:B------:R-:W-:-:S06]  /*2e60*/  IMAD.MOV.U32 R3, RZ, RZ, R7 ;  /* 0x000000ffff037224 */ /* 0x000fcc00078e0007 */
[----:B------:R-:W-:Y:S05]  /*2e70*/  @!P0 BRA `(.L_x_174) ;  /* 0x00000000006c8947 */ /* 0x000fea0003800000 */
[----:B------:R-:W0:Y:S01]  /*2e80*/  S2UR UR5, SR_CgaCtaId ;  /* 0x00000000000579c3 */ /* 0x000e220000008800 */
[----:B------:R-:W-:Y:S01]  /*2e90*/  UMOV UR4, 0x400 ;  /* 0x0000040000047882 */ /* 0x000fe20000000000 */
[----:B------:R-:W-:Y:S01]  /*2ea0*/  BSSY.RECONVERGENT B1, `(.L_x_174) ;  /* 0x0000018000017945 */ /* 0x000fe20003800200 */
[----:B0-----:R-:W-:-:S09]  /*2eb0*/  ULEA UR4, UR5, UR4, 0x18 ;  /* 0x0000000405047291 */ /* 0x001fd2000f8ec0ff */
[----:B--2---:R-:W0:Y:S04]  /*2ec0*/  LDS.64 R10, [UR4+0x18] ;  /* 0x00001804ff0a7984 */ /* 0x004e280008000a00 */
[----:B-1-3--:R-:W1:Y:S01]  /*2ed0*/  LDS.64 R14, [UR4+0x20] ;  /* 0x00002004ff0e7984 */ /* 0x00ae620008000a00 */
[----:B0-----:R-:W-:Y:S01]  /*2ee0*/  DSETP.GEU.AND P0, PT, |R6|, |R10|, PT ;  /* 0x4000000a0600722a */ /* 0x001fe20003f0e200 */
[----:B------:R-:W-:Y:S02]  /*2ef0*/  IMAD.MOV.U32 R2, RZ, RZ, R10 ;  /* 0x000000ffff027224 */ /* 0x000fe400078e000a */
[----:B------:R-:W-:Y:S02]  /*2f00*/  IMAD.MOV.U32 R3, RZ, RZ, R11 ;  /* 0x000000ffff037224 */ /* 0x000fe400078e000b */
[----:B-1----:R-:W-:-:S02]  /*2f10*/  IMAD.MOV.U32 R13, RZ, RZ, R14 ;  /* 0x000000ffff0d7224 */ /* 0x002fc400078e000e */
[----:B------:R-:W-:-:S07]  /*2f20*/  IMAD.MOV.U32 R8, RZ, RZ, R15 ;  /* 0x000000ffff087224 */ /* 0x000fce00078e000f */
[----:B------:R-:W-:Y:S05]  /*2f30*/  @!P0 BRA `(.L_x_175) ;  /* 0x0000000000388947 */ /* 0x000fea0003800000 */
        /* <DEDUP_REMOVED lines=14> */
.L_x_175:
[----:B------:R-:W-:Y:S05]  /*3020*/  BSYNC.RECONVERGENT B1 ;  /* 0x0000000000017941 */ /* 0x000fea0003800200 */
.L_x_174:
[----:B------:R-:W-:Y:S01]  /*3030*/  ISETP.GE.AND P0, PT, R9, 0x41, PT ;  /* 0x000000410900780c */ /* 0x000fe20003f06270 */
[----:B--2---:R-:W-:Y:S02]  /*3040*/  IMAD.MOV.U32 R11, RZ, RZ, R13 ;  /* 0x000000ffff0b7224 */ /* 0x004fe400078e000d */
        /* <DEDUP_REMOVED lines=8> */
[----:B------:R-:W0:Y:S04]  /*30d0*/  LDS.64 R6, [UR4+0x28] ;  /* 0x00002804ff067984 */ /* 0x000e280008000a00 */
        /* <DEDUP_REMOVED lines=21> */
.L_x_177:
[----:B------:R-:W-:Y:S05]  /*3230*/  BSYNC.RECONVERGENT B1 ;  /* 0x0000000000017941 */ /* 0x000fea0003800200 */
.L_x_176:
[----:B------:R-:W-:Y:S01]  /*3240*/  ISETP.GE.AND P0, PT, R9, 0x61, PT ;  /* 0x000000610900780c */ /* 0x000fe20003f06270 */
[----:B------:R-:W-:Y:S02]  /*3250*/  IMAD.MOV.U32 R13, RZ, RZ, R11 ;  /* 0x000000ffff0d7224 */ /* 0x000fe400078e000b */
        /* <DEDUP_REMOVED lines=30> */
.L_x_179:
[----:B------:R-:W-:Y:S05]  /*3440*/  BSYNC.RECONVERGENT B1 ;  /* 0x0000000000017941 */ /* 0x000fea0003800200 */
.L_x_178:
        /* <DEDUP_REMOVED lines=32> */
.L_x_181:
[----:B------:R-:W-:Y:S05]  /*3650*/  BSYNC.RECONVERGENT B1 ;  /* 0x0000000000017941 */ /* 0x000fea0003800200 */
.L_x_180:
        /* <DEDUP_REMOVED lines=32> */
.L_x_183:
[----:B------:R-:W-:Y:S05]  /*3860*/  BSYNC.RECONVERGENT B1 ;  /* 0x0000000000017941 */ /* 0x000fea0003800200 */
.L_x_182:
        /* <DEDUP_REMOVED lines=32> */
.L_x_185:
[----:B------:R-:W-:Y:S05]  /*3a70*/  BSYNC.RECONVERGENT B1 ;  /* 0x0000000000017941 */ /* 0x000fea0003800200 */
.L_x_184:
[----:B------:R-:W-:Y:S01]  /*3a80*/  ISETP.GE.AND P0, PT, R9, 0xe1, PT ;  /* 0x000000e10900780c */ /* 0x000fe20003f06270 */
[----:B------:R-:W-:Y:S01]  /*3a90*/  IMAD.MOV.U32 R5, RZ, RZ, R10 ;  /* 0x000000ffff057224 */ /* 0x000fe200078e000a */
[----:B------:R-:W-:Y:S01]  /*3aa0*/  MOV R4, R11 ;  /* 0x0000000b00047202 */ /* 0x000fe20000000f00 */
[----:B------:R-:W-:Y:S02]  /*3ab0*/  IMAD.MOV.U32 R6, RZ, RZ, R2 ;  /* 0x000000ffff067224 */ /* 0x000fe400078e0002 */
[----:B------:R-:W-:-:S08]  /*3ac0*/  IMAD.MOV.U32 R7, RZ, RZ, R3 ;  /* 0x000000ffff077224 */ /* 0x000fd000078e0003 */
[----:B------:R-:W-:Y:S05]  /*3ad0*/  @!P0 BRA `(.L_x_149) ;  /* 0x0000002c00788947 */ /* 0x000fea0003800000 */
[----:B------:R-:W0:Y:S01]  /*3ae0*/  S2UR UR5, SR_CgaCtaId ;  /* 0x00000000000579c3 */ /* 0x000e220000008800 */
[----:B------:R-:W-:Y:S02]  /*3af0*/  UMOV UR4, 0x400 ;  /* 0x0000040000047882 */ /* 0x000fe40000000000 */
[----:B0-----:R-:W-:-:S09]  /*3b00*/  ULEA UR4, UR5, UR4, 0x18 ;  /* 0x0000000405047291 */ /* 0x001fd2000f8ec0ff */
[----:B------:R-:W0:Y:S04]  /*3b10*/  LDS.64 R8, [UR4+0x78] ;  /* 0x00007804ff087984 */ /* 0x000e280008000a00 */
[----:B------:R-:W2:Y:S01]  /*3b20*/  LDS.64 R12, [UR4+0x80] ;  /* 0x00008004ff0c7984 */ /* 0x000ea20008000a00 */
[----:B0-----:R-:W-:Y:S01]  /*3b30*/  DSETP.GEU.AND P0, PT, |R2|, |R8|, PT ;  /* 0x400000080200722a */ /* 0x001fe20003f0e200 */
        /* <DEDUP_REMOVED lines=20> */
.L_x_117:
[----:B------:R-:W0:Y:S01]  /*3c80*/  S2R R3, SR_TID.X ;  /* 0x0000000000037919 */ /* 0x000e220000002100 */
[----:B------:R-:W1:Y:S02]  /*3c90*/  LDCU.128 UR12, c[0x0][0x380] ;  /* 0x00007000ff0c77ac */ /* 0x000e640008000c00 */
[----:B-1----:R-:W-:Y:S02]  /*3ca0*/  IMAD.U32 R2, RZ, RZ, UR12 ;  /* 0x0000000cff027e24 */ /* 0x002fe4000f8e00ff */
[----:B------:R-:W-:Y:S01]  /*3cb0*/  IMAD.U32 R4, RZ, RZ, UR13 ;  /* 0x0000000dff047e24 */ /* 0x000fe2000f8e00ff */
[----:B0-----:R-:W-:-:S05]  /*3cc0*/  IADD3 R5, P0, PT, R8, R3, RZ ;  /* 0x0000000308057210 */ /* 0x001fca0007f1e0ff */
[----:B------:R-:W-:Y:S01]  /*3cd0*/  IMAD.X R6, RZ, RZ, RZ, P0 ;  /* 0x000000ffff067224 */ /* 0x000fe200000e06ff */
[----:B------:R-:W-:-:S04]  /*3ce0*/  LEA R20, P0, R5, R2, 0x3 ;  /* 0x0000000205147211 */ /* 0x000fc800078018ff */
[----:B------:R-:W-:-:S05]  /*3cf0*/  LEA.HI.X R21, R5, R4, R6, 0x3, P0 ;  /* 0x0000000405157211 */ /* 0x000fca00000f1c06 */
[----:B------:R-:W2:Y:S04]  /*3d00*/  LDG.E.64 R6, desc[UR10][R20.64] ;  /* 0x0000000a14067981 */ /* 0x000ea8000c1e1b00 */
[----:B------:R-:W2:Y:S04]  /*3d10*/  LDG.E.64 R14, desc[UR10][R20.64+0x800] ;  /* 0x0008000a140e7981 */ /* 0x000ea8000c1e1b00 */
[----:B------:R-:W3:Y:S04]  /*3d20*/  LDG.E.64 R18, desc[UR10][R20.64+0x1000] ;  /* 0x0010000a14127981 */ /* 0x000ee8000c1e1b00 */
[----:B------:R-:W4:Y:S04]  /*3d30*/  LDG.E.64 R12, desc[UR10][R20.64+0x1800] ;  /* 0x0018000a140c7981 */ /* 0x000f28000c1e1b00 */
[----:B------:R-:W5:Y:S01]  /*3d40*/  LDG.E.64 R10, desc[UR10][R20.64+0x2000] ;  /* 0x0020000a140a7981 */ /* 0x000f62000c1e1b00 */
[----:B------:R-:W-:Y:S01]  /*3d50*/  IMAD.U32 R5, RZ, RZ, UR14 ;  /* 0x0000000eff057e24 */ /* 0x000fe2000f8e00ff */
[----:B------:R-:W-:Y:S01]  /*3d60*/  LOP3.LUT R9, R3, 0x400, RZ, 0xfc, !PT ;  /* 0x0000040003097812 */ /* 0x000fe200078efcff */
[----:B------:R-:W-:Y:S01]  /*3d70*/  BSSY.RECONVERGENT B1, `(.L_x_186) ;  /* 0x0000020000017945 */ /* 0x000fe20003800200 */
[----:B------:R-:W-:-:S04]  /*3d80*/  ISETP.LE.U32.AND P0, PT, R25, UR6, PT ;  /* 0x0000000619007c0c */ /* 0x000fc8000bf03070 */
[----:B------:R-:W-:Y:S01]  /*3d90*/  ISETP.GE.U32.AND.EX P0, PT, RZ, R16, PT, P0 ;  /* 0x00000010ff00720c */ /* 0x000fe20003f06100 */
[----:B--2---:R-:W-:-:S06]  /*3da0*/  DSETP.GEU.AND P2, PT, |R6|, |R14|, PT ;  /* 0x4000000e0600722a */ /* 0x004fcc0003f4e200 */
[----:B------:R-:W-:Y:S02]  /*3db0*/  FSEL R6, R6, R14, P2 ;  /* 0x0000000e06067208 */ /* 0x000fe40001000000 */
[----:B------:R-:W-:-:S06]  /*3dc0*/  FSEL R7, R7, R15, P2 ;  /* 0x0000000f07077208 */ /* 0x000fcc0001000000 */
[----:B---3--:R-:W-:-:S06]  /*3dd0*/  DSETP.GEU.AND P3, PT, |R6|, |R18|, PT ;  /* 0x400000120600722a */ /* 0x008fcc0003f6e200 */
[----:B------:R-:W-:Y:S01]  /*3de0*/  FSEL R14, R6, R18, P3 ;  /* 0x00000012060e7208 */ /* 0x000fe20001800000 */
[----:B------:R-:W-:Y:S01]  /*3df0*/  IMAD.U32 R6, RZ, RZ, UR15 ;  /* 0x0000000fff067e24 */ /* 0x000fe2000f8e00ff */
[----:B------:R-:W-:Y:S01]  /*3e00*/  FSEL R15, R7, R19, P3 ;  /* 0x00000013070f7208 */ /* 0x000fe20001800000 */
[----:B------:R-:W-:-:S05]  /*3e10*/  VIADD R18, R3, 0x100 ;  /* 0x0000010003127836 */ /* 0x000fca0000000000 */
[----:B----4-:R-:W-:-:S06]  /*3e20*/  DSETP.GEU.AND P1, PT, |R14|, |R12|, PT ;  /* 0x4000000c0e00722a */ /* 0x010fcc0003f2e200 */
[----:B------:R-:W-:Y:S01]  /*3e30*/  FSEL R12, R14, R12, P1 ;  /* 0x0000000c0e0c7208 */ /* 0x000fe20000800000 */
[----:B------:R-:W-:Y:S01]  /*3e40*/  VIADD R14, R3, 0x200 ;  /* 0x00000200030e7836 */ /* 0x000fe20000000000 */
[----:B------:R-:W-:Y:S02]  /*3e50*/  FSEL R13, R15, R13, P1 ;  /* 0x0000000d0f0d7208 */ /* 0x000fe40000800000 */
[----:B------:R-:W-:Y:S02]  /*3e60*/  IADD3 R15, P5, PT, R8, R5, RZ ;  /* 0x00000005080f7210 */ /* 0x000fe40007fbe0ff */
[----:B------:R-:W-:Y:S02]  /*3e70*/  @P3 SEL R14, R3, R18, P2 ;  /* 0x00000012030e3207 */ /* 0x000fe40001000000 */
[----:B-----5:R-:W-:Y:S01]  /*3e80*/  DSETP.GEU.AND P4, PT, |R12|, |R10|, PT ;  /* 0x4000000a0c00722a */ /* 0x020fe20003f8e200 */
[----:B------:R-:W-:Y:S01]  /*3e90*/  IMAD.X R17, RZ, RZ, R6, P5 ;  /* 0x000000ffff117224 */ /* 0x000fe200028e0606 */
[----:B------:R-:W-:Y:S01]  /*3ea0*/  IADD3 R7, P5, PT, R9, R15, RZ ;  /* 0x0000000f09077210 */ /* 0x000fe20007fbe0ff */
[----:B------:R-:W-:-:S04]  /*3eb0*/  @!P1 VIADD R14, R3, 0x300 ;  /* 0x00000300030e9836 */ /* 0x000fc80000000000 */
[----:B------:R-:W-:-:S07]  /*3ec0*/  IMAD.X R8, RZ, RZ, R17, P5 ;  /* 0x000000ffff087224 */ /* 0x000fce00028e0611 */
[----:B------:R-:W-:Y:S05]  /*3ed0*/  @!P4 BRA `(.L_x_187) ;  /* 0x000000000024c947 */ /* 0x000fea0003800000 */
[C---:B------:R-:W-:Y:S02]  /*3ee0*/  ISETP.GE.U32.AND P1, PT, R14.reuse, R9, PT ;  /* 0x000000090e00720c */ /* 0x040fe40003f26070 */
[----:B------:R-:W-:Y:S02]  /*3ef0*/  IADD3 R14, P2, PT, R14, R15, RZ ;  /* 0x0000000f0e0e7210 */ /* 0x000fe40007f5e0ff */
[----:B------:R-:W-:-:S03]  /*3f00*/  ISETP.GE.U32.AND.EX P1, PT, RZ, RZ, PT, P1 ;  /* 0x000000ffff00720c */ /* 0x000fc60003f26110 */
[----:B------:R-:W-:-:S10]  /*3f10*/  IMAD.X R9, RZ, RZ, R17, P2 ;  /* 0x000000ffff097224 */ /* 0x000fd400010e0611 */
[----:B------:R-:W-:-:S06]  /*3f20*/  DSETP.LT.OR P1, PT, |R10|, |R12|, !P1 ;  /* 0x4000000c0a00722a */ /* 0x000fcc0004f21600 */
[----:B------:R-:W-:Y:S02]  /*3f30*/  FSEL R10, R12, R10, P1 ;  /* 0x0000000a0c0a7208 */ /* 0x000fe40000800000 */
[----:B------:R-:W-:Y:S02]  /*3f40*/  FSEL R11, R13, R11, P1 ;  /* 0x0000000b0d0b7208 */ /* 0x000fe40000800000 */
[----:B------:R-:W-:Y:S02]  /*3f50*/  SEL R7, R14, R7, P1 ;  /* 0x000000070e077207 */ /* 0x000fe40000800000 */
[----:B------:R-:W-:-:S07]  /*3f60*/  SEL R8, R9, R8, P1 ;  /* 0x0000000809087207 */ /* 0x000fce0000800000 */
.L_x_187:
[----:B------:R-:W-:Y:S05]  /*3f70*/  BSYNC.RECONVERGENT B1 ;  /* 0x0000000000017941 */ /* 0x000fea0003800200 */
.L_x_186:
[----:B------:R-:W-:Y:S05]  /*3f80*/  @P0 BRA `(.L_x_188) ;  /* 0x0000001400000947 */ /* 0x000fea0003800000 */
[----:B------:R-:W0:Y:S01]  /*3f90*/  LDCU.64 UR8, c[0x0][0x3e8] ;  /* 0x00007d00ff0877ac */ /* 0x000e220008000a00 */
[----:B------:R-:W-:Y:S01]  /*3fa0*/  ISETP.NE.AND P0, PT, R3, RZ, PT ;  /* 0x000000ff0300720c */ /* 0x000fe20003f05270 */
[----:B------:R-:W-:Y:S01]  /*3fb0*/  BSSY.RECONVERGENT B1, `(.L_x_189) ;  /* 0x0000012000017945 */ /* 0x000fe20003800200 */
[----:B------:R-:W-:Y:S01]  /*3fc0*/  UMOV UR4, 0x8 ;  /* 0x0000000800047882 */ /* 0x000fe20000000000 */
[----:B------:R-:W-:Y:S02]  /*3fd0*/  UMOV UR5, 0x0 ;  /* 0x0000000000057882 */ /* 0x000fe40000000000 */
[----:B0-----:R-:W-:-:S04]  /*3fe0*/  UIMAD.WIDE.U32 UR4, UR8, 0x1, UR4 ;  /* 0x00000001080478a5 */ /* 0x001fc8000f8e0004 */
[----:B------:R-:W-:Y:S02]  /*3ff0*/  UIADD3 UR7, UPT, UPT, UR5, UR9, URZ ;  /* 0x0000000905077290 */ /* 0x000fe4000fffe0ff */
[----:B------:R-:W-:Y:S02]  /*4000*/  IMAD.U32 R13, RZ, RZ, UR5 ;  /* 0x00000005ff0d7e24 */ /* 0x000fe4000f8e00ff */
[----:B------:R-:W-:Y:S02]  /*4010*/  IMAD.U32 R12, RZ, RZ, UR4 ;  /* 0x00000004ff0c7e24 */ /* 0x000fe4000f8e00ff */
[----:B------:R-:W-:Y:S01]  /*4020*/  IMAD.U32 R13, RZ, RZ, UR7 ;  /* 0x00000007ff0d7e24 */ /* 0x000fe2000f8e00ff */
[----:B------:R-:W-:Y:S06]  /*4030*/  @P0 BRA `(.L_x_190) ;  /* 0x0000000000240947 */ /* 0x000fec0003800000 */
[----:B------:R-:W-:Y:S02]  /*4040*/  IMAD.MOV.U32 R18, RZ, RZ, 0x500 ;  /* 0x00000500ff127424 */ /* 0x000fe400078e00ff */
[----:B------:R-:W-:-:S05]  /*4050*/  IMAD.MOV.U32 R19, RZ, RZ, 0x0 ;  /* 0x00000000ff137424 */ /* 0x000fca00078e00ff */
[----:B------:R-:W2:Y:S01]  /*4060*/  ATOMG.E.ADD.64.STRONG.GPU PT, R14, desc[UR10][R12.64], R18 ;  /* 0x800000120c0e79a8 */ /* 0x000ea200081ef50a */
[----:B------:R-:W0:Y:S01]  /*4070*/  S2UR UR5, SR_CgaCtaId ;  /* 0x00000000000579c3 */ /* 0x000e220000008800 */
[----:B------:R-:W-:Y:S02]  /*4080*/  UMOV UR4, 0x400 ;  /* 0x0000040000047882 */ /* 0x000fe40000000000 */
[----:B0-----:R-:W-:Y:S01]  /*4090*/  ULEA UR4, UR5, UR4, 0x18 ;  /* 0x0000000405047291 */ /* 0x001fe2000f8ec0ff */
[----:B--2---:R-:W-:-:S05]  /*40a0*/  IADD3 R14, P0, PT, R14, UR6, RZ ;  /* 0x000000060e0e7c10 */ /* 0x004fca000ff1e0ff */
[----:B------:R-:W-:-:S05]  /*40b0*/  IMAD.X R15, RZ, RZ, R15, P0 ;  /* 0x000000ffff0f7224 */ /* 0x000fca00000e060f */
[----:B------:R0:W-:Y:S03]  /*40c0*/  STS.64 [UR4+0x98], R14 ;  /* 0x0000980eff007988 */ /* 0x0001e60008000a04 */
.L_x_190:
[----:B------:R-:W-:Y:S05]  /*40d0*/  BSYNC.RECONVERGENT B1 ;  /* 0x0000000000017941 */ /* 0x000fea0003800200 */
.L_x_189:
[----:B------:R-:W1:Y:S08]  /*40e0*/  S2UR UR5, SR_CgaCtaId ;  /* 0x00000000000579c3 */ /* 0x000e700000008800 */
[----:B------:R-:W-:Y:S06]  /*40f0*/  BAR.SYNC.DEFER_BLOCKING 0x0 ;  /* 0x0000000000007b1d */ /* 0x000fec0000010000 */
[----:B------:R-:W-:-:S02]  /*4100*/  UMOV UR4, 0x400 ;  /* 0x0000040000047882 */ /* 0x000fc40000000000 */
[----:B-1----:R-:W-:-:S06]  /*4110*/  ULEA UR4, UR5, UR4, 0x18 ;  /* 0x0000000405047291 */ /* 0x002fcc000f8ec0ff */
[----:B------:R-:W-:-:S05]  /*4120*/  IMAD.U32 R9, RZ, RZ, UR4 ;  /* 0x00000004ff097e24 */ /* 0x000fca000f8e00ff */
[----:B------:R-:W0:Y:S02]  /*4130*/  LDS.64 R18, [R9+0x98] ;  /* 0x0000980009127984 */ /* 0x000e240000000a00 */
[----:B0-----:R-:W-:-:S04]  /*4140*/  IADD3 R14, P1, PT, R18, 0x500, RZ ;  /* 0x00000500120e7810 */ /* 0x001fc80007f3e0ff */
[----:B------:R-:W-:Y:S01]  /*4150*/  ISETP.GT.U32.AND P0, PT, R14, R25, PT ;  /* 0x000000190e00720c */ /* 0x000fe20003f04070 */
[----:B------:R-:W-:-:S05]  /*4160*/  IMAD.X R15, RZ, RZ, R19, P1 ;  /* 0x000000ffff0f7224 */ /* 0x000fca00008e0613 */
[----:B------:R-:W-:-:S13]  /*4170*/  ISETP.GT.AND.EX P0, PT, R15, R16, PT, P0 ;  /* 0x000000100f00720c */ /* 0x000fda0003f04300 */
[----:B------:R-:W-:Y:S05]  /*4180*/  @P0 BRA `(.L_x_191) ;  /* 0x0000000400b40947 */ /* 0x000fea0003800000 */
[----:B------:R-:W-:Y:S01]  /*4190*/  BSSY.RECONVERGENT B1, `(.L_x_191) ;  /* 0x000006c000017945 */ /* 0x000fe20003800200 */
[----:B------:R-:W-:Y:S01]  /*41a0*/  IMAD.MOV.U32 R20, RZ, RZ, R10 ;  /* 0x000000ffff147224 */ /* 0x000fe200078e000a */
[----:B------:R-:W0:Y:S01]  /*41b0*/  LDCU.64 UR8, c[0x0][0x398] ;  /* 0x00007300ff0877ac */ /* 0x000e220008000a00 */
[----:B------:R-:W-:Y:S02]  /*41c0*/  IMAD.MOV.U32 R21, RZ, RZ, R11 ;  /* 0x000000ffff157224 */ /* 0x000fe400078e000b */
[----:B------:R-:W-:Y:S01]  /*41d0*/  IMAD.MOV.U32 R15, RZ, RZ, R7 ;  /* 0x000000ffff0f7224 */ /* 0x000fe200078e0007 */
[----:B------:R-:W1:Y:S01]  /*41e0*/  LDCU.128 UR12, c[0x0][0x380] ;  /* 0x00007000ff0c77ac */ /* 0x000e620008000c00 */
[----:B------:R-:W-:-:S07]  /*41f0*/  IMAD.MOV.U32 R14, RZ, RZ, R8 ;  /* 0x000000ffff0e7224 */ /* 0x000fce00078e0008 */
.L_x_194:
[----:B------:R-:W-:Y:S01]  /*4200*/  IADD3 R7, P0, PT, R3, R18, RZ ;  /* 0x0000001203077210 */ /* 0x000fe20007f1e0ff */
[----:B-1----:R-:W-:Y:S02]  /*4210*/  IMAD.U32 R2, RZ, RZ, UR12 ;  /* 0x0000000cff027e24 */ /* 0x002fe4000f8e00ff */
[----:B------:R-:W-:Y:S02]  /*4220*/  IMAD.U32 R4, RZ, RZ, UR13 ;  /* 0x0000000dff047e24 */ /* 0x000fe4000f8e00ff */
[----:B------:R-:W-:Y:S01]  /*4230*/  IMAD.X R25, RZ, RZ, R19, P0 ;  /* 0x000000ffff197224 */ /* 0x000fe200000e0613 */
[----:B------:R-:W-:-:S04]  /*4240*/  LEA R10, P0, R7, R2, 0x3 ;  /* 0x00000002070a7211 */ /* 0x000fc800078018ff */
[----:B------:R-:W-:-:S05]  /*4250*/  LEA.HI.X R11, R7, R4, R25, 0x3, P0 ;  /* 0x00000004070b7211 */ /* 0x000fca00000f1c19 */
[----:B------:R-:W2:Y:S04]  /*4260*/  LDG.E.64 R16, desc[UR10][R10.64] ;  /* 0x0000000a0a107981 */ /* 0x000ea8000c1e1b00 */
[----:B------:R-:W3:Y:S01]  /*4270*/  LDG.E.64 R18, desc[UR10][R10.64+0x800] ;  /* 0x0008000a0a127981 */ /* 0x000ee2000c1e1b00 */
[----:B------:R-:W-:Y:S02]  /*4280*/  IMAD.U32 R5, RZ, RZ, UR14 ;  /* 0x0000000eff057e24 */ /* 0x000fe4000f8e00ff */
[----:B------:R-:W-:-:S03]  /*4290*/  IMAD.U32 R6, RZ, RZ, UR15 ;  /* 0x0000000fff067e24 */ /* 0x000fc6000f8e00ff */
[----:B------:R-:W-:-:S04]  /*42a0*/  IADD3 R24, P0, PT, R7, R5, RZ ;  /* 0x0000000507187210 */ /* 0x000fc80007f1e0ff */
[----:B------:R-:W-:Y:S01]  /*42b0*/  IADD3 R27, P3, PT, R24, 0x100, RZ ;  /* 0x00000100181b7810 */ /* 0x000fe20007f7e0ff */
[----:B------:R-:W-:-:S04]  /*42c0*/  IMAD.X R25, R25, 0x1, R6, P0 ;  /* 0x0000000119197824 */ /* 0x000fc800000e0606 */
[----:B------:R-:W-:Y:S01]  /*42d0*/  IMAD.X R26, RZ, RZ, R25, P3 ;  /* 0x000000ffff1a7224 */ /* 0x000fe200018e0619 */
[----:B--2---:R-:W-:-:S14]  /*42e0*/  DSETP.GEU.AND P2, PT, |R20|, |R16|, PT ;  /* 0x400000101400722a */ /* 0x004fdc0003f4e200 */
[----:B------:R-:W-:-:S04]  /*42f0*/  @P2 ISETP.GE.U32.AND P0, PT, R15, R24, PT ;  /* 0x000000180f00220c */ /* 0x000fc80003f06070 */
[----:B------:R-:W-:-:S13]  /*4300*/  @P2 ISETP.GE.AND.EX P0, PT, R14, R25, PT, P0 ;  /* 0x000000190e00220c */ /* 0x000fda0003f06300 */
[----:B------:R-:W-:-:S06]  /*4310*/  @P2 DSETP.LT.OR P0, PT, |R16|, |R20|, !P0 ;  /* 0x400000141000222a */ /* 0x000fcc0004701600 */
[----:B------:R-:W-:Y:S02]  /*4320*/  @P2 FSEL R7, R20, R16, P0 ;  /* 0x0000001014072208 */ /* 0x000fe40000000000 */
[----:B------:R-:W-:Y:S02]  /*4330*/  @P2 FSEL R20, R21, R17, P0 ;  /* 0x0000001115142208 */ /* 0x000fe40000000000 */
[C---:B------:R-:W-:Y:S01]  /*4340*/  IADD3 R21, P5, PT, R24.reuse, 0x300, RZ ;  /* 0x0000030018157810 */ /* 0x040fe20007fbe0ff */
[----:B------:R-:W-:Y:S01]  /*4350*/  @P2 IMAD.MOV.U32 R16, RZ, RZ, R7 ;  /* 0x000000ffff102224 */ /* 0x000fe200078e0007 */
[C---:B------:R-:W-:Y:S01]  /*4360*/  IADD3 R7, P6, PT, R24.reuse, 0x400, RZ ;  /* 0x0000040018077810 */ /* 0x040fe20007fde0ff */
[----:B------:R-:W-:Y:S01]  /*4370*/  @P2 IMAD.MOV.U32 R17, RZ, RZ, R20 ;  /* 0x000000ffff112224 */ /* 0x000fe200078e0014 */
[----:B------:R-:W-:Y:S01]  /*4380*/  IADD3 R20, P4, PT, R24, 0x200, RZ ;  /* 0x0000020018147810 */ /* 0x000fe20007f9e0ff */
[--C-:B------:R-:W-:Y:S01]  /*4390*/  IMAD.X R23, RZ, RZ, R25.reuse, P5 ;  /* 0x000000ffff177224 */ /* 0x100fe200028e0619 */
[----:B------:R-:W-:Y:S01]  /*43a0*/  @P2 SEL R24, R15, R24, P0 ;  /* 0x000000180f182207 */ /* 0x000fe20000000000 */
[----:B------:R-:W-:-:S02]  /*43b0*/  IMAD.X R8, RZ, RZ, R25, P6 ;  /* 0x000000ffff087224 */ /* 0x000fc400030e0619 */
[----:B------:R-:W-:Y:S01]  /*43c0*/  IMAD.X R22, RZ, RZ, R25, P4 ;  /* 0x000000ffff167224 */ /* 0x000fe200020e0619 */
[----:B------:R-:W-:Y:S01]  /*43d0*/  @P2 SEL R25, R14, R25, P0 ;  /* 0x000000190e192207 */ /* 0x000fe20000000000 */
[----:B---3--:R-:W-:Y:S01]  /*43e0*/  DSETP.GEU.AND P1, PT, |R16|, |R18|, PT ;  /* 0x400000121000722a */ /* 0x008fe20003f2e200 */
[----:B------:R-:W2:-:S13]  /*43f0*/  LDG.E.64 R14, desc[UR10][R10.64+0x1000] ;  /* 0x0010000a0a0e7981 */ /* 0x000e9a000c1e1b00 */
[----:B------:R-:W-:-:S04]  /*4400*/  @P1 ISETP.GE.U32.AND P0, PT, R24, R27, PT ;  /* 0x0000001b1800120c */ /* 0x000fc80003f06070 */
[----:B------:R-:W-:-:S13]  /*4410*/  @P1 ISETP.GE.AND.EX P0, PT, R25, R26, PT, P0 ;  /* 0x0000001a1900120c */ /* 0x000fda0003f06300 */
[----:B------:R-:W-:-:S06]  /*4420*/  @P1 DSETP.LT.OR P0, PT, |R18|, |R16|, !P0 ;  /* 0x400000101200122a */ /* 0x000fcc0004701600 */
[----:B------:R-:W-:Y:S02]  /*4430*/  @P1 FSEL R28, R16, R18, P0 ;  /* 0x00000012101c1208 */ /* 0x000fe40000000000 */
[----:B------:R-:W-:Y:S02]  /*4440*/  @P1 FSEL R29, R17, R19, P0 ;  /* 0x00000013111d1208 */ /* 0x000fe40000000000 */
[----:B------:R-:W3:Y:S01]  /*4450*/  LDG.E.64 R16, desc[UR10][R10.64+0x1800] ;  /* 0x0018000a0a107981 */ /* 0x000ee2000c1e1b00 */
[----:B------:R-:W-:Y:S02]  /*4460*/  @P1 IMAD.MOV.U32 R18, RZ, RZ, R28 ;  /* 0x000000ffff121224 */ /* 0x000fe400078e001c */
[----:B------:R-:W-:Y:S01]  /*4470*/  @P1 IMAD.MOV.U32 R19, RZ, RZ, R29 ;  /* 0x000000ffff131224 */ /* 0x000fe200078e001d */
[----:B------:R-:W-:Y:S02]  /*4480*/  @P1 SEL R27, R24, R27, P0 ;  /* 0x0000001b181b1207 */ /* 0x000fe40000000000 */
[----:B------:R-:W-:Y:S01]  /*4490*/  @P1 SEL R26, R25, R26, P0 ;  /* 0x0000001a191a1207 */ /* 0x000fe20000000000 */
[----:B------:R-:W-:Y:S01]  /*44a0*/  BSSY.RECONVERGENT B2, `(.L_x_192) ;  /* 0x000001d000027945 */ /* 0x000fe20003800200 */
[----:B------:R-:W5:Y:S01]  /*44b0*/  LDG.E.64 R10, desc[UR10][R10.64+0x2000] ;  /* 0x0020000a0a0a7981 */ /* 0x000f62000c1e1b00 */
[----:B------:R-:W-:Y:S06]  /*44c0*/  BAR.SYNC.DEFER_BLOCKING 0x0 ;  /* 0x0000000000007b1d */ /* 0x000fec0000010000 */
[----:B--2---:R-:W-:-:S14]  /*44d0*/  DSETP.GEU.AND P2, PT, |R18|, |R14|, PT ;  /* 0x4000000e1200722a */ /* 0x004fdc0003f4e200 */
[----:B------:R-:W-:-:S04]  /*44e0*/  @P2 ISETP.GE.U32.AND P0, PT, R27, R20, PT ;  /* 0x000000141b00220c */ /* 0x000fc80003f06070 */
[----:B------:R-:W-:-:S13]  /*44f0*/  @P2 ISETP.GE.AND.EX P0, PT, R26, R22, PT, P0 ;  /* 0x000000161a00220c */ /* 0x000fda0003f06300 */
[----:B------:R-:W-:-:S06]  /*4500*/  @P2 DSETP.LT.OR P0, PT, |R14|, |R18|, !P0 ;  /* 0x400000120e00222a */ /* 0x000fcc0004701600 */
[----:B------:R-:W-:Y:S02]  /*4510*/  @P2 FSEL R18, R18, R14, P0 ;  /* 0x0000000e12122208 */ /* 0x000fe40000000000 */
[----:B------:R-:W-:-:S03]  /*4520*/  @P2 FSEL R19, R19, R15, P0 ;  /* 0x0000000f13132208 */ /* 0x000fc60000000000 */
[----:B------:R-:W-:Y:S02]  /*4530*/  @P2 IMAD.MOV.U32 R14, RZ, RZ, R18 ;  /* 0x000000ffff0e2224 */ /* 0x000fe400078e0012 */
[----:B------:R-:W-:-:S06]  /*4540*/  @P2 IMAD.MOV.U32 R15, RZ, RZ, R19 ;  /* 0x000000ffff0f2224 */ /* 0x000fcc00078e0013 */
[----:B---3--:R-:W-:Y:S01]  /*4550*/  DSETP.GEU.AND P1, PT, |R14|, |R16|, PT ;  /* 0x400000100e00722a */ /* 0x008fe20003f2e200 */
[----:B------:R-:W-:Y:S02]  /*4560*/  @P2 SEL R20, R27, R20, P0 ;  /* 0x000000141b142207 */ /* 0x000fe40000000000 */
[----:B------:R-:W-:Y:S02]  /*4570*/  @P2 SEL R22, R26, R22, P0 ;  /* 0x000000161a162207 */ /* 0x000fe40000000000 */
[----:B------:R-:W-:-:S09]  /*4580*/  ISETP.NE.AND P2, PT, R3, RZ, PT ;  /* 0x000000ff0300720c */ /* 0x000fd20003f45270 */
[----:B------:R-:W-:-:S04]  /*4590*/  @P1 ISETP.GE.U32.AND P0, PT, R20, R21, PT ;  /* 0x000000151400120c */ /* 0x000fc80003f06070 */
[----:B------:R-:W-:-:S13]  /*45a0*/  @P1 ISETP.GE.AND.EX P0, PT, R22, R23, PT, P0 ;  /* 0x000000171600120c */ /* 0x000fda0003f06300 */
[----:B------:R-:W-:Y:S01]  /*45b0*/  @P1 DSETP.LT.OR P0, PT, |R16|, |R14|, !P0 ;  /* 0x4000000e1000122a */ /* 0x000fe20004701600 */
[----:B------:R-:W-:-:S13]  /*45c0*/  @P2 BRA `(.L_x_193) ;  /* 0x0000000000282947 */ /* 0x000fda0003800000 */
[----:B------:R-:W-:Y:S02]  /*45d0*/  IMAD.MOV.U32 R24, RZ, RZ, 0x500 ;  /* 0x00000500ff187424 */ /* 0x000fe400078e00ff */
[----:B------:R-:W-:-:S06]  /*45e0*/  IMAD.MOV.U32 R25, RZ, RZ, 0x0 ;  /* 0x00000000ff197424 */ /* 0x000fcc00078e00ff */
[----:B------:R-:W2:Y:S01]  /*45f0*/  ATOMG.E.ADD.64.STRONG.GPU PT, R24, desc[UR10][R12.64], R24 ;  /* 0x800000180c1879a8 */ /* 0x000ea200081ef50a */
[----:B------:R-:W1:Y:S01]  /*4600*/  S2UR UR5, SR_CgaCtaId ;  /* 0x00000000000579c3 */ /* 0x000e620000008800 */
[----:B------:R-:W-:Y:S02]  /*4610*/  UMOV UR4, 0x400 ;  /* 0x0000040000047882 */ /* 0x000fe40000000000 */
[----:B-1----:R-:W-:-:S06]  /*4620*/  ULEA UR4, UR5, UR4, 0x18 ;  /* 0x0000000405047291 */ /* 0x002fcc000f8ec0ff */
[----:B------:R-:W-:Y:S01]  /*4630*/  IMAD.U32 R9, RZ, RZ, UR4 ;  /* 0x00000004ff097e24 */ /* 0x000fe2000f8e00ff */
[----:B--2---:R-:W-:-:S05]  /*4640*/  IADD3 R18, P2, PT, R24, UR6, RZ ;  /* 0x0000000618127c10 */ /* 0x004fca000ff5e0ff */
[----:B------:R-:W-:-:S05]  /*4650*/  IMAD.X R19, RZ, RZ, R25, P2 ;  /* 0x000000ffff137224 */ /* 0x000fca00010e0619 */
[----:B------:R1:W-:Y:S03]  /*4660*/  STS.64 [R9+0x98], R18 ;  /* 0x0000981209007388 */ /* 0x0003e60000000a00 */
.L_x_193:
[----:B0-----:R-:W-:Y:S05]  /*4670*/  BSYNC.RECONVERGENT B2 ;  /* 0x0000000000027941 */ /* 0x001fea0003800200 */
.L_x_192:
[----:B------:R-:W-:Y:S01]  /*4680*/  BAR.SYNC.DEFER_BLOCKING 0x0 ;  /* 0x0000000000007b1d */ /* 0x000fe20000010000 */
[----:B------:R-:W-:Y:S01]  /*4690*/  @P1 FSEL R14, R14, R16, P0 ;  /* 0x000000100e0e1208 */ /* 0x000fe20000000000 */
[----:B------:R-:W-:Y:S01]  /*46a0*/  IMAD.U32 R25, RZ, RZ, UR8 ;  /* 0x00000008ff197e24 */ /* 0x000fe2000f8e00ff */
[----:B------:R-:W-:Y:S02]  /*46b0*/  @P1 FSEL R15, R15, R17, P0 ;  /* 0x000000110f0f1208 */ /* 0x000fe40000000000 */
[----:B------:R-:W-:Y:S01]  /*46c0*/  @P1 SEL R21, R20, R21, P0 ;  /* 0x0000001514151207 */ /* 0x000fe20000000000 */
[----:B------:R-:W-:Y:S01]  /*46d0*/  @P1 IMAD.MOV.U32 R16, RZ, RZ, R14 ;  /* 0x000000ffff101224 */ /* 0x000fe200078e000e */
[----:B------:R-:W-:Y:S01]  /*46e0*/  @P1 SEL R23, R22, R23, P0 ;  /* 0x0000001716171207 */ /* 0x000fe20000000000 */
[----:B------:R-:W-:-:S06]  /*46f0*/  @P1 IMAD.MOV.U32 R17, RZ, RZ, R15 ;  /* 0x000000ffff111224 */ /* 0x000fcc00078e000f */
[----:B-----5:R-:W-:Y:S01]  /*4700*/  DSETP.GEU.AND P2, PT, |R16|, |R10|, PT ;  /* 0x4000000a1000722a */ /* 0x020fe20003f4e200 */
[----:B-1----:R-:W0:-:S13]  /*4710*/  LDS.64 R18, [R9+0x98] ;  /* 0x0000980009127984 */ /* 0x002e1a0000000a00 */
[----:B------:R-:W-:-:S04]  /*4720*/  @P2 ISETP.GE.U32.AND P0, PT, R21, R7, PT ;  /* 0x000000071500220c */ /* 0x000fc80003f06070 */
[----:B------:R-:W-:-:S13]  /*4730*/  @P2 ISETP.GE.AND.EX P0, PT, R23, R8, PT, P0 ;  /* 0x000000081700220c */ /* 0x000fda0003f06300 */
[----:B------:R-:W-:-:S06]  /*4740*/  @P2 DSETP.LT.OR P0, PT, |R10|, |R16|, !P0 ;  /* 0x400000100a00222a */ /* 0x000fcc0004701600 */
[----:B------:R-:W-:Y:S02]  /*4750*/  @P2 FSEL R17, R17, R11, P0 ;  /* 0x0000000b11112208 */ /* 0x000fe40000000000 */
[----:B------:R-:W-:Y:S02]  /*4760*/  @P2 SEL R7, R21, R7, P0 ;  /* 0x0000000715072207 */ /* 0x000fe40000000000 */
[----:B------:R-:W-:Y:S01]  /*4770*/  @P2 SEL R8, R23, R8, P0 ;  /* 0x0000000817082207 */ /* 0x000fe20000000000 */
[----:B------:R-:W-:-:S04]  /*4780*/  @P2 IMAD.MOV.U32 R11, RZ, RZ, R17 ;  /* 0x000000ffff0b2224 */ /* 0x000fc800078e0011 */
[----:B------:R-:W-:Y:S01]  /*4790*/  IMAD.MOV.U32 R21, RZ, RZ, R11 ;  /* 0x000000ffff157224 */ /* 0x000fe200078e000b */
[----:B0-----:R-:W-:-:S04]  /*47a0*/  IADD3 R14, P3, PT, R18, 0x500, RZ ;  /* 0x00000500120e7810 */ /* 0x001fc80007f7e0ff */
[----:B------:R-:W-:Y:S01]  /*47b0*/  ISETP.GT.U32.AND P1, PT, R14, R25, PT ;  /* 0x000000190e00720c */ /* 0x000fe20003f24070 */
[----:B------:R-:W-:Y:S01]  /*47c0*/  IMAD.X R15, RZ, RZ, R19, P3 ;  /* 0x000000ffff0f7224 */ /* 0x000fe200018e0613 */
[----:B------:R-:W-:Y:S01]  /*47d0*/  @P2 FSEL R14, R16, R10, P0 ;  /* 0x0000000a100e2208 */ /* 0x000fe20000000000 */
[----:B------:R-:W-:-:S04]  /*47e0*/  IMAD.U32 R16, RZ, RZ, UR9 ;  /* 0x00000009ff107e24 */ /* 0x000fc8000f8e00ff */
[----:B------:R-:W-:Y:S01]  /*47f0*/  @P2 IMAD.MOV.U32 R10, RZ, RZ, R14 ;  /* 0x000000ffff0a2224 */ /* 0x000fe200078e000e */
[----:B------:R-:W-:Y:S01]  /*4800*/  ISETP.GT.AND.EX P0, PT, R15, R16, PT, P1 ;  /* 0x000000100f00720c */ /* 0x000fe20003f04310 */
[----:B------:R-:W-:Y:S01]  /*4810*/  IMAD.MOV.U32 R14, RZ, RZ, R8 ;  /* 0x000000ffff0e7224 */ /* 0x000fe200078e0008 */
[----:B------:R-:W-:Y:S01]  /*4820*/  MOV R15, R7 ;  /* 0x00000007000f7202 */ /* 0x000fe20000000f00 */
[----:B------:R-:W-:-:S10]  /*4830*/  IMAD.MOV.U32 R20, RZ, RZ, R10 ;  /* 0x000000ffff147224 */ /* 0x000fd400078e000a */
[----:B------:R-:W-:Y:S05]  /*4840*/  @!P0 BRA `(.L_x_194) ;  /* 0xfffffff8006c8947 */ /* 0x000fea000383ffff */
[----:B------:R-:W-:Y:S05]  /*4850*/  BSYNC.RECONVERGENT B1 ;  /* 0x0000000000017941 */ /* 0x000fea0003800200 */
.L_x_191:
[----:B------:R-:W-:Y:S01]  /*4860*/  ISETP.GE.U32.AND P0, PT, R18, R25, PT ;  /* 0x000000191200720c */ /* 0x000fe20003f06070 */
[----:B------:R-:W-:Y:S03]  /*4870*/  BSSY.RECONVERGENT B1, `(.L_x_188) ;  /* 0x00000b1000017945 */ /* 0x000fe60003800200 */
[----:B------:R-:W-:-:S13]  /*4880*/  ISETP.GE.AND.EX P0, PT, R19, R16, PT, P0 ;  /* 0x000000101300720c */ /* 0x000fda0003f06300 */
[----:B------:R-:W-:Y:S05]  /*4890*/  @P0 BRA `(.L_x_195) ;  /* 0x0000000800b80947 */ /* 0x000fea0003800000 */
[----:B------:R-:W-:-:S05]  /*48a0*/  IMAD.IADD R20, R25, 0x1, -R18 ;  /* 0x0000000119147824 */ /* 0x000fca00078e0a12 */
[----:B------:R-:W-:-:S13]  /*48b0*/  ISETP.GE.AND P0, PT, R3, R20, PT ;  /* 0x000000140300720c */ /* 0x000fda0003f06270 */
[----:B------:R-:W-:Y:S05]  /*48c0*/  @P0 BRA `(.L_x_195) ;  /* 0x0000000800ac0947 */ /* 0x000fea0003800000 */
[----:B------:R-:W-:Y:S01]  /*48d0*/  LOP3.LUT R9, RZ, R3, RZ, 0x33, !PT ;  /* 0x00000003ff097212 */ /* 0x000fe200078e33ff */
[----:B------:R-:W-:Y:S03]  /*48e0*/  BSSY.RECONVERGENT B2, `(.L_x_196) ;  /* 0x0000035000027945 */ /* 0x000fe60003800200 */
[----:B------:R-:W-:-:S04]  /*48f0*/  IADD3 R25, PT, PT, -R18, R25, R9 ;  /* 0x0000001912197210 */ /* 0x000fc80007ffe109 */
[----:B------:R-:W-:-:S04]  /*4900*/  LOP3.LUT R9, R25, 0x300, RZ, 0xc0, !PT ;  /* 0x0000030019097812 */ /* 0x000fc800078ec0ff */
[----:B------:R-:W-:Y:S01]  /*4910*/  ISETP.NE.AND P0, PT, R9, 0x300, PT ;  /* 0x000003000900780c */ /* 0x000fe20003f05270 */
[----:B------:R-:W-:-:S12]  /*4920*/  IMAD.MOV.U32 R9, RZ, RZ, R3 ;  /* 0x000000ffff097224 */ /* 0x000fd800078e0003 */
[----:B------:R-:W-:Y:S05]  /*4930*/  @!P0 BRA `(.L_x_197) ;  /* 0x0000000000bc8947 */ /* 0x000fea0003800000 */
[----:B------:R-:W-:Y:S02]  /*4940*/  IADD3 R15, P0, PT, R3, R18, RZ ;  /* 0x00000012030f7210 */ /* 0x000fe40007f1e0ff */
[----:B------:R-:W-:Y:S02]  /*4950*/  LEA.HI R9, R25, 0x1, RZ, 0x18 ;  /* 0x0000000119097811 */ /* 0x000fe400078fc0ff */
[C---:B------:R-:W-:Y:S01]  /*4960*/  LEA R2, P1, R15.reuse, R2, 0x3 ;  /* 0x000000020f027211 */ /* 0x040fe200078218ff */
[----:B------:R-:W-:Y:S01]  /*4970*/  IMAD.X R13, RZ, RZ, R19, P0 ;  /* 0x000000ffff0d7224 */ /* 0x000fe200000e0613 */
[----:B------:R-:W-:Y:S02]  /*4980*/  IADD3 R14, P0, PT, R15, R5, RZ ;  /* 0x000000050f0e7210 */ /* 0x000fe40007f1e0ff */
[----:B------:R-:W-:Y:S01]  /*4990*/  LOP3.LUT R5, R9, 0x3, RZ, 0xc0, !PT ;  /* 0x0000000309057812 */ /* 0x000fe200078ec0ff */
[----:B------:R-:W-:Y:S01]  /*49a0*/  IMAD.MOV.U32 R9, RZ, RZ, R3 ;  /* 0x000000ffff097224 */ /* 0x000fe200078e0003 */
[----:B------:R-:W-:Y:S01]  /*49b0*/  LEA.HI.X R15, R15, R4, R13, 0x3, P1 ;  /* 0x000000040f0f7211 */ /* 0x000fe200008f1c0d */
[----:B------:R-:W-:-:S02]  /*49c0*/  IMAD.X R16, R13, 0x1, R6, P0 ;  /* 0x000000010d107824 */ /* 0x000fc400000e0606 */
[----:B------:R-:W-:-:S07]  /*49d0*/  IMAD.MOV R6, RZ, RZ, -R5 ;  /* 0x000000ffff067224 */ /* 0x000fce00078e0a05 */
.L_x_200:
        /* <DEDUP_REMOVED lines=9> */
[----:B------:R-:W-:Y:S02]  /*4a70*/  IMAD.MOV.U32 R4, RZ, RZ, R10 ;  /* 0x000000ffff047224 */ /* 0x000fe400078e000a */
        /* <DEDUP_REMOVED lines=21> */
.L_x_199:
[----:B------:R-:W-:Y:S05]  /*4bd0*/  BSYNC.RECONVERGENT B3 ;  /* 0x0000000000037941 */ /* 0x000fea0003800200 */
.L_x_198:
[----:B------:R-:W-:Y:S01]  /*4be0*/  IADD3 R14, P0, PT, R14, 0x100, RZ ;  /* 0x000001000e0e7810 */ /* 0x000fe20007f1e0ff */
[----:B------:R-:W-:Y:S02]  /*4bf0*/  VIADD R9, R9, 0x100 ;  /* 0x0000010009097836 */ /* 0x000fe40000000000 */
[----:B------:R-:W-:Y:S02]  /*4c00*/  IMAD.X R15, RZ, RZ, R15, P3 ;  /* 0x000000ffff0f7224 */ /* 0x000fe400018e060f */
[----:B------:R-:W-:Y:S01]  /*4c10*/  IMAD.X R16, RZ, RZ, R16, P0 ;  /* 0x000000ffff107224 */ /* 0x000fe200000e0610 */
[----:B------:R-:W-:Y:S07]  /*4c20*/  @P2 BRA `(.L_x_200) ;  /* 0xfffffffc006c2947 */ /* 0x000fee000383ffff */
.L_x_197:
[----:B------:R-:W-:Y:S05]  /*4c30*/  BSYNC.RECONVERGENT B2 ;  /* 0x0000000000027941 */ /* 0x000fea0003800200 */
.L_x_196:
[----:B------:R-:W-:-:S13]  /*4c40*/  ISETP.GE.U32.AND P0, PT, R25, 0x300, PT ;  /* 0x000003001900780c */ /* 0x000fda0003f06070 */
[----:B------:R-:W-:Y:S05]  /*4c50*/  @!P0 BRA `(.L_x_195) ;  /* 0x0000000400c88947 */ /* 0x000fea0003800000 */
[----:B------:R-:W0:Y:S01]  /*4c60*/  LDC.64 R16, c[0x0][0x380] ;  /* 0x0000e000ff107b82 */ /* 0x000e220000000a00 */
[----:B------:R-:W-:-:S07]  /*4c70*/  VIADD R21, R9, 0x200 ;  /* 0x0000020009157836 */ /* 0x000fce0000000000 */
[----:B------:R-:W1:Y:S02]  /*4c80*/  LDC.64 R14, c[0x0][0x388] ;  /* 0x0000e200ff0e7b82 */ /* 0x000e640000000a00 */
.L_x_209:
[----:B------:R-:W-:-:S05]  /*4c90*/  VIADD R5, R21, 0xfffffe00 ;  /* 0xfffffe0015057836 */ /* 0x000fca0000000000 */
[----:B------:R-:W-:-:S05]  /*4ca0*/  IADD3 R5, P0, PT, R5, R18, RZ ;  /* 0x0000001205057210 */ /* 0x000fca0007f1e0ff */
[----:B------:R-:W-:Y:S01]  /*4cb0*/  IMAD.X R2, RZ, RZ, R19, P0 ;  /* 0x000000ffff027224 */ /* 0x000fe200000e0613 */
[----:B0-----:R-:W-:-:S04]  /*4cc0*/  LEA R22, P0, R5, R16, 0x3 ;  /* 0x0000001005167211 */ /* 0x001fc800078018ff */
[----:B------:R-:W-:-:S05]  /*4cd0*/  LEA.HI.X R23, R5, R17, R2, 0x3, P0 ;  /* 0x0000001105177211 */ /* 0x000fca00000f1c02 */
[----:B------:R-:W2:Y:S04]  /*4ce0*/  LDG.E.64 R24, desc[UR10][R22.64] ;  /* 0x0000000a16187981 */ /* 0x000ea8000c1e1b00 */
[----:B------:R0:W5:Y:S01]  /*4cf0*/  LDG.E.64 R12, desc[UR10][R22.64+0x800] ;  /* 0x0008000a160c7981 */ /* 0x000162000c1e1b00 */
        /* <DEDUP_REMOVED lines=23> */
.L_x_202:
[----:B------:R-:W-:Y:S05]  /*4e70*/  BSYNC.RECONVERGENT B2 ;  /* 0x0000000000027941 */ /* 0x000fea0003800200 */
.L_x_201:
[----:B------:R0:W5:Y:S04]  /*4e80*/  LDG.E.64 R6, desc[UR10][R22.64+0x1000] ;  /* 0x0010000a16067981 */ /* 0x000168000c1e1b00 */
[----:B------:R0:W5:Y:S02]  /*4e90*/  LDG.E.64 R24, desc[UR10][R22.64+0x1800] ;  /* 0x0018000a16187981 */ /* 0x000164000c1e1b00 */
[----:B-----5:R-:W-:Y:S01]  /*4ea0*/  DSETP.GEU.AND P0, PT, |R4|, |R12|, PT ;  /* 0x4000000c0400722a */ /* 0x020fe20003f0e200 */
[----:B------:R-:W-:Y:S01]  /*4eb0*/  VIADD R11, R21, 0xffffff00 ;  /* 0xffffff00150b7836 */ /* 0x000fe20000000000 */
[----:B------:R-:W-:Y:S01]  /*4ec0*/  BSSY.RECONVERGENT B2, `(.L_x_203) ;  /* 0x0000016000027945 */ /* 0x000fe20003800200 */
[----:B------:R-:W-:-:S03]  /*4ed0*/  IMAD.MOV.U32 R10, RZ, RZ, R12 ;  /* 0x000000ffff0a7224 */ /* 0x000fc600078e000c */
[----:B------:R-:W-:Y:S01]  /*4ee0*/  IADD3 R28, P1, P2, R18, R14, R11 ;  /* 0x0000000e121c7210 */ /* 0x000fe20007a3e00b */
[----:B------:R-:W-:-:S03]  /*4ef0*/  IMAD.MOV.U32 R11, RZ, RZ, R13 ;  /* 0x000000ffff0b7224 */ /* 0x000fc600078e000d */
[----:B------:R-:W-:Y:S01]  /*4f00*/  IADD3.X R27, PT, PT, R19, R15, RZ, P1, P2 ;  /* 0x0000000f131b7210 */ /* 0x000fe20000fe44ff */
[----:B------:R-:W-:-:S04]  /*4f10*/  IMAD.MOV.U32 R8, RZ, RZ, R28 ;  /* 0x000000ffff087224 */ /* 0x000fc800078e001c */
        /* <DEDUP_REMOVED lines=16> */
.L_x_204:
[----:B------:R-:W-:Y:S05]  /*5020*/  BSYNC.RECONVERGENT B2 ;  /* 0x0000000000027941 */ /* 0x000fea0003800200 */
.L_x_203:
[----:B------:R-:W-:Y:S01]  /*5030*/  DSETP.GEU.AND P0, PT, |R10|, |R6|, PT ;  /* 0x400000060a00722a */ /* 0x000fe20003f0e200 */
[----:B------:R-:W-:Y:S01]  /*5040*/  IADD3 R23, P1, P2, R18, R14, R21 ;  /* 0x0000000e12177210 */ /* 0x000fe20007a3e015 */
[----:B------:R-:W-:Y:S01]  /*5050*/  BSSY.RECONVERGENT B2, `(.L_x_205) ;  /* 0x0000016000027945 */ /* 0x000fe20003800200 */
[----:B------:R-:W-:Y:S02]  /*5060*/  VIADD R13, R21, 0x100 ;  /* 0x00000100150d7836 */ /* 0x000fe40000000000 */
[----:B------:R-:W-:Y:S01]  /*5070*/  IADD3.X R27, PT, PT, R19, R15, RZ, P1, P2 ;  /* 0x0000000f131b7210 */ /* 0x000fe20000fe44ff */
[----:B------:R-:W-:Y:S02]  /*5080*/  IMAD.MOV.U32 R2, RZ, RZ, R23 ;  /* 0x000000ffff027224 */ /* 0x000fe400078e0017 */
        /* <DEDUP_REMOVED lines=18> */
.L_x_206:
[----:B------:R-:W-:Y:S05]  /*51b0*/  BSYNC.RECONVERGENT B2 ;  /* 0x0000000000027941 */ /* 0x000fea0003800200 */
.L_x_205:
[----:B------:R-:W-:Y:S01]  /*51c0*/  DSETP.GEU.AND P0, PT, |R4|, |R24|, PT ;  /* 0x400000180400722a */ /* 0x000fe20003f0e200 */
[----:B------:R-:W-:Y:S01]  /*51d0*/  IADD3 R13, P1, P2, R18, R14, R13 ;  /* 0x0000000e120d7210 */ /* 0x000fe20007a3e00d */
[----:B------:R-:W-:Y:S01]  /*51e0*/  BSSY.RECONVERGENT B2, `(.L_x_207) ;  /* 0x0000015000027945 */ /* 0x000fe20003800200 */
[----:B------:R-:W-:Y:S02]  /*51f0*/  IMAD.MOV.U32 R10, RZ, RZ, R24 ;  /* 0x000000ffff0a7224 */ /* 0x000fe400078e0018 */
[----:B------:R-:W-:Y:S01]  /*5200*/  IADD3.X R6, PT, PT, R19, R15, RZ, P1, P2 ;  /* 0x0000000f13067210 */ /* 0x000fe20000fe44ff */
[----:B------:R-:W-:Y:S02]  /*5210*/  IMAD.MOV.U32 R7, RZ, RZ, R13 ;  /* 0x000000ffff077224 */ /* 0x000fe400078e000d */
[----:B------:R-:W-:Y:S02]  /*5220*/  IMAD.MOV.U32 R11, RZ, RZ, R25 ;  /* 0x000000ffff0b7224 */ /* 0x000fe400078e0019 */
[----:B------:R-:W-:-:S04]  /*5230*/  IMAD.MOV.U32 R8, RZ, RZ, R6 ;  /* 0x000000ffff087224 */ /* 0x000fc800078e0006 */
[----:B------:R-:W-:Y:S05]  /*5240*/  @!P0 BRA `(.L_x_208) ;  /* 0x0000000000388947 */ /* 0x000fea0003800000 */
[----:B------:R-:W-:Y:S01]  /*5250*/  DSETP.GEU.AND P0, PT, |R24|, |R4|, PT ;  /* 0x400000041800722a */ /* 0x000fe20003f0e200 */
[----:B------:R-:W-:Y:S01]  /*5260*/  MOV R7, R2 ;  /* 0x0000000200077202 */ /* 0x000fe20000000f00 */
[----:B------:R-:W-:Y:S02]  /*5270*/  IMAD.MOV.U32 R8, RZ, RZ, R9 ;  /* 0x000000ffff087224 */ /* 0x000fe400078e0009 */
[----:B------:R-:W-:Y:S02]  /*5280*/  IMAD.MOV.U32 R10, RZ, RZ, R4 ;  /* 0x000000ffff0a7224 */ /* 0x000fe400078e0004 */
[----:B------:R-:W-:-:S08]  /*5290*/  IMAD.MOV.U32 R11, RZ, RZ, R5 ;  /* 0x000000ffff0b7224 */ /* 0x000fd000078e0005 */
        /* <DEDUP_REMOVED lines=9> */
.L_x_208:
[----:B------:R-:W-:Y:S05]  /*5330*/  BSYNC.RECONVERGENT B2 ;  /* 0x0000000000027941 */ /* 0x000fea0003800200 */
.L_x_207:
[C---:B------:R-:W-:Y:S02]  /*5340*/  VIADD R5, R21.reuse, 0x200 ;  /* 0x0000020015057836 */ /* 0x040fe40000000000 */
[----:B------:R-:W-:-:S03]  /*5350*/  VIADD R21, R21, 0x400 ;  /* 0x0000040015157836 */ /* 0x000fc60000000000 */
[----:B------:R-:W-:-:S13]  /*5360*/  ISETP.GE.AND P0, PT, R5, R20, PT ;  /* 0x000000140500720c */ /* 0x000fda0003f06270 */
[----:B------:R-:W-:Y:S05]  /*5370*/  @!P0 BRA `(.L_x_209) ;  /* 0xfffffff800448947 */ /* 0x000fea000383ffff */
.L_x_195:
[----:B------:R-:W-:Y:S05]  /*5380*/  BSYNC.RECONVERGENT B1 ;  /* 0x0000000000017941 */ /* 0x000fea0003800200 */
.L_x_188:
        /* <DEDUP_REMOVED lines=32> */
.L_x_211:
[----:B------:R-:W-:Y:S05]  /*5590*/  BSYNC.RECONVERGENT B1 ;  /* 0x0000000000017941 */ /* 0x000fea0003800200 */
.L_x_210:
        /* <DEDUP_REMOVED lines=31> */
.L_x_213:
[----:B------:R-:W-:Y:S05]  /*5790*/  BSYNC.RECONVERGENT B1 ;  /* 0x0000000000017941 */ /* 0x000fea0003800200 */
.L_x_212:
        /* <DEDUP_REMOVED lines=31> */
.L_x_215:
[----:B------:R-:W-:Y:S05]  /*5990*/  BSYNC.RECONVERGENT B1 ;  /* 0x0000000000017941 */ /* 0x000fea0003800200 */
.L_x_214:
[----:B------:R-:W-:Y:S01]  /*59a0*/  ISETP.GT.AND P0, PT, R2, 0x17, PT ;  /* 0x000000170200780c */ /* 0x000fe20003f04270 */
[----:B-1----:R1:W1:Y:S01]  /*59b0*/  SHFL.DOWN PT, R6, R4, 0x8, 0x1f ;  /* 0x09001f0004067f89 */ /* 0x00226200000e0000 */
[----:B------:R-:W-:Y:S01]  /*59c0*/  BSSY.RECONVERGENT B1, `(.L_x_216) ;  /* 0x000001d000017945 */ /* 0x000fe20003800200 */
[----:B--2---:R-:W-:Y:S02]  /*59d0*/  IMAD.MOV.U32 R12, RZ, RZ, R10 ;  /* 0x000000ffff0c7224 */ /* 0x004fe400078e000a */
[----:B------:R2:W1:Y:S01]  /*59e0*/  SHFL.DOWN PT, R7, R5, 0x8, 0x1f ;  /* 0x09001f0005077f89 */ /* 0x00046200000e0000 */
[----:B------:R-:W-:Y:S02]  /*59f0*/  IMAD.MOV.U32 R13, RZ, RZ, R11 ;  /* 0x000000ffff0d7224 */ /* 0x000fe400078e000b */
[----:B------:R-:W-:Y:S01]  /*5a00*/  IMAD.MOV.U32 R8, RZ, RZ, R4 ;  /* 0x000000ffff087224 */ /* 0x000fe200078e0004 */
[----:B0-----:R2:W0:Y:S01]  /*5a10*/  SHFL.DOWN PT, R15, R10, 0x8, 0x1f ;  /* 0x09001f000a0f7f89 */ /* 0x00142200000e0000 */
[----:B----4-:R-:W-:-:S03]  /*5a20*/  IMAD.MOV.U32 R9, RZ, RZ, R5 ;  /* 0x000000ffff097224 */ /* 0x010fc600078e0005 */
[----:B---3--:R2:W3:Y:S01]  /*5a30*/  SHFL.DOWN PT, R14, R11, 0x8, 0x1f ;  /* 0x09001f000b0e7f89 */ /* 0x0084e200000e0000 */
[----:B------:R-:W-:Y:S05]  /*5a40*/  @P0 BRA `(.L_x_217) ;  /* 0x0000000000500947 */ /* 0x000fea0003800000 */
[----:B-1----:R-:W-:Y:S01]  /*5a50*/  DSETP.GEU.AND P0, PT, |R4|, |R6|, PT ;  /* 0x400000060400722a */ /* 0x002fe20003f0e200 */
        /* <DEDUP_REMOVED lines=19> */
.L_x_217:
[----:B------:R-:W-:Y:S05]  /*5b90*/  BSYNC.RECONVERGENT B1 ;  /* 0x0000000000017941 */ /* 0x000fea0003800200 */
.L_x_216:
[----:B------:R-:W-:Y:S01]  /*5ba0*/  ISETP.GT.AND P0, PT, R2, 0xf, PT ;  /* 0x0000000f0200780c */ /* 0x000fe20003f04270 */
[----:B--2---:R2:W4:Y:S01]  /*5bb0*/  SHFL.DOWN PT, R10, R8, 0x10, 0x1f ;  /* 0x0a001f00080a7f89 */ /* 0x00452200000e0000 */
[----:B------:R-:W-:Y:S01]  /*5bc0*/  BSSY.RECONVERGENT B1, `(.L_x_218) ;  /* 0x000001d000017945 */ /* 0x000fe20003800200 */
[----:B-1----:R-:W-:Y:S02]  /*5bd0*/  IMAD.MOV.U32 R4, RZ, RZ, R12 ;  /* 0x000000ffff047224 */ /* 0x002fe400078e000c */
[----:B------:R2:W1:Y:S01]  /*5be0*/  SHFL.DOWN PT, R11, R9, 0x10, 0x1f ;  /* 0x0a001f00090b7f89 */ /* 0x00046200000e0000 */
[----:B------:R-:W-:Y:S02]  /*5bf0*/  IMAD.MOV.U32 R5, RZ, RZ, R13 ;  /* 0x000000ffff057224 */ /* 0x000fe400078e000d */
[----:B------:R-:W-:Y:S01]  /*5c00*/  IMAD.MOV.U32 R6, RZ, RZ, R8 ;  /* 0x000000ffff067224 */ /* 0x000fe200078e0008 */
[----:B0-----:R2:W0:Y:S01]  /*5c10*/  SHFL.DOWN PT, R15, R12, 0x10, 0x1f ;  /* 0x0a001f000c0f7f89 */ /* 0x00142200000e0000 */
[----:B------:R-:W-:-:S03]  /*5c20*/  IMAD.MOV.U32 R7, RZ, RZ, R9 ;  /* 0x000000ffff077224 */ /* 0x000fc600078e0009 */
[----:B---3--:R2:W3:Y:S01]  /*5c30*/  SHFL.DOWN PT, R14, R13, 0x10, 0x1f ;  /* 0x0a001f000d0e7f89 */ /* 0x0084e200000e0000 */
        /* <DEDUP_REMOVED lines=21> */
.L_x_219:
[----:B------:R-:W-:Y:S05]  /*5d90*/  BSYNC.RECONVERGENT B1 ;  /* 0x0000000000017941 */ /* 0x000fea0003800200 */
.L_x_218:
[----:B------:R-:W-:Y:S01]  /*5da0*/  ISETP.NE.AND P0, PT, R2, RZ, PT ;  /* 0x000000ff0200720c */ /* 0x000fe20003f05270 */
[----:B------:R-:W-:-:S12]  /*5db0*/  BSSY.RECONVERGENT B1, `(.L_x_220) ;  /* 0x000000a000017945 */ /* 0x000fd80003800200 */
[----:B------:R-:W-:Y:S05]  /*5dc0*/  @P0 BRA `(.L_x_221) ;  /* 0x0000000000200947 */ /* 0x000fea0003800000 */
[----:B--2---:R-:W2:Y:S01]  /*5dd0*/  S2R R9, SR_CgaCtaId ;  /* 0x0000000000097919 */ /* 0x004ea20000008800 */
[----:B------:R-:W-:Y:S02]  /*5de0*/  MOV R8, 0x400 ;  /* 0x0000040000087802 */ /* 0x000fe40000000f00 */
[----:B------:R-:W-:-:S04]  /*5df0*/  SHF.R.U32.HI R2, RZ, 0x1, R3 ;  /* 0x00000001ff027819 */ /* 0x000fc80000011603 */
[----:B------:R-:W-:Y:S02]  /*5e00*/  LOP3.LUT R2, R2, 0x1f0, RZ, 0xc0, !PT ;  /* 0x000001f002027812 */ /* 0x000fe400078ec0ff */
[----:B--2---:R-:W-:-:S05]  /*5e10*/  LEA R9, R9, R8, 0x18 ;  /* 0x0000000809097211 */ /* 0x004fca00078ec0ff */
[----:B------:R-:W-:-:S05]  /*5e20*/  IMAD.IADD R9, R2, 0x1, R9 ;  /* 0x0000000102097824 */ /* 0x000fca00078e0209 */
[----:B------:R2:W-:Y:S04]  /*5e30*/  STS.64 [R9+0x10], R4 ;  /* 0x0000100409007388 */ /* 0x0005e80000000a00 */
[----:B------:R2:W-:Y:S02]  /*5e40*/  STS.64 [R9+0x8], R6 ;  /* 0x0000080609007388 */ /* 0x0005e40000000a00 */
.L_x_221:
[----:B------:R-:W-:Y:S05]  /*5e50*/  BSYNC.RECONVERGENT B1 ;  /* 0x0000000000017941 */ /* 0x000fea0003800200 */
.L_x_220:
[----:B------:R-:W-:Y:S01]  /*5e60*/  BAR.SYNC.DEFER_BLOCKING 0x0 ;  /* 0x0000000000007b1d */ /* 0x000fe20000010000 */
[----:B------:R-:W-:-:S13]  /*5e70*/  ISETP.NE.AND P1, PT, R3, RZ, PT ;  /* 0x000000ff0300720c */ /* 0x000fda0003f25270 */
[----:B------:R-:W-:Y:S05]  /*5e80*/  @P1 BRA `(.L_x_149) ;  /* 0x00000008008c1947 */ /* 0x000fea0003800000 */
[----:B------:R-:W5:Y:S01]  /*5e90*/  S2R R3, SR_CgaCtaId ;  /* 0x0000000000037919 */ /* 0x000f620000008800 */
[----:B------:R-:W-:Y:S01]  /*5ea0*/  MOV R20, 0x400 ;  /* 0x0000040000147802 */ /* 0x000fe20000000f00 */
[----:B------:R-:W-:Y:S03]  /*5eb0*/  BSSY.RECONVERGENT B1, `(.L_x_222) ;  /* 0x000001a000017945 */ /* 0x000fe60003800200 */
[----:B-----5:R-:W-:-:S05]  /*5ec0*/  LEA R20, R3, R20, 0x18 ;  /* 0x0000001403147211 */ /* 0x020fca00078ec0ff */
[----:B------:R-:W5:Y:S04]  /*5ed0*/  LDS.64 R16, [R20+0x18] ;  /* 0x0000180014107984 */ /* 0x000f680000000a00 */
[----:B-12-4-:R-:W1:Y:S04]  /*5ee0*/  LDS.128 R8, [R20+0x20] ;  /* 0x0000200014087984 */ /* 0x016e680000000c00 */
[----:B------:R2:W4:Y:S04]  /*5ef0*/  LDS.64 R2, [R20+0x80] ;  /* 0x0000800014027984 */ /* 0x0005280000000a00 */
[----:B0--3--:R2:W0:Y:S01]  /*5f00*/  LDS.128 R12, [R20+0x30] ;  /* 0x00003000140c7984 */ /* 0x0094220000000c00 */
[----:B-----5:R-:W-:Y:S01]  /*5f10*/  DSETP.GEU.AND P0, PT, |R6|, |R16|, PT ;  /* 0x400000100600722a */ /* 0x020fe20003f0e200 */
[----:B------:R-:W-:-:S02]  /*5f20*/  IMAD.MOV.U32 R22, RZ, RZ, R16 ;  /* 0x000000ffff167224 */ /* 0x000fc400078e0010 */
[----:B------:R-:W-:Y:S02]  /*5f30*/  IMAD.MOV.U32 R23, RZ, RZ, R17 ;  /* 0x000000ffff177224 */ /* 0x000fe400078e0011 */
[----:B-1----:R-:W-:Y:S02]  /*5f40*/  IMAD.MOV.U32 R25, RZ, RZ, R8 ;  /* 0x000000ffff197224 */ /* 0x002fe400078e0008 */
[----:B------:R-:W-:-:S07]  /*5f50*/  IMAD.MOV.U32 R21, RZ, RZ, R9 ;  /* 0x000000ffff157224 */ /* 0x000fce00078e0009 */
[----:B0-2-4-:R-:W-:Y:S05]  /*5f60*/  @!P0 BRA `(.L_x_223) ;  /* 0x0000000000388947 */ /* 0x015fea0003800000 */
        /* <DEDUP_REMOVED lines=14> */
.L_x_223:
[----:B------:R-:W-:Y:S05]  /*6050*/  BSYNC.RECONVERGENT B1 ;  /* 0x0000000000017941 */ /* 0x000fea0003800200 */
.L_x_222:
        /* <DEDUP_REMOVED lines=23> */
.L_x_225:
[----:B------:R-:W-:Y:S05]  /*61d0*/  BSYNC.RECONVERGENT B1 ;  /* 0x0000000000017941 */ /* 0x000fea0003800200 */
.L_x_224:
        /* <DEDUP_REMOVED lines=21> */
.L_x_227:
[----:B------:R-:W-:Y:S05]  /*6330*/  BSYNC.RECONVERGENT B1 ;  /* 0x0000000000017941 */ /* 0x000fea0003800200 */
.L_x_226:
        /* <DEDUP_REMOVED lines=23> */
.L_x_229:
[----:B------:R-:W-:Y:S05]  /*64b0*/  BSYNC.RECONVERGENT B1 ;  /* 0x0000000000017941 */ /* 0x000fea0003800200 */
.L_x_228:
        /* <DEDUP_REMOVED lines=21> */
.L_x_231:
[----:B------:R-:W-:Y:S05]  /*6610*/  BSYNC.RECONVERGENT B1 ;  /* 0x0000000000017941 */ /* 0x000fea0003800200 */
.L_x_230:
        /* <DEDUP_REMOVED lines=21> */
.L_x_233:
[----:B------:R-:W-:Y:S05]  /*6770*/  BSYNC.RECONVERGENT B1 ;  /* 0x0000000000017941 */ /* 0x000fea0003800200 */
.L_x_232:
        /* <DEDUP_REMOVED lines=20> */
.L_x_149:
[----:B------:R-:W-:Y:S05]  /*68c0*/  BSYNC.RECONVERGENT B0 ;  /* 0x0000000000007941 */ /* 0x000fea0003800200 */
.L_x_116:
[----:B------:R-:W-:Y:S05]  /*68d0*/  @P1 EXIT ;  /* 0x000000000000194d */ /* 0x000fea0003800000 */
[----:B01--4-:R-:W0:Y:S02]  /*68e0*/  LDC.64 R2, c[0x0][0x390] ;  /* 0x0000e400ff027b82 */ /* 0x013e240000000a00 */
[----:B0-----:R-:W-:-:S05]  /*68f0*/  IMAD.WIDE.U32 R2, R0, 0x10, R2 ;  /* 0x0000001000027825 */ /* 0x001fca00078e0002 */
[----:B------:R-:W-:Y:S04]  /*6900*/  STG.E.64 desc[UR10][R2.64], R6 ;  /* 0x0000000602007986 */ /* 0x000fe8000c101b0a */
[----:B------:R-:W-:Y:S01]  /*6910*/  STG.E.64 desc[UR10][R2.64+0x8], R4 ;  /* 0x0000080402007986 */ /* 0x000fe2000c101b0a */
[----:B------:R-:W-:Y:S05]  /*6920*/  EXIT ;  /* 0x000000000000794d */ /* 0x000fea0003800000 */
.L_x_234:
        /* <DEDUP_REMOVED lines=13> */
.L_x_733:


//--------------------- .text._ZN6thrust24THRUST_300001_SM_1000_NS8cuda_cub4core6detail13_kernel_agentINS1_8__reduce11ReduceAgentINS0_12zip_iteratorIN4cuda3std3__45tupleIJNS0_10device_ptrIdEENS0_17counting_iteratorIlNS0_11use_defaultESF_SF_EEEEEEEPNSB_IJdlEEESJ_lNS1_9__extrema9arg_max_fIdl10comparatorEEEEJSI_SK_lSO_EEEvDpT0_ --------------------------
	.section	.text._ZN6thrust24THRUST_300001_SM_1000_NS8cuda_cub4core6detail13_kernel_agentINS1_8__reduce11ReduceAgentINS0_12zip_iteratorIN4cuda3std3__45tupleIJNS0_10device_ptrIdEENS0_17counting_iteratorIlNS0_11use_defaultESF_SF_EEEEEEEPNSB_IJdlEEESJ_lNS1_9__extrema9arg_max_fIdl10comparatorEEEEJSI_SK_lSO_EEEvDpT0_,"ax",@progbits
	.align	128
        .global         _ZN6thrust24THRUST_300001_SM_1000_NS8cuda_cub4core6detail13_kernel_agentINS1_8__reduce11ReduceAgentINS0_12zip_iteratorIN4cuda3std3__45tupleIJNS0_10device_ptrIdEENS0_17counting_iteratorIlNS0_11use_defaultESF_SF_EEEEEEEPNSB_IJdlEEESJ_lNS1_9__extrema9arg_max_fIdl10comparatorEEEEJSI_SK_lSO_EEEvDpT0_
        .type           _ZN6thrust24THRUST_300001_SM_1000_NS8cuda_cub4core6detail13_kernel_agentINS1_8__reduce11ReduceAgentINS0_12zip_iteratorIN4cuda3std3__45tupleIJNS0_10device_ptrIdEENS0_17counting_iteratorIlNS0_11use_defaultESF_SF_EEEEEEEPNSB_IJdlEEESJ_lNS1_9__extrema9arg_max_fIdl10comparatorEEEEJSI_SK_lSO_EEEvDpT0_,@function
        .size           _ZN6thrust24THRUST_300001_SM_1000_NS8cuda_cub4core6detail13_kernel_agentINS1_8__reduce11ReduceAgentINS0_12zip_iteratorIN4cuda3std3__45tupleIJNS0_10device_ptrIdEENS0_17counting_iteratorIlNS0_11use_defaultESF_SF_EEEEEEEPNSB_IJdlEEESJ_lNS1_9__extrema9arg_max_fIdl10comparatorEEEEJSI_SK_lSO_EEEvDpT0_,(.L_x_734 - _ZN6thrust24THRUST_300001_SM_1000_NS8cuda_cub4core6detail13_kernel_agentINS1_8__reduce11ReduceAgentINS0_12zip_iteratorIN4cuda3std3__45tupleIJNS0_10device_ptrIdEENS0_17counting_iteratorIlNS0_11use_defaultESF_SF_EEEEEEEPNSB_IJdlEEESJ_lNS1_9__extrema9arg_max_fIdl10comparatorEEEEJSI_SK_lSO_EEEvDpT0_)
        .other          _ZN6thrust24THRUST_300001_SM_1000_NS8cuda_cub4core6detail13_kernel_agentINS1_8__reduce11ReduceAgentINS0_12zip_iteratorIN4cuda3std3__45tupleIJNS0_10device_ptrIdEENS0_17counting_iteratorIlNS0_11use_defaultESF_SF_EEEEEEEPNSB_IJdlEEESJ_lNS1_9__extrema9arg_max_fIdl10comparatorEEEEJSI_SK_lSO_EEEvDpT0_,@"STO_CUDA_ENTRY STV_DEFAULT"
_ZN6thrust24THRUST_300001_SM_1000_NS8cuda_cub4core6detail13_kernel_agentINS1_8__reduce11ReduceAgentINS0_12zip_iteratorIN4cuda3std3__45tupleIJNS0_10device_ptrIdEENS0_17counting_iteratorIlNS0_11use_defaultESF_SF_EEEEEEEPNSB_IJdlEEESJ_lNS1_9__extrema9arg_max_fIdl10comparatorEEEEJSI_SK_lSO_EEEvDpT0_:
.text._ZN6thrust24THRUST_300001_SM_1000_NS8cuda_cub4core6detail13_kernel_agentINS1_8__reduce11ReduceAgentINS0_12zip_iteratorIN4cuda3std3__45tupleIJNS0_10device_ptrIdEENS0_17counting_iteratorIlNS0_11use_defaultESF_SF_EEEEEEEPNSB_IJdlEEESJ_lNS1_9__extrema9arg_max_fIdl10comparatorEEEEJSI_SK_lSO_EEEvDpT0_:
[----:B------:R-:W-:Y:S01]  /*0000*/  LDC R1, c[0x0][0x37c] ;  /* 0x0000df00ff017b82 */ /* 0x000fe20000000800 */
[----:B------:R-:W0:Y:S02]  /*0010*/  LDCU.64 UR4, c[0x0][0x398] ;  /* 0x00007300ff0477ac */ /* 0x000e240008000a00 */
[----:B0-----:R-:W-:-:S04]  /*0020*/  ISETP.NE.U32.AND P0, PT, RZ, UR4, PT ;  /* 0x00000004ff007c0c */ /* 0x001fc8000bf05070 */
[----:B------:R-:W-:-:S13]  /*0030*/  ISETP.NE.AND.EX P0, PT, RZ, UR5, PT, P0 ;  /* 0x00000005ff007c0c */ /* 0x000fda000bf05300 */
[----:B------:R-:W-:Y:S05]  /*0040*/  @!P0 EXIT ;  /* 0x000000000000894d */ /* 0x000fea0003800000 */
[----:B------:R-:W-:Y:S01]  /*0050*/  UISETP.GT.U32.AND UP0, UPT, UR4, 0x4ff, UPT ;  /* 0x000004ff0400788c */ /* 0x000fe2000bf04070 */
[----:B------:R-:W-:Y:S01]  /*0060*/  BSSY.RECONVERGENT B0, `(.L_x_235) ;  /* 0x000063e000007945 */ /* 0x000fe20003800200 */
[----:B------:R-:W0:Y:S02]  /*0070*/  LDCU.64 UR8, c[0x0][0x358] ;  /* 0x00006b00ff0877ac */ /* 0x000e240008000a00 */
[----:B------:R-:W-:-:S09]  /*0080*/  UISETP.GT.AND.EX UP0, UPT, UR5, URZ, UPT, UP0 ;  /* 0x000000ff0500728c */ /* 0x000fd2000bf04300 */
        /* <DEDUP_REMOVED lines=9> */
[----:B------:R-:W1:Y:S01]  /*0120*/  LDC.64 R2, c[0x0][0x380] ;  /* 0x0000e000ff027b82 */ /* 0x000e620000000a00 */
[----:B------:R-:W2:Y:S01]  /*0130*/  LDCU.64 UR6, c[0x0][0x388] ;  /* 0x00007100ff0677ac */ /* 0x000ea20008000a00 */
[----:B-1----:R-:W-:-:S06]  /*0140*/  IMAD.WIDE.U32 R2, R0, 0x8, R2 ;  /* 0x0000000800027825 */ /* 0x002fcc00078e0002 */
[----:B0-----:R-:W5:Y:S01]  /*0150*/  LDG.E.64 R2, desc[UR8][R2.64] ;  /* 0x0000000802027981 */ /* 0x001f62000c1e1b00 */
[C---:B--2---:R-:W-:Y:S01]  /*0160*/  IADD3 R9, P0, PT, R0.reuse, UR6, RZ ;  /* 0x0000000600097c10 */ /* 0x044fe2000ff1e0ff */
[----:B------:R-:W-:-:S04]  /*0170*/  VIADD R10, R0, 0x100 ;  /* 0x00000100000a7836 */ /* 0x000fc80000000000 */
[----:B------:R-:W-:-:S08]  /*0180*/  IMAD.X R8, RZ, RZ, UR7, P0 ;  /* 0x00000007ff087e24 */ /* 0x000fd000080e06ff */
.L_x_238:
[----:B0-----:R-:W-:Y:S05]  /*0190*/  BSYNC.RECONVERGENT B1 ;  /* 0x0000000000017941 */ /* 0x001fea0003800200 */
.L_x_237:
[----:B------:R-:W-:Y:S01]  /*01a0*/  ISETP.GE.AND P0, PT, R10, UR4, PT ;  /* 0x000000040a007c0c */ /* 0x000fe2000bf06270 */
[----:B------:R-:W-:-:S12]  /*01b0*/  BSSY.RECONVERGENT B1, `(.L_x_239) ;  /* 0x00000a9000017945 */ /* 0x000fd80003800200 */
[----:B------:R-:W-:Y:S05]  /*01c0*/  @P0 BRA `(.L_x_240) ;  /* 0x00000008009c0947 */ /* 0x000fea0003800000 */
[----:B------:R-:W-:Y:S01]  /*01d0*/  LOP3.LUT R4, RZ, R10, RZ, 0x33, !PT ;  /* 0x0000000aff047212 */ /* 0x000fe200078e33ff */
[----:B------:R-:W-:Y:S04]  /*01e0*/  BSSY.RECONVERGENT B2, `(.L_x_241) ;  /* 0x0000034000027945 */ /* 0x000fe80003800200 */
[----:B------:R-:W-:-:S05]  /*01f0*/  VIADD R16, R4, UR4 ;  /* 0x0000000404107c36 */ /* 0x000fca0008000000 */
[----:B------:R-:W-:-:S04]  /*0200*/  LOP3.LUT R4, R16, 0x300, RZ, 0xc0, !PT ;  /* 0x0000030010047812 */ /* 0x000fc800078ec0ff */
[----:B------:R-:W-:-:S13]  /*0210*/  ISETP.NE.AND P0, PT, R4, 0x300, PT ;  /* 0x000003000400780c */ /* 0x000fda0003f05270 */
[----:B------:R-:W-:Y:S05]  /*0220*/  @!P0 BRA `(.L_x_242) ;  /* 0x0000000000bc8947 */ /* 0x000fea0003800000 */
[----:B------:R-:W0:Y:S01]  /*0230*/  LDC.64 R4, c[0x0][0x380] ;  /* 0x0000e000ff047b82 */ /* 0x000e220000000a00 */
[----:B------:R-:W1:Y:S01]  /*0240*/  LDCU.64 UR6, c[0x0][0x388] ;  /* 0x00007100ff0677ac */ /* 0x000e620008000a00 */
[----:B------:R-:W-:-:S04]  /*0250*/  LEA.HI R6, R16, 0x1, RZ, 0x18 ;  /* 0x0000000110067811 */ /* 0x000fc800078fc0ff */
[----:B------:R-:W-:-:S05]  /*0260*/  LOP3.LUT R6, R6, 0x3, RZ, 0xc0, !PT ;  /* 0x0000000306067812 */ /* 0x000fca00078ec0ff */
[----:B------:R-:W-:Y:S01]  /*0270*/  IMAD.MOV R11, RZ, RZ, -R6 ;  /* 0x000000ffff0b7224 */ /* 0x000fe200078e0a06 */
[C---:B-1----:R-:W-:Y:S01]  /*0280*/  IADD3 R14, P0, PT, R10.reuse, UR6, RZ ;  /* 0x000000060a0e7c10 */ /* 0x042fe2000ff1e0ff */
[----:B0-----:R-:W-:-:S04]  /*0290*/  IMAD.WIDE.U32 R4, R10, 0x8, R4 ;  /* 0x000000080a047825 */ /* 0x001fc800078e0004 */
[----:B------:R-:W-:Y:S02]  /*02a0*/  IMAD.MOV.U32 R12, RZ, RZ, R4 ;  /* 0x000000ffff0c7224 */ /* 0x000fe400078e0004 */
[----:B------:R-:W-:Y:S02]  /*02b0*/  IMAD.MOV.U32 R13, RZ, RZ, R5 ;  /* 0x000000ffff0d7224 */ /* 0x000fe400078e0005 */
[----:B------:R-:W-:-:S07]  /*02c0*/  IMAD.X R15, RZ, RZ, UR7, P0 ;  /* 0x00000007ff0f7e24 */ /* 0x000fce00080e06ff */
.L_x_245:
        /* <DEDUP_REMOVED lines=31> */
.L_x_244:
[----:B------:R-:W-:Y:S05]  /*04c0*/  BSYNC.RECONVERGENT B3 ;  /* 0x0000000000037941 */ /* 0x000fea0003800200 */
.L_x_243:
[----:B------:R-:W-:Y:S01]  /*04d0*/  IADD3 R14, P0, PT, R14, 0x100, RZ ;  /* 0x000001000e0e7810 */ /* 0x000fe20007f1e0ff */
[----:B------:R-:W-:Y:S02]  /*04e0*/  VIADD R10, R10, 0x100 ;  /* 0x000001000a0a7836 */ /* 0x000fe40000000000 */
[----:B------:R-:W-:Y:S02]  /*04f0*/  IMAD.X R13, RZ, RZ, R13, P3 ;  /* 0x000000ffff0d7224 */ /* 0x000fe400018e060d */
[----:B------:R-:W-:Y:S01]  /*0500*/  IMAD.X R15, RZ, RZ, R15, P0 ;  /* 0x000000ffff0f7224 */ /* 0x000fe200000e060f */
[----:B------:R-:W-:Y:S07]  /*0510*/  @P2 BRA `(.L_x_245) ;  /* 0xfffffffc006c2947 */ /* 0x000fee000383ffff */
.L_x_242:
[----:B------:R-:W-:Y:S05]  /*0520*/  BSYNC.RECONVERGENT B2 ;  /* 0x0000000000027941 */ /* 0x000fea0003800200 */
.L_x_241:
[----:B------:R-:W-:-:S13]  /*0530*/  ISETP.GE.U32.AND P0, PT, R16, 0x300, PT ;  /* 0x000003001000780c */ /* 0x000fda0003f06070 */
[----:B------:R-:W-:Y:S05]  /*0540*/  @!P0 BRA `(.L_x_240) ;  /* 0x0000000400bc8947 */ /* 0x000fea0003800000 */
[----:B------:R-:W0:Y:S01]  /*0550*/  LDC.64 R4, c[0x0][0x380] ;  /* 0x0000e000ff047b82 */ /* 0x000e220000000a00 */
[----:B------:R-:W-:-:S07]  /*0560*/  VIADD R20, R10, 0x200 ;  /* 0x000002000a147836 */ /* 0x000fce0000000000 */
[----:B------:R-:W1:Y:S02]  /*0570*/  LDC.64 R6, c[0x0][0x388] ;  /* 0x0000e200ff067b82 */ /* 0x000e640000000a00 */
.L_x_254:
[----:B------:R-:W-:-:S04]  /*0580*/  VIADD R17, R20, 0xfffffe00 ;  /* 0xfffffe0014117836 */ /* 0x000fc80000000000 */
[----:B0-----:R-:W-:-:S05]  /*0590*/  IMAD.WIDE R24, R17, 0x8, R4 ;  /* 0x0000000811187825 */ /* 0x001fca00078e0204 */
[----:B------:R-:W2:Y:S04]  /*05a0*/  LDG.E.64 R18, desc[UR8][R24.64] ;  /* 0x0000000818127981 */ /* 0x000ea8000c1e1b00 */
[----:B-----5:R0:W5:Y:S04]  /*05b0*/  LDG.E.64 R14, desc[UR8][R24.64+0x800] ;  /* 0x00080008180e7981 */ /* 0x020168000c1e1b00 */
[----:B------:R0:W5:Y:S04]  /*05c0*/  LDG.E.64 R12, desc[UR8][R24.64+0x1000] ;  /* 0x00100008180c7981 */ /* 0x000168000c1e1b00 */
[----:B------:R0:W5:Y:S01]  /*05d0*/  LDG.E.64 R10, desc[UR8][R24.64+0x1800] ;  /* 0x00180008180a7981 */ /* 0x000162000c1e1b00 */
[----:B-1----:R-:W-:Y:S01]  /*05e0*/  IADD3 R26, P1, PT, R17, R6, RZ ;  /* 0x00000006111a7210 */ /* 0x002fe20007f3e0ff */
[----:B------:R-:W-:Y:S01]  /*05f0*/  BSSY.RECONVERGENT B2, `(.L_x_246) ;  /* 0x0000017000027945 */ /* 0x000fe20003800200 */
[----:B------:R-:W-:-:S02]  /*0600*/  VIADD R23, R20, 0xffffff00 ;  /* 0xffffff0014177836 */ /* 0x000fc40000000000 */
[----:B------:R-:W-:Y:S01]  /*0610*/  LEA.HI.X.SX32 R27, R17, R7, 0x1, P1 ;  /* 0x00000007111b7211 */ /* 0x000fe200008f0eff */
[----:B------:R-:W-:-:S04]  /*0620*/  IMAD.MOV.U32 R22, RZ, RZ, R26 ;  /* 0x000000ffff167224 */ /* 0x000fc800078e001a */
        /* <DEDUP_REMOVED lines=19> */
.L_x_247:
[----:B------:R-:W-:Y:S05]  /*0760*/  BSYNC.RECONVERGENT B2 ;  /* 0x0000000000027941 */ /* 0x000fea0003800200 */
.L_x_246:
[----:B-----5:R-:W-:Y:S01]  /*0770*/  DSETP.GEU.AND P0, PT, |R16|, |R14|, PT ;  /* 0x4000000e1000722a */ /* 0x020fe20003f0e200 */
[C---:B------:R-:W-:Y:S01]  /*0780*/  IADD3 R19, P1, PT, R23.reuse, R6, RZ ;  /* 0x0000000617137210 */ /* 0x040fe20007f3e0ff */
[----:B------:R-:W-:Y:S01]  /*0790*/  BSSY.RECONVERGENT B2, `(.L_x_248) ;  /* 0x0000015000027945 */ /* 0x000fe20003800200 */
[----:B------:R-:W-:Y:S02]  /*07a0*/  IMAD.MOV.U32 R2, RZ, RZ, R14 ;  /* 0x000000ffff027224 */ /* 0x000fe400078e000e */
[----:B------:R-:W-:Y:S01]  /*07b0*/  LEA.HI.X.SX32 R18, R23, R7, 0x1, P1 ;  /* 0x0000000717127211 */ /* 0x000fe200008f0eff */
[----:B------:R-:W-:Y:S02]  /*07c0*/  IMAD.MOV.U32 R9, RZ, RZ, R19 ;  /* 0x000000ffff097224 */ /* 0x000fe400078e0013 */
[----:B------:R-:W-:Y:S01]  /*07d0*/  IMAD.MOV.U32 R3, RZ, RZ, R15 ;  /* 0x000000ffff037224 */ /* 0x000fe200078e000f */
[----:B------:R-:W-:-:S05]  /*07e0*/  MOV R8, R18 ;  /* 0x0000001200087202 */ /* 0x000fca0000000f00 */
        /* <DEDUP_REMOVED lines=15> */
.L_x_249:
[----:B------:R-:W-:Y:S05]  /*08e0*/  BSYNC.RECONVERGENT B2 ;  /* 0x0000000000027941 */ /* 0x000fea0003800200 */
.L_x_248:
[----:B------:R-:W-:Y:S01]  /*08f0*/  DSETP.GEU.AND P0, PT, |R2|, |R12|, PT ;  /* 0x4000000c0200722a */ /* 0x000fe20003f0e200 */
[CC--:B------:R-:W-:Y:S01]  /*0900*/  IADD3 R22, P1, PT, R20.reuse, R6.reuse, RZ ;  /* 0x0000000614167210 */ /* 0x0c0fe20007f3e0ff */
[C---:B------:R-:W-:Y:S01]  /*0910*/  VIADD R16, R20.reuse, 0x100 ;  /* 0x0000010014107836 */ /* 0x040fe20000000000 */
[----:B------:R-:W-:Y:S01]  /*0920*/  BSSY.RECONVERGENT B2, `(.L_x_250) ;  /* 0x0000016000027945 */ /* 0x000fe20003800200 */
[----:B------:R-:W-:Y:S01]  /*0930*/  IMAD.MOV.U32 R14, RZ, RZ, R12 ;  /* 0x000000ffff0e7224 */ /* 0x000fe200078e000c */
[----:B------:R-:W-:Y:S01]  /*0940*/  LEA.HI.X.SX32 R19, R20, R7, 0x1, P1 ;  /* 0x0000000714137211 */ /* 0x000fe200008f0eff */
[----:B------:R-:W-:Y:S01]  /*0950*/  IMAD.MOV.U32 R17, RZ, RZ, R22 ;  /* 0x000000ffff117224 */ /* 0x000fe200078e0016 */
[----:B------:R-:W-:Y:S01]  /*0960*/  IADD3 R24, P2, PT, R16, R6, RZ ;  /* 0x0000000610187210 */ /* 0x000fe20007f5e0ff */
[----:B------:R-:W-:Y:S02]  /*0970*/  IMAD.MOV.U32 R15, RZ, RZ, R13 ;  /* 0x000000ffff0f7224 */ /* 0x000fe400078e000d */
[----:B------:R-:W-:-:S04]  /*0980*/  IMAD.MOV.U32 R18, RZ, RZ, R19 ;  /* 0x000000ffff127224 */ /* 0x000fc800078e0013 */
[----:B------:R-:W-:Y:S06]  /*0990*/  @!P0 BRA `(.L_x_251) ;  /* 0x0000000000388947 */ /* 0x000fec0003800000 */
        /* <DEDUP_REMOVED lines=14> */
.L_x_251:
[----:B------:R-:W-:Y:S05]  /*0a80*/  BSYNC.RECONVERGENT B2 ;  /* 0x0000000000027941 */ /* 0x000fea0003800200 */
.L_x_250:
[----:B------:R-:W-:Y:S01]  /*0a90*/  DSETP.GEU.AND P0, PT, |R14|, |R10|, PT ;  /* 0x4000000a0e00722a */ /* 0x000fe20003f0e200 */
[----:B------:R-:W-:Y:S01]  /*0aa0*/  LEA.HI.X.SX32 R13, R16, R7, 0x1, P2 ;  /* 0x00000007100d7211 */ /* 0x000fe200010f0eff */
[----:B------:R-:W-:Y:S01]  /*0ab0*/  BSSY.RECONVERGENT B2, `(.L_x_252) ;  /* 0x0000014000027945 */ /* 0x000fe20003800200 */
[----:B------:R-:W-:Y:S02]  /*0ac0*/  IMAD.MOV.U32 R9, RZ, RZ, R24 ;  /* 0x000000ffff097224 */ /* 0x000fe400078e0018 */
[----:B------:R-:W-:Y:S02]  /*0ad0*/  IMAD.MOV.U32 R2, RZ, RZ, R10 ;  /* 0x000000ffff027224 */ /* 0x000fe400078e000a */
[----:B------:R-:W-:Y:S02]  /*0ae0*/  IMAD.MOV.U32 R8, RZ, RZ, R13 ;  /* 0x000000ffff087224 */ /* 0x000fe400078e000d */
[----:B------:R-:W-:-:S05]  /*0af0*/  IMAD.MOV.U32 R3, RZ, RZ, R11 ;  /* 0x000000ffff037224 */ /* 0x000fca00078e000b */
        /* <DEDUP_REMOVED lines=15> */
.L_x_253:
[----:B------:R-:W-:Y:S05]  /*0bf0*/  BSYNC.RECONVERGENT B2 ;  /* 0x0000000000027941 */ /* 0x000fea0003800200 */
.L_x_252:
[C---:B------:R-:W-:Y:S02]  /*0c00*/  VIADD R10, R20.reuse, 0x200 ;  /* 0x00000200140a7836 */ /* 0x040fe40000000000 */
[----:B------:R-:W-:-:S03]  /*0c10*/  VIADD R20, R20, 0x400 ;  /* 0x0000040014147836 */ /* 0x000fc60000000000 */
[----:B------:R-:W-:-:S13]  /*0c20*/  ISETP.GE.AND P0, PT, R10, UR5, PT ;  /* 0x000000050a007c0c */ /* 0x000fda000bf06270 */
[----:B------:R-:W-:Y:S05]  /*0c30*/  @!P0 BRA `(.L_x_254) ;  /* 0xfffffff800508947 */ /* 0x000fea000383ffff */
.L_x_240:
[----:B------:R-:W-:Y:S05]  /*0c40*/  BSYNC.RECONVERGENT B1 ;  /* 0x0000000000017941 */ /* 0x000fea0003800200 */
.L_x_239:
[----:B------:R-:W0:Y:S02]  /*0c50*/  LDCU UR6, c[0x0][0x398] ;  /* 0x00007300ff0677ac */ /* 0x000e240008000800 */
[----:B0-----:R-:W-:-:S09]  /*0c60*/  UISETP.GE.AND UP0, UPT, UR6, 0x100, UPT ;  /* 0x000001000600788c */ /* 0x001fd2000bf06270 */
[----:B------:R-:W-:Y:S05]  /*0c70*/  BRA.U !UP0, `(.L_x_255) ;  /* 0x0000001508507547 */ /* 0x000fea000b800000 */
        /* <DEDUP_REMOVED lines=32> */
.L_x_257:
[----:B------:R-:W-:Y:S05]  /*0e80*/  BSYNC.RECONVERGENT B1 ;  /* 0x0000000000017941 */ /* 0x000fea0003800200 */
.L_x_256:
        /* <DEDUP_REMOVED lines=31> */
.L_x_259:
[----:B------:R-:W-:Y:S05]  /*1080*/  BSYNC.RECONVERGENT B1 ;  /* 0x0000000000017941 */ /* 0x000fea0003800200 */
.L_x_258:
[----:B------:R-:W-:Y:S01]  /*1090*/  ISETP.GT.AND P0, PT, R10, 0x1b, PT ;  /* 0x0000001b0a00780c */ /* 0x000fe20003f04270 */
[----:B-1----:R1:W1:Y:S01]  /*10a0*/  SHFL.DOWN PT, R6, R2, 0x4, 0x1f ;  /* 0x08801f0002067f89 */ /* 0x00226200000e0000 */
[----:B------:R-:W-:Y:S01]  /*10b0*/  BSSY.RECONVERGENT B1, `(.L_x_260) ;  /* 0x000001d000017945 */ /* 0x000fe20003800200 */
[----:B0-----:R-:W-:Y:S02]  /*10c0*/  IMAD.MOV.U32 R11, RZ, RZ, R8 ;  /* 0x000000ffff0b7224 */ /* 0x001fe400078e0008 */
[----:B--2---:R0:W2:Y:S01]  /*10d0*/  SHFL.DOWN PT, R7, R3, 0x4, 0x1f ;  /* 0x08801f0003077f89 */ /* 0x0040a200000e0000 */
[----:B------:R-:W-:Y:S02]  /*10e0*/  IMAD.MOV.U32 R12, RZ, RZ, R9 ;  /* 0x000000ffff0c7224 */ /* 0x000fe400078e0009 */
[----:B------:R-:W-:Y:S01]  /*10f0*/  IMAD.MOV.U32 R4, RZ, RZ, R2 ;  /* 0x000000ffff047224 */ /* 0x000fe200078e0002 */
[----:B----4-:R0:W4:Y:S01]  /*1100*/  SHFL.DOWN PT, R13, R8, 0x4, 0x1f ;  /* 0x08801f00080d7f89 */ /* 0x01012200000e0000 */
[----:B------:R-:W-:-:S03]  /*1110*/  IMAD.MOV.U32 R5, RZ, RZ, R3 ;  /* 0x000000ffff057224 */ /* 0x000fc600078e0003 */
[----:B---3--:R0:W3:Y:S01]  /*1120*/  SHFL.DOWN PT, R14, R9, 0x4, 0x1f ;  /* 0x08801f00090e7f89 */ /* 0x0080e200000e0000 */
[----:B------:R-:W-:Y:S05]  /*1130*/  @P0 BRA `(.L_x_261) ;  /* 0x0000000000500947 */ /* 0x000fea0003800000 */
[----:B-12---:R-:W-:Y:S01]  /*1140*/  DSETP.GEU.AND P0, PT, |R2|, |R6|, PT ;  /* 0x400000060200722a */ /* 0x006fe20003f0e200 */
[----:B----4-:R-:W-:Y:S02]  /*1150*/  IMAD.MOV.U32 R11, RZ, RZ, R13 ;  /* 0x000000ffff0b7224 */ /* 0x010fe400078e000d */
        /* <DEDUP_REMOVED lines=18> */
.L_x_261:
[----:B------:R-:W-:Y:S05]  /*1280*/  BSYNC.RECONVERGENT B1 ;  /* 0x0000000000017941 */ /* 0x000fea0003800200 */
.L_x_260:
        /* <DEDUP_REMOVED lines=31> */
.L_x_263:
[----:B------:R-:W-:Y:S05]  /*1480*/  BSYNC.RECONVERGENT B1 ;  /* 0x0000000000017941 */ /* 0x000fea0003800200 */
.L_x_262:
[----:B------:R-:W-:Y:S01]  /*1490*/  ISETP.GT.AND P0, PT, R10, 0xf, PT ;  /* 0x0000000f0a00780c */ /* 0x000fe20003f04270 */
[----:B-1----:R1:W1:Y:S01]  /*14a0*/  SHFL.DOWN PT, R4, R2, 0x10, 0x1f ;  /* 0x0a001f0002047f89 */ /* 0x00226200000e0000 */
[----:B------:R-:W-:Y:S01]  /*14b0*/  BSSY.RECONVERGENT B1, `(.L_x_264) ;  /* 0x000001d000017945 */ /* 0x000fe20003800200 */
[----:B---3--:R-:W-:Y:S01]  /*14c0*/  MOV R14, R8 ;  /* 0x00000008000e7202 */ /* 0x008fe20000000f00 */
[----:B------:R-:W-:Y:S01]  /*14d0*/  IMAD.MOV.U32 R15, RZ, RZ, R9 ;  /* 0x000000ffff0f7224 */ /* 0x000fe200078e0009 */
[----:B0-----:R0:W3:Y:S01]  /*14e0*/  SHFL.DOWN PT, R5, R3, 0x10, 0x1f ;  /* 0x0a001f0003057f89 */ /* 0x0010e200000e0000 */
[----:B------:R-:W-:Y:S02]  /*14f0*/  IMAD.MOV.U32 R12, RZ, RZ, R2 ;  /* 0x000000ffff0c7224 */ /* 0x000fe400078e0002 */
[----:B----4-:R-:W-:Y:S01]  /*1500*/  IMAD.MOV.U32 R13, RZ, RZ, R3 ;  /* 0x000000ffff0d7224 */ /* 0x010fe200078e0003 */
[----:B--2---:R0:W2:Y:S04]  /*1510*/  SHFL.DOWN PT, R7, R8, 0x10, 0x1f ;  /* 0x0a001f0008077f89 */ /* 0x0040a800000e0000 */
[----:B------:R0:W4:Y:S01]  /*1520*/  SHFL.DOWN PT, R6, R9, 0x10, 0x1f ;  /* 0x0a001f0009067f89 */ /* 0x00012200000e0000 */
        /* <DEDUP_REMOVED lines=21> */
.L_x_265:
[----:B------:R-:W-:Y:S05]  /*1680*/  BSYNC.RECONVERGENT B1 ;  /* 0x0000000000017941 */ /* 0x000fea0003800200 */
.L_x_264:
        /* <DEDUP_REMOVED lines=11> */
.L_x_267:
[----:B------:R-:W-:Y:S05]  /*1740*/  BSYNC.RECONVERGENT B1 ;  /* 0x0000000000017941 */ /* 0x000fea0003800200 */
.L_x_266:
        /* <DEDUP_REMOVED lines=8> */
[----:B-1234-:R-:W1:Y:S04]  /*17d0*/  LDS.128 R4, [R0+0x20] ;  /* 0x0000200000047984 */ /* 0x01ee680000000c00 */
[----:B------:R2:W3:Y:S04]  /*17e0*/  LDS.64 R2, [R0+0x80] ;  /* 0x0000800000027984 */ /* 0x0004e80000000a00 */
[----:B------:R2:W4:Y:S01]  /*17f0*/  LDS.128 R8, [R0+0x30] ;  /* 0x0000300000087984 */ /* 0x0005220000000c00 */
        /* <DEDUP_REMOVED lines=20> */
.L_x_270:
[----:B------:R-:W-:Y:S05]  /*1940*/  BSYNC.RECONVERGENT B1 ;  /* 0x0000000000017941 */ /* 0x000fea0003800200 */
.L_x_269:
        /* <DEDUP_REMOVED lines=23> */
.L_x_272:
[----:B------:R-:W-:Y:S05]  /*1ac0*/  BSYNC.RECONVERGENT B1 ;  /* 0x0000000000017941 */ /* 0x000fea0003800200 */
.L_x_271:
        /* <DEDUP_REMOVED lines=21> */
.L_x_274:
[----:B------:R-:W-:Y:S05]  /*1c20*/  BSYNC.RECONVERGENT B1 ;  /* 0x0000000000017941 */ /* 0x000fea0003800200 */
.L_x_273:
[----:B------:R0:W1:Y:S01]  /*1c30*/  LDS.128 R8, [R0+0x60] ;  /* 0x0000600000087984 */ /* 0x0000620000000c00 */
[----:B------:R-:W-:Y:S01]  /*1c40*/  DSETP.GEU.AND P0, PT, |R20|, |R14|, PT ;  /* 0x4000000e1400722a */ /* 0x000fe20003f0e200 */
[----:B------:R-:W-:Y:S01]  /*1c50*/  BSSY.RECONVERGENT B1, `(.L_x_275) ;  /* 0x0000015000017945 */ /* 0x000fe20003800200 */
[----:B------:R-:W-:Y:S01]  /*1c60*/  MOV R12, R14 ;  /* 0x0000000e000c7202 */ /* 0x000fe20000000f00 */
        /* <DEDUP_REMOVED lines=19> */
.L_x_276:
[----:B------:R-:W-:Y:S05]  /*1da0*/  BSYNC.RECONVERGENT B1 ;  /* 0x0000000000017941 */ /* 0x000fea0003800200 */
.L_x_275:
        /* <DEDUP_REMOVED lines=21> */
.L_x_278:
[----:B------:R-:W-:Y:S05]  /*1f00*/  BSYNC.RECONVERGENT B1 ;  /* 0x0000000000017941 */ /* 0x000fea0003800200 */
.L_x_277:
        /* <DEDUP_REMOVED lines=21> */
.L_x_280:
[----:B------:R-:W-:Y:S05]  /*2060*/  BSYNC.RECONVERGENT B1 ;  /* 0x0000000000017941 */ /* 0x000fea0003800200 */
.L_x_279:
        /* <DEDUP_REMOVED lines=21> */
.L_x_255:
[----:B------:R-:W0:Y:S01]  /*21c0*/  S2R R4, SR_LANEID ;  /* 0x0000000000047919 */ /* 0x000e220000000000 */
[----:B------:R-:W-:Y:S01]  /*21d0*/  LOP3.LUT R5, R0, 0x3e0, RZ, 0xc0, !PT ;  /* 0x000003e000057812 */ /* 0x000fe200078ec0ff */
[----:B------:R-:W-:Y:S01]  /*21e0*/  BSSY.RECONVERGENT B1, `(.L_x_281) ;  /* 0x0000024000017945 */ /* 0x000fe20003800200 */
[----:B------:R-:W-:Y:S02]  /*21f0*/  IMAD.MOV.U32 R12, RZ, RZ, R9 ;  /* 0x000000ffff0c7224 */ /* 0x000fe400078e0009 */
[----:B------:R-:W-:Y:S02]  /*2200*/  IMAD.MOV.U32 R14, RZ, RZ, R8 ;  /* 0x000000ffff0e7224 */ /* 0x000fe400078e0008 */
[----:B------:R-:W-:Y:S01]  /*2210*/  VIADD R6, R5, 0x20 ;  /* 0x0000002005067836 */ /* 0x000fe20000000000 */
[----:B------:R-:W-:Y:S01]  /*2220*/  LOP3.LUT R5, RZ, R5, RZ, 0x33, !PT ;  /* 0x00000005ff057212 */ /* 0x000fe200078e33ff */
[----:B-----5:R-:W-:-:S03]  /*2230*/  IMAD.MOV.U32 R7, RZ, RZ, R3 ;  /* 0x000000ffff077224 */ /* 0x020fc600078e0003 */
[----:B------:R-:W-:Y:S01]  /*2240*/  ISETP.GT.AND P0, PT, R6, UR6, PT ;  /* 0x0000000606007c0c */ /* 0x000fe2000bf04270 */
[----:B------:R-:W-:Y:S01]  /*2250*/  VIADD R5, R5, UR6 ;  /* 0x0000000605057c36 */ /* 0x000fe20008000000 */
[----:B------:R-:W-:-:S04]  /*2260*/  MOV R6, R2 ;  /* 0x0000000200067202 */ /* 0x000fc80000000f00 */
[----:B------:R-:W-:-:S05]  /*2270*/  SEL R5, R5, 0x1f, P0 ;  /* 0x0000001f05057807 */ /* 0x000fca0000000000 */
[----:B------:R1:W2:Y:S04]  /*2280*/  SHFL.DOWN PT, R10, R2, 0x1, R5 ;  /* 0x08200000020a7989 */ /* 0x0002a800000e0005 */
[----:B------:R1:W3:Y:S04]  /*2290*/  SHFL.DOWN PT, R11, R3, 0x1, R5 ;  /* 0x08200000030b7989 */ /* 0x0002e800000e0005 */
[----:B------:R1:W4:Y:S01]  /*22a0*/  SHFL.DOWN PT, R16, R9, 0x1, R5 ;  /* 0x0820000009107989 */ /* 0x00032200000e0005 */
[----:B0-----:R-:W-:-:S03]  /*22b0*/  ISETP.GE.AND P0, PT, R4, R5, PT ;  /* 0x000000050400720c */ /* 0x001fc60003f06270 */
[----:B------:R1:W0:Y:S10]  /*22c0*/  SHFL.DOWN PT, R13, R8, 0x1, R5 ;  /* 0x08200000080d7989 */ /* 0x00023400000e0005 */
[----:B-1----:R-:W-:Y:S05]  /*22d0*/  @P0 BRA `(.L_x_282) ;  /* 0x0000000000500947 */ /* 0x002fea0003800000 */
[----:B--23--:R-:W-:Y:S01]  /*22e0*/  DSETP.GEU.AND P0, PT, |R2|, |R10|, PT ;  /* 0x4000000a0200722a */ /* 0x00cfe20003f0e200 */
        /* <DEDUP_REMOVED lines=19> */
.L_x_282:
[----:B------:R-:W-:Y:S05]  /*2420*/  BSYNC.RECONVERGENT B1 ;  /* 0x0000000000017941 */ /* 0x000fea0003800200 */
.L_x_281:
[----:B------:R-:W-:Y:S01]  /*2430*/  VIADD R2, R4, 0x2 ;  /* 0x0000000204027836 */ /* 0x000fe20000000000 */
[----:B------:R1:W1:Y:S01]  /*2440*/  SHFL.DOWN PT, R8, R6, 0x2, R5 ;  /* 0x0840000006087989 */ /* 0x00026200000e0005 */
[----:B------:R-:W-:Y:S01]  /*2450*/  BSSY.RECONVERGENT B1, `(.L_x_283) ;  /* 0x000001e000017945 */ /* 0x000fe20003800200 */
[----:B--2---:R-:W-:Y:S02]  /*2460*/  IMAD.MOV.U32 R10, RZ, RZ, R12 ;  /* 0x000000ffff0a7224 */ /* 0x004fe400078e000c */
[----:B------:R-:W-:Y:S01]  /*2470*/  ISETP.GT.AND P0, PT, R2, R5, PT ;  /* 0x000000050200720c */ /* 0x000fe20003f04270 */
[----:B------:R2:W1:Y:S01]  /*2480*/  SHFL.DOWN PT, R9, R7, 0x2, R5 ;  /* 0x0840000007097989 */ /* 0x00046200000e0005 */
[----:B----4-:R-:W-:Y:S02]  /*2490*/  IMAD.MOV.U32 R16, RZ, RZ, R14 ;  /* 0x000000ffff107224 */ /* 0x010fe400078e000e */
[----:B------:R-:W-:Y:S01]  /*24a0*/  IMAD.MOV.U32 R2, RZ, RZ, R6 ;  /* 0x000000ffff027224 */ /* 0x000fe200078e0006 */
[----:B---3--:R2:W3:Y:S01]  /*24b0*/  SHFL.DOWN PT, R11, R12, 0x2, R5 ;  /* 0x084000000c0b7989 */ /* 0x0084e200000e0005 */
[----:B------:R-:W-:-:S03]  /*24c0*/  IMAD.MOV.U32 R3, RZ, RZ, R7 ;  /* 0x000000ffff037224 */ /* 0x000fc600078e0007 */
[----:B0-----:R2:W0:Y:S04]  /*24d0*/  SHFL.DOWN PT, R13, R14, 0x2, R5 ;  /* 0x084000000e0d7989 */ /* 0x00142800000e0005 */
        /* <DEDUP_REMOVED lines=21> */
.L_x_284:
[----:B------:R-:W-:Y:S05]  /*2630*/  BSYNC.RECONVERGENT B1 ;  /* 0x0000000000017941 */ /* 0x000fea0003800200 */
.L_x_283:
[----:B-1----:R-:W-:Y:S01]  /*2640*/  VIADD R6, R4, 0x4 ;  /* 0x0000000404067836 */ /* 0x002fe20000000000 */
[----:B------:R1:W4:Y:S01]  /*2650*/  SHFL.DOWN PT, R8, R2, 0x4, R5 ;  /* 0x0880000002087989 */ /* 0x00032200000e0005 */
[----:B------:R-:W-:Y:S01]  /*2660*/  BSSY.RECONVERGENT B1, `(.L_x_285) ;  /* 0x000001e000017945 */ /* 0x000fe20003800200 */
[----:B--2---:R-:W-:Y:S02]  /*2670*/  IMAD.MOV.U32 R12, RZ, RZ, R10 ;  /* 0x000000ffff0c7224 */ /* 0x004fe400078e000a */
[----:B------:R-:W-:Y:S01]  /*2680*/  ISETP.GT.AND P0, PT, R6, R5, PT ;  /* 0x000000050600720c */ /* 0x000fe20003f04270 */
[----:B------:R1:W2:Y:S01]  /*2690*/  SHFL.DOWN PT, R9, R3, 0x4, R5 ;  /* 0x0880000003097989 */ /* 0x0002a200000e0005 */
[----:B------:R-:W-:Y:S02]  /*26a0*/  IMAD.MOV.U32 R14, RZ, RZ, R16 ;  /* 0x000000ffff0e7224 */ /* 0x000fe400078e0010 */
[----:B------:R-:W-:Y:S01]  /*26b0*/  IMAD.MOV.U32 R6, RZ, RZ, R2 ;  /* 0x000000ffff067224 */ /* 0x000fe200078e0002 */
[----:B---3--:R1:W3:Y:S01]  /*26c0*/  SHFL.DOWN PT, R11, R10, 0x4, R5 ;  /* 0x088000000a0b7989 */ /* 0x0082e200000e0005 */
[----:B------:R-:W-:-:S03]  /*26d0*/  IMAD.MOV.U32 R7, RZ, RZ, R3 ;  /* 0x000000ffff077224 */ /* 0x000fc600078e0003 */
[----:B0-----:R1:W0:Y:S04]  /*26e0*/  SHFL.DOWN PT, R13, R16, 0x4, R5 ;  /* 0x08800000100d7989 */ /* 0x00122800000e0005 */
[----:B------:R-:W-:Y:S05]  /*26f0*/  @P0 BRA `(.L_x_286) ;  /* 0x0000000000500947 */ /* 0x000fea0003800000 */
[----:B--2-4-:R-:W-:Y:S01]  /*2700*/  DSETP.GEU.AND P0, PT, |R2|, |R8|, PT ;  /* 0x400000080200722a */ /* 0x014fe20003f0e200 */
        /* <DEDUP_REMOVED lines=19> */
.L_x_286:
[----:B------:R-:W-:Y:S05]  /*2840*/  BSYNC.RECONVERGENT B1 ;  /* 0x0000000000017941 */ /* 0x000fea0003800200 */
.L_x_285:
[----:B-1----:R-:W-:Y:S01]  /*2850*/  IADD3 R2, PT, PT, R4, 0x8, RZ ;  /* 0x0000000804027810 */ /* 0x002fe20007ffe0ff */
[----:B----4-:R1:W4:Y:S01]  /*2860*/  SHFL.DOWN PT, R8, R6, 0x8, R5 ;  /* 0x0900000006087989 */ /* 0x01032200000e0005 */
[----:B------:R-:W-:Y:S01]  /*2870*/  BSSY.RECONVERGENT B1, `(.L_x_287) ;  /* 0x000001e000017945 */ /* 0x000fe20003800200 */
[----:B------:R-:W-:Y:S01]  /*2880*/  IMAD.MOV.U32 R10, RZ, RZ, R12 ;  /* 0x000000ffff0a7224 */ /* 0x000fe200078e000c */
[----:B------:R-:W-:Y:S01]  /*2890*/  ISETP.GT.AND P0, PT, R2, R5, PT ;  /* 0x000000050200720c */ /* 0x000fe20003f04270 */
[----:B--2---:R1:W2:Y:S01]  /*28a0*/  SHFL.DOWN PT, R9, R7, 0x8, R5 ;  /* 0x0900000007097989 */ /* 0x0042a200000e0005 */
        /* <DEDUP_REMOVED lines=26> */
.L_x_288:
[----:B------:R-:W-:Y:S05]  /*2a50*/  BSYNC.RECONVERGENT B1 ;  /* 0x0000000000017941 */ /* 0x000fea0003800200 */
.L_x_287:
[----:B----4-:R-:W-:Y:S01]  /*2a60*/  VIADD R8, R4, 0x10 ;  /* 0x0000001004087836 */ /* 0x010fe20000000000 */
[----:B-1----:R1:W4:Y:S01]  /*2a70*/  SHFL.DOWN PT, R6, R2, 0x10, R5 ;  /* 0x0a00000002067989 */ /* 0x00232200000e0005 */
[----:B------:R-:W-:Y:S01]  /*2a80*/  BSSY.RECONVERGENT B1, `(.L_x_289) ;  /* 0x000001e000017945 */ /* 0x000fe20003800200 */
[----:B------:R-:W-:Y:S02]  /*2a90*/  IMAD.MOV.U32 R14, RZ, RZ, R10 ;  /* 0x000000ffff0e7224 */ /* 0x000fe400078e000a */
[----:B------:R-:W-:Y:S01]  /*2aa0*/  ISETP.GT.AND P0, PT, R8, R5, PT ;  /* 0x000000050800720c */ /* 0x000fe20003f04270 */
[----:B------:R1:W1:Y:S01]  /*2ab0*/  SHFL.DOWN PT, R7, R3, 0x10, R5 ;  /* 0x0a00000003077989 */ /* 0x00026200000e0005 */
[----:B------:R-:W-:Y:S02]  /*2ac0*/  IMAD.MOV.U32 R15, RZ, RZ, R16 ;  /* 0x000000ffff0f7224 */ /* 0x000fe400078e0010 */
[----:B------:R-:W-:Y:S01]  /*2ad0*/  IMAD.MOV.U32 R12, RZ, RZ, R2 ;  /* 0x000000ffff0c7224 */ /* 0x000fe200078e0002 */
[----:B--2---:R2:W1:Y:S01]  /*2ae0*/  SHFL.DOWN PT, R9, R10, 0x10, R5 ;  /* 0x0a0000000a097989 */ /* 0x00446200000e0005 */
[----:B0-----:R-:W-:-:S03]  /*2af0*/  IMAD.MOV.U32 R13, RZ, RZ, R3 ;  /* 0x000000ffff0d7224 */ /* 0x001fc600078e0003 */
[----:B---3--:R2:W0:Y:S04]  /*2b00*/  SHFL.DOWN PT, R11, R16, 0x10, R5 ;  /* 0x0a000000100b7989 */ /* 0x00842800000e0005 */
[----:B------:R-:W-:Y:S05]  /*2b10*/  @P0 BRA `(.L_x_290) ;  /* 0x0000000000500947 */ /* 0x000fea0003800000 */
[----:B-1--4-:R-:W-:Y:S01]  /*2b20*/  DSETP.GEU.AND P0, PT, |R2|, |R6|, PT ;  /* 0x400000060200722a */ /* 0x012fe20003f0e200 */
[----:B------:R-:W-:Y:S02]  /*2b30*/  IMAD.MOV.U32 R14, RZ, RZ, R9 ;  /* 0x000000ffff0e7224 */ /* 0x000fe400078e0009 */
        /* <DEDUP_REMOVED lines=18> */
.L_x_290:
[----:B------:R-:W-:Y:S05]  /*2c60*/  BSYNC.RECONVERGENT B1 ;  /* 0x0000000000017941 */ /* 0x000fea0003800200 */
.L_x_289:
[----:B------:R-:W-:Y:S01]  /*2c70*/  ISETP.NE.AND P0, PT, R4, RZ, PT ;  /* 0x000000ff0400720c */ /* 0x000fe20003f05270 */
[----:B------:R-:W-:-:S12]  /*2c80*/  BSSY.RECONVERGENT B1, `(.L_x_291) ;  /* 0x000000a000017945 */ /* 0x000fd80003800200 */
[----:B------:R-:W-:Y:S05]  /*2c90*/  @P0 BRA `(.L_x_292) ;  /* 0x0000000000200947 */ /* 0x000fea0003800000 */
[----:B------:R-:W3:Y:S01]  /*2ca0*/  S2R R4, SR_CgaCtaId ;  /* 0x0000000000047919 */ /* 0x000ee20000008800 */
[----:B-1----:R-:W-:Y:S02]  /*2cb0*/  MOV R3, 0x400 ;  /* 0x0000040000037802 */ /* 0x002fe40000000f00 */
[----:B------:R-:W-:-:S04]  /*2cc0*/  SHF.R.U32.HI R2, RZ, 0x1, R0 ;  /* 0x00000001ff027819 */ /* 0x000fc80000011600 */
[----:B------:R-:W-:Y:S02]  /*2cd0*/  LOP3.LUT R2, R2, 0x1f0, RZ, 0xc0, !PT ;  /* 0x000001f002027812 */ /* 0x000fe400078ec0ff */
[----:B---3--:R-:W-:-:S05]  /*2ce0*/  LEA R3, R4, R3, 0x18 ;  /* 0x0000000304037211 */ /* 0x008fca00078ec0ff */
[----:B------:R-:W-:-:S05]  /*2cf0*/  IMAD.IADD R3, R2, 0x1, R3 ;  /* 0x0000000102037824 */ /* 0x000fca00078e0203 */
[----:B------:R3:W-:Y:S04]  /*2d00*/  STS.64 [R3+0x10], R14 ;  /* 0x0000100e03007388 */ /* 0x0007e80000000a00 */
[----:B------:R3:W-:Y:S02]  /*2d10*/  STS.64 [R3+0x8], R12 ;  /* 0x0000080c03007388 */ /* 0x0007e40000000a00 */
.L_x_292:
[----:B------:R-:W-:Y:S05]  /*2d20*/  BSYNC.RECONVERGENT B1 ;  /* 0x0000000000017941 */ /* 0x000fea0003800200 */
.L_x_291:
[----:B------:R-:W-:Y:S01]  /*2d30*/  BAR.SYNC.DEFER_BLOCKING 0x0 ;  /* 0x0000000000007b1d */ /* 0x000fe20000010000 */
[----:B------:R-:W-:-:S13]  /*2d40*/  ISETP.NE.AND P1, PT, R0, RZ, PT ;  /* 0x000000ff0000720c */ /* 0x000fda0003f25270 */
[----:B------:R-:W-:Y:S05]  /*2d50*/  @P1 BRA `(.L_x_268) ;  /* 0x0000003400b81947 */ /* 0x000fea0003800000 */
[----:B------:R-:W-:Y:S01]  /*2d60*/  UISETP.GE.AND UP0, UPT, UR6, 0x21, UPT ;  /* 0x000000210600788c */ /* 0x000fe2000bf06270 */
[----:B0-----:R-:W-:Y:S02]  /*2d70*/  IMAD.MOV.U32 R11, RZ, RZ, R14 ;  /* 0x000000ffff0b7224 */ /* 0x001fe400078e000e */
[----:B------:R-:W-:Y:S02]  /*2d80*/  IMAD.MOV.U32 R8, RZ, RZ, R15 ;  /* 0x000000ffff087224 */ /* 0x000fe400078e000f */
[----:B-1----:R-:W-:Y:S02]  /*2d90*/  IMAD.MOV.U32 R2, RZ, RZ, R12 ;  /* 0x000000ffff027224 */ /* 0x002fe400078e000c */
[----:B---3--:R-:W-:Y:S02]  /*2da0*/  IMAD.MOV.U32 R3, RZ, RZ, R13 ;  /* 0x000000ffff037224 */ /* 0x008fe400078e000d */
[----:B------:R-:W-:Y:S05]  /*2db0*/  BRA.U !UP0, `(.L_x_293) ;  /* 0x00000001086c7547 */ /* 0x000fea000b800000 */
[----:B------:R-:W0:Y:S01]  /*2dc0*/  S2UR UR5, SR_CgaCtaId ;  /* 0x00000000000579c3 */ /* 0x000e220000008800 */
[----:B------:R-:W-:Y:S01]  /*2dd0*/  UMOV UR4, 0x400 ;  /* 0x0000040000047882 */ /* 0x000fe20000000000 */
[----:B------:R-:W-:Y:S01]  /*2de0*/  BSSY.RECONVERGENT B1, `(.L_x_293) ;  /* 0x0000018000017945 */ /* 0x000fe20003800200 */
[----:B0-----:R-:W-:-:S09]  /*2df0*/  ULEA UR4, UR5, UR4, 0x18 ;  /* 0x0000000405047291 */ /* 0x001fd2000f8ec0ff */
[----:B--2---:R-:W0:Y:S04]  /*2e00*/  LDS.64 R4, [UR4+0x18] ;  /* 0x00001804ff047984 */ /* 0x004e280008000a00 */
        /* <DEDUP_REMOVED lines=21> */
.L_x_294:
[----:B------:R-:W-:Y:S05]  /*2f60*/  BSYNC.RECONVERGENT B1 ;  /* 0x0000000000017941 */ /* 0x000fea0003800200 */
.L_x_293:
[----:B------:R-:W-:Y:S01]  /*2f70*/  UISETP.GE.AND UP0, UPT, UR6, 0x41, UPT ;  /* 0x000000410600788c */ /* 0x000fe2000bf06270 */
[----:B------:R-:W-:Y:S02]  /*2f80*/  IMAD.MOV.U32 R9, RZ, RZ, R11 ;  /* 0x000000ffff097224 */ /* 0x000fe400078e000b */
[----:B------:R-:W-:Y:S02]  /*2f90*/  IMAD.MOV.U32 R0, RZ, RZ, R8 ;  /* 0x000000ffff007224 */ /* 0x000fe400078e0008 */
[----:B------:R-:W-:Y:S02]  /*2fa0*/  IMAD.MOV.U32 R4, RZ, RZ, R2 ;  /* 0x000000ffff047224 */ /* 0x000fe400078e0002 */
[----:B--2---:R-:W-:Y:S02]  /*2fb0*/  IMAD.MOV.U32 R5, RZ, RZ, R3 ;  /* 0x000000ffff057224 */ /* 0x004fe400078e0003 */
[----:B------:R-:W-:Y:S05]  /*2fc0*/  BRA.U !UP0, `(.L_x_295) ;  /* 0x00000001086c7547 */ /* 0x000fea000b800000 */
[----:B------:R-:W0:Y:S01]  /*2fd0*/  S2UR UR5, SR_CgaCtaId ;  /* 0x00000000000579c3 */ /* 0x000e220000008800 */
[----:B------:R-:W-:Y:S01]  /*2fe0*/  UMOV UR4, 0x400 ;  /* 0x0000040000047882 */ /* 0x000fe20000000000 */
[----:B------:R-:W-:Y:S01]  /*2ff0*/  BSSY.RECONVERGENT B1, `(.L_x_295) ;  /* 0x0000018000017945 */ /* 0x000fe20003800200 */
[----:B0-----:R-:W-:-:S09]  /*3000*/  ULEA UR4, UR5, UR4, 0x18 ;  /* 0x0000000405047291 */ /* 0x001fd2000f8ec0ff */
[----:B----4-:R-:W0:Y:S04]  /*3010*/  LDS.64 R6, [UR4+0x28] ;  /* 0x00002804ff067984 */ /* 0x010e280008000a00 */
        /* <DEDUP_REMOVED lines=21> */
.L_x_296:
[----:B------:R-:W-:Y:S05]  /*3170*/  BSYNC.RECONVERGENT B1 ;  /* 0x0000000000017941 */ /* 0x000fea0003800200 */
.L_x_295:
        /* <DEDUP_REMOVED lines=32> */
.L_x_298:
[----:B------:R-:W-:Y:S05]  /*3380*/  BSYNC.RECONVERGENT B1 ;  /* 0x0000000000017941 */ /* 0x000fea0003800200 */
.L_x_297:
        /* <DEDUP_REMOVED lines=32> */
.L_x_300:
[----:B------:R-:W-:Y:S05]  /*3590*/  BSYNC.RECONVERGENT B1 ;  /* 0x0000000000017941 */ /* 0x000fea0003800200 */
.L_x_299:
        /* <DEDUP_REMOVED lines=32> */
.L_x_302:
[----:B------:R-:W-:Y:S05]  /*37a0*/  BSYNC.RECONVERGENT B1 ;  /* 0x0000000000017941 */ /* 0x000fea0003800200 */
.L_x_301:
        /* <DEDUP_REMOVED lines=32> */
.L_x_304:
[----:B------:R-:W-:Y:S05]  /*39b0*/  BSYNC.RECONVERGENT B1 ;  /* 0x0000000000017941 */ /* 0x000fea0003800200 */
.L_x_303:
        /* <DEDUP_REMOVED lines=32> */
.L_x_236:
[----:B------:R-:W1:Y:S01]  /*3bc0*/  S2R R0, SR_TID.X ;  /* 0x0000000000007919 */ /* 0x000e620000002100 */
[----:B------:R-:W1:Y:S01]  /*3bd0*/  LDC.64 R2, c[0x0][0x380] ;  /* 0x0000e000ff027b82 */ /* 0x000e620000000a00 */
[----:B------:R-:W2:Y:S01]  /*3be0*/  LDCU.64 UR6, c[0x0][0x388] ;  /* 0x00007100ff0677ac */ /* 0x000ea20008000a00 */
[----:B-1----:R-:W-:-:S05]  /*3bf0*/  IMAD.WIDE.U32 R2, R0, 0x8, R2 ;  /* 0x0000000800027825 */ /* 0x002fca00078e0002 */
[----:B0-----:R-:W3:Y:S04]  /*3c00*/  LDG.E.64 R4, desc[UR8][R2.64] ;  /* 0x0000000802047981 */ /* 0x001ee8000c1e1b00 */
[----:B------:R-:W3:Y:S04]  /*3c10*/  LDG.E.64 R6, desc[UR8][R2.64+0x800] ;  /* 0x0008000802067981 */ /* 0x000ee8000c1e1b00 */
[----:B------:R-:W4:Y:S04]  /*3c20*/  LDG.E.64 R8, desc[UR8][R2.64+0x1000] ;  /* 0x0010000802087981 */ /* 0x000f28000c1e1b00 */
[----:B------:R-:W5:Y:S04]  /*3c30*/  LDG.E.64 R12, desc[UR8][R2.64+0x1800] ;  /* 0x00180008020c7981 */ /* 0x000f68000c1e1b00 */
[----:B------:R-:W5:Y:S01]  /*3c40*/  LDG.E.64 R10, desc[UR8][R2.64+0x2000] ;  /* 0x00200008020a7981 */ /* 0x000f62000c1e1b00 */
[----:B------:R-:W-:Y:S01]  /*3c50*/  BSSY.RECONVERGENT B1, `(.L_x_305) ;  /* 0x000001c000017945 */ /* 0x000fe20003800200 */
[----:B---3--:R-:W-:-:S06]  /*3c60*/  DSETP.GEU.AND P0, PT, |R4|, |R6|, PT ;  /* 0x400000060400722a */ /* 0x008fcc0003f0e200 */
[----:B------:R-:W-:Y:S02]  /*3c70*/  FSEL R4, R4, R6, P0 ;  /* 0x0000000604047208 */ /* 0x000fe40000000000 */
[----:B------:R-:W-:Y:S01]  /*3c80*/  FSEL R5, R5, R7, P0 ;  /* 0x0000000705057208 */ /* 0x000fe20000000000 */
[C---:B------:R-:W-:Y:S01]  /*3c90*/  VIADD R7, R0.reuse, 0x200 ;  /* 0x0000020000077836 */ /* 0x040fe20000000000 */
[----:B------:R-:W-:-:S04]  /*3ca0*/  LOP3.LUT R6, R0, 0x400, RZ, 0xfc, !PT ;  /* 0x0000040000067812 */ /* 0x000fc800078efcff */
[----:B----4-:R-:W-:Y:S01]  /*3cb0*/  DSETP.GEU.AND P1, PT, |R4|, |R8|, PT ;  /* 0x400000080400722a */ /* 0x010fe20003f2e200 */
[----:B--2---:R-:W-:-:S05]  /*3cc0*/  IADD3 R17, P4, PT, R6, UR6, RZ ;  /* 0x0000000606117c10 */ /* 0x004fca000ff9e0ff */
[----:B------:R-:W-:Y:S01]  /*3cd0*/  FSEL R4, R4, R8, P1 ;  /* 0x0000000804047208 */ /* 0x000fe20000800000 */
[----:B------:R-:W-:Y:S01]  /*3ce0*/  IMAD.X R16, RZ, RZ, UR7, P4 ;  /* 0x00000007ff107e24 */ /* 0x000fe2000a0e06ff */
[----:B------:R-:W-:Y:S01]  /*3cf0*/  FSEL R5, R5, R9, P1 ;  /* 0x0000000905057208 */ /* 0x000fe20000800000 */
[----:B------:R-:W-:-:S05]  /*3d00*/  VIADD R9, R0, 0x100 ;  /* 0x0000010000097836 */ /* 0x000fca0000000000 */
[----:B-----5:R-:W-:Y:S01]  /*3d10*/  DSETP.GEU.AND P2, PT, |R4|, |R12|, PT ;  /* 0x4000000c0400722a */ /* 0x020fe20003f4e200 */
[----:B------:R-:W-:-:S05]  /*3d20*/  @P1 SEL R7, R0, R9, P0 ;  /* 0x0000000900071207 */ /* 0x000fca0000000000 */
[----:B------:R-:W-:Y:S02]  /*3d30*/  FSEL R4, R4, R12, P2 ;  /* 0x0000000c04047208 */ /* 0x000fe40001000000 */
[----:B------:R-:W-:-:S06]  /*3d40*/  FSEL R5, R5, R13, P2 ;  /* 0x0000000d05057208 */ /* 0x000fcc0001000000 */
[----:B------:R-:W-:Y:S01]  /*3d50*/  DSETP.GEU.AND P3, PT, |R4|, |R10|, PT ;  /* 0x4000000a0400722a */ /* 0x000fe20003f6e200 */
[----:B------:R-:W-:-:S13]  /*3d60*/  @!P2 VIADD R7, R0, 0x300 ;  /* 0x000003000007a836 */ /* 0x000fda0000000000 */
[----:B------:R-:W-:Y:S05]  /*3d70*/  @!P3 BRA `(.L_x_306) ;  /* 0x000000000024b947 */ /* 0x000fea0003800000 */
[C---:B------:R-:W-:Y:S02]  /*3d80*/  ISETP.GE.U32.AND P0, PT, R7.reuse, R6, PT ;  /* 0x000000060700720c */ /* 0x040fe40003f06070 */
[----:B------:R-:W-:Y:S02]  /*3d90*/  IADD3 R6, P1, PT, R7, UR6, RZ ;  /* 0x0000000607067c10 */ /* 0x000fe4000ff3e0ff */
[----:B------:R-:W-:-:S03]  /*3da0*/  ISETP.GE.U32.AND.EX P0, PT, RZ, RZ, PT, P0 ;  /* 0x000000ffff00720c */ /* 0x000fc60003f06100 */
[----:B------:R-:W-:-:S10]  /*3db0*/  IMAD.X R7, RZ, RZ, UR7, P1 ;  /* 0x00000007ff077e24 */ /* 0x000fd400088e06ff */
[----:B------:R-:W-:-:S06]  /*3dc0*/  DSETP.LT.OR P0, PT, |R10|, |R4|, !P0 ;  /* 0x400000040a00722a */ /* 0x000fcc0004701600 */
[----:B------:R-:W-:Y:S02]  /*3dd0*/  FSEL R10, R4, R10, P0 ;  /* 0x0000000a040a7208 */ /* 0x000fe40000000000 */
[----:B------:R-:W-:Y:S02]  /*3de0*/  FSEL R11, R5, R11, P0 ;  /* 0x0000000b050b7208 */ /* 0x000fe40000000000 */
[----:B------:R-:W-:Y:S02]  /*3df0*/  SEL R17, R6, R17, P0 ;  /* 0x0000001106117207 */ /* 0x000fe40000000000 */
[----:B------:R-:W-:-:S07]  /*3e00*/  SEL R16, R7, R16, P0 ;  /* 0x0000001007107207 */ /* 0x000fce0000000000 */
.L_x_306:
[----:B------:R-:W-:Y:S05]  /*3e10*/  BSYNC.RECONVERGENT B1 ;  /* 0x0000000000017941 */ /* 0x000fea0003800200 */
.L_x_305:
[----:B------:R-:W-:Y:S01]  /*3e20*/  UISETP.GE.U32.AND UP0, UPT, UR4, 0xa00, UPT ;  /* 0x00000a000400788c */ /* 0x000fe2000bf06070 */
[----:B------:R-:W-:Y:S02]  /*3e30*/  IMAD.MOV.U32 R19, RZ, RZ, 0x500 ;  /* 0x00000500ff137424 */ /* 0x000fe400078e00ff */
[----:B------:R-:W-:Y:S01]  /*3e40*/  IMAD.MOV.U32 R18, RZ, RZ, RZ ;  /* 0x000000ffff127224 */ /* 0x000fe200078e00ff */
[----:B------:R-:W-:-:S09]  /*3e50*/  UISETP.GE.U32.AND.EX UP0, UPT, UR5, URZ, UPT, UP0 ;  /* 0x000000ff0500728c */ /* 0x000fd2000bf06100 */
[----:B------:R-:W-:Y:S05]  /*3e60*/  BRA.U !UP0, `(.L_x_307) ;  /* 0x0000000508587547 */ /* 0x000fea000b800000 */
[----:B------:R-:W-:Y:S01]  /*3e70*/  IMAD.MOV.U32 R12, RZ, RZ, R10 ;  /* 0x000000ffff0c7224 */ /* 0x000fe200078e000a */
[----:B------:R-:W0:Y:S01]  /*3e80*/  LDCU.64 UR6, c[0x0][0x388] ;  /* 0x00007100ff0677ac */ /* 0x000e220008000a00 */
[----:B------:R-:W-:Y:S02]  /*3e90*/  IMAD.MOV.U32 R13, RZ, RZ, R11 ;  /* 0x000000ffff0d7224 */ /* 0x000fe400078e000b */
[----:B------:R-:W-:Y:S01]  /*3ea0*/  IMAD.MOV.U32 R21, RZ, RZ, 0x500 ;  /* 0x00000500ff157424 */ /* 0x000fe200078e00ff */
[----:B------:R-:W1:Y:S01]  /*3eb0*/  LDCU.64 UR4, c[0x0][0x398] ;  /* 0x00007300ff0477ac */ /* 0x000e620008000a00 */
[----:B------:R-:W-:-:S07]  /*3ec0*/  IMAD.MOV.U32 R19, RZ, RZ, RZ ;  /* 0x000000ffff137224 */ /* 0x000fce00078e00ff */
.L_x_308:
[----:B------:R-:W-:-:S04]  /*3ed0*/  LEA R24, P0, R21, R2, 0x3 ;  /* 0x0000000215187211 */ /* 0x000fc800078018ff */
[----:B------:R-:W-:-:S05]  /*3ee0*/  LEA.HI.X R25, R21, R3, R19, 0x3, P0 ;  /* 0x0000000315197211 */ /* 0x000fca00000f1c13 */
[----:B------:R-:W2:Y:S04]  /*3ef0*/  LDG.E.64 R14, desc[UR8][R24.64] ;  /* 0x00000008180e7981 */ /* 0x000ea8000c1e1b00 */
[----:B------:R-:W3:Y:S04]  /*3f00*/  LDG.E.64 R8, desc[UR8][R24.64+0x800] ;  /* 0x0008000818087981 */ /* 0x000ee8000c1e1b00 */
[----:B------:R-:W4:Y:S04]  /*3f10*/  LDG.E.64 R6, desc[UR8][R24.64+0x1000] ;  /* 0x0010000818067981 */ /* 0x000f28000c1e1b00 */
[----:B------:R-:W5:Y:S04]  /*3f20*/  LDG.E.64 R4, desc[UR8][R24.64+0x1800] ;  /* 0x0018000818047981 */ /* 0x000f68000c1e1b00 */
[----:B------:R-:W5:Y:S01]  /*3f30*/  LDG.E.64 R10, desc[UR8][R24.64+0x2000] ;  /* 0x00200008180a7981 */ /* 0x000f62000c1e1b00 */
[----:B0-----:R-:W-:-:S04]  /*3f40*/  IADD3 R20, P0, P1, R21, UR6, R0 ;  /* 0x0000000615147c10 */ /* 0x001fc8000f91e000 */
[----:B------:R-:W-:Y:S01]  /*3f50*/  IADD3.X R18, PT, PT, R19, UR7, RZ, P0, P1 ;  /* 0x0000000713127c10 */ /* 0x000fe200087e24ff */
[----:B------:R-:W-:-:S04]  /*3f60*/  IMAD.MOV.U32 R22, RZ, RZ, R20 ;  /* 0x000000ffff167224 */ /* 0x000fc800078e0014 */
[----:B------:R-:W-:Y:S01]  /*3f70*/  IMAD.MOV.U32 R23, RZ, RZ, R18 ;  /* 0x000000ffff177224 */ /* 0x000fe200078e0012 */
[----:B--2---:R-:W-:-:S14]  /*3f80*/  DSETP.GEU.AND P2, PT, |R12|, |R14|, PT ;  /* 0x4000000e0c00722a */ /* 0x004fdc0003f4e200 */
[----:B------:R-:W-:-:S04]  /*3f90*/  @P2 ISETP.GE.U32.AND P0, PT, R17, R22, PT ;  /* 0x000000161100220c */ /* 0x000fc80003f06070 */
[----:B------:R-:W-:-:S13]  /*3fa0*/  @P2 ISETP.GE.AND.EX P0, PT, R16, R23, PT, P0 ;  /* 0x000000171000220c */ /* 0x000fda0003f06300 */
[----:B------:R-:W-:-:S06]  /*3fb0*/  @P2 DSETP.LT.OR P0, PT, |R14|, |R12|, !P0 ;  /* 0x4000000c0e00222a */ /* 0x000fcc0004701600 */
[----:B------:R-:W-:Y:S02]  /*3fc0*/  @P2 FSEL R13, R13, R15, P0 ;  /* 0x0000000f0d0d2208 */ /* 0x000fe40000000000 */
[----:B------:R-:W-:Y:S02]  /*3fd0*/  @P2 FSEL R12, R12, R14, P0 ;  /* 0x0000000e0c0c2208 */ /* 0x000fe40000000000 */
[----:B------:R-:W-:Y:S01]  /*3fe0*/  @P2 SEL R22, R17, R22, P0 ;  /* 0x0000001611162207 */ /* 0x000fe20000000000 */
[----:B------:R-:W-:Y:S01]  /*3ff0*/  @P2 IMAD.MOV.U32 R15, RZ, RZ, R13 ;  /* 0x000000ffff0f2224 */ /* 0x000fe200078e000d */
[----:B------:R-:W-:Y:S01]  /*4000*/  IADD3 R13, P3, PT, R20, 0x100, RZ ;  /* 0x00000100140d7810 */ /* 0x000fe20007f7e0ff */
[----:B------:R-:W-:Y:S01]  /*4010*/  @P2 IMAD.MOV.U32 R14, RZ, RZ, R12 ;  /* 0x000000ffff0e2224 */ /* 0x000fe200078e000c */
[----:B------:R-:W-:-:S03]  /*4020*/  @P2 SEL R23, R16, R23, P0 ;  /* 0x0000001710172207 */ /* 0x000fc60000000000 */
[----:B------:R-:W-:Y:S02]  /*4030*/  IMAD.X R16, RZ, RZ, R18, P3 ;  /* 0x000000ffff107224 */ /* 0x000fe400018e0612 */
[----:B---3--:R-:W-:-:S14]  /*4040*/  DSETP.GEU.AND P1, PT, |R14|, |R8|, PT ;  /* 0x400000080e00722a */ /* 0x008fdc0003f2e200 */
        /* <DEDUP_REMOVED lines=11> */
[----:B----4-:R-:W-:-:S14]  /*4100*/  DSETP.GEU.AND P2, PT, |R8|, |R6|, PT ;  /* 0x400000060800722a */ /* 0x010fdc0003f4e200 */
        /* <DEDUP_REMOVED lines=10> */
[----:B------:R-:W-:Y:S01]  /*41b0*/  IMAD.X R9, RZ, RZ, R18, P3 ;  /* 0x000000ffff097224 */ /* 0x000fe200018e0612 */
[----:B------:R-:W-:Y:S01]  /*41c0*/  IADD3 R17, P3, PT, R20, 0x400, RZ ;  /* 0x0000040014117810 */ /* 0x000fe20007f7e0ff */
[----:B-----5:R-:W-:-:S04]  /*41d0*/  DSETP.GEU.AND P1, PT, |R6|, |R4|, PT ;  /* 0x400000040600722a */ /* 0x020fc80003f2e200 */
[----:B------:R-:W-:-:S10]  /*41e0*/  IMAD.X R16, RZ, RZ, R18, P3 ;  /* 0x000000ffff107224 */ /* 0x000fd400018e0612 */
        /* <DEDUP_REMOVED lines=8> */
[----:B------:R-:W-:Y:S01]  /*4270*/  @P1 IMAD.MOV.U32 R5, RZ, RZ, R7 ;  /* 0x000000ffff051224 */ /* 0x000fe200078e0007 */
[C---:B------:R-:W-:Y:S02]  /*4280*/  IADD3 R6, P1, PT, R21.reuse, 0xa00, RZ ;  /* 0x00000a0015067810 */ /* 0x040fe40007f3e0ff */
[----:B------:R-:W-:-:S02]  /*4290*/  IADD3 R21, P3, PT, R21, 0x500, RZ ;  /* 0x0000050015157810 */ /* 0x000fc40007f7e0ff */
[----:B-1----:R-:W-:Y:S01]  /*42a0*/  ISETP.GT.U32.AND P4, PT, R6, UR4, PT ;  /* 0x0000000406007c0c */ /* 0x002fe2000bf84070 */
[----:B------:R-:W-:Y:S01]  /*42b0*/  DSETP.GEU.AND P2, PT, |R4|, |R10|, PT ;  /* 0x4000000a0400722a */ /* 0x000fe20003f4e200 */
[--C-:B------:R-:W-:Y:S02]  /*42c0*/  IMAD.X R6, RZ, RZ, R19.reuse, P1 ;  /* 0x000000ffff067224 */ /* 0x100fe400008e0613 */
[----:B------:R-:W-:-:S03]  /*42d0*/  IMAD.X R18, RZ, RZ, R19, P3 ;  /* 0x000000ffff127224 */ /* 0x000fc600018e0613 */
[----:B------:R-:W-:Y:S01]  /*42e0*/  ISETP.GT.AND.EX P1, PT, R6, UR5, PT, P4 ;  /* 0x0000000506007c0c */ /* 0x000fe2000bf24340 */
[----:B------:R-:W-:-:S07]  /*42f0*/  IMAD.MOV.U32 R19, RZ, RZ, R18 ;  /* 0x000000ffff137224 */ /* 0x000fce00078e0012 */
        /* <DEDUP_REMOVED lines=8> */
[----:B------:R-:W-:Y:S02]  /*4380*/  @P2 IMAD.MOV.U32 R11, RZ, RZ, R5 ;  /* 0x000000ffff0b2224 */ /* 0x000fe400078e0005 */
[----:B------:R-:W-:Y:S02]  /*4390*/  IMAD.MOV.U32 R12, RZ, RZ, R10 ;  /* 0x000000ffff0c7224 */ /* 0x000fe400078e000a */
[----:B------:R-:W-:Y:S01]  /*43a0*/  IMAD.MOV.U32 R13, RZ, RZ, R11 ;  /* 0x000000ffff0d7224 */ /* 0x000fe200078e000b */
[----:B------:R-:W-:Y:S06]  /*43b0*/  @!P1 BRA `(.L_x_308) ;  /* 0xfffffff800c49947 */ /* 0x000fec000383ffff */
[----:B------:R-:W-:-:S07]  /*43c0*/  IMAD.MOV.U32 R19, RZ, RZ, R21 ;  /* 0x000000ffff137224 */ /* 0x000fce00078e0015 */
.L_x_307:
[----:B------:R-:W-:-:S04]  /*43d0*/  ISETP.GE.U32.AND P0, PT, R19, UR4, PT ;  /* 0x0000000413007c0c */ /* 0x000fc8000bf06070 */
[----:B------:R-:W-:-:S13]  /*43e0*/  ISETP.GE.AND.EX P0, PT, R18, UR5, PT, P0 ;  /* 0x0000000512007c0c */ /* 0x000fda000bf06300 */
[----:B------:R-:W-:Y:S05]  /*43f0*/  @P0 BRA `(.L_x_309) ;  /* 0x0000000800c40947 */ /* 0x000fea0003800000 */
[----:B------:R-:W-:Y:S01]  /*4400*/  IADD3 R21, PT, PT, -R19, UR4, RZ ;  /* 0x0000000413157c10 */ /* 0x000fe2000fffe1ff */
[----:B------:R-:W-:Y:S03]  /*4410*/  BSSY.RECONVERGENT B1, `(.L_x_309) ;  /* 0x00000af000017945 */ /* 0x000fe60003800200 */
[----:B------:R-:W-:-:S13]  /*4420*/  ISETP.GE.AND P0, PT, R0, R21, PT ;  /* 0x000000150000720c */ /* 0x000fda0003f06270 */
[----:B------:R-:W-:Y:S05]  /*4430*/  @P0 BRA `(.L_x_310) ;  /* 0x0000000800b00947 */ /* 0x000fea0003800000 */
[-C--:B------:R-:W-:Y:S01]  /*4440*/  LOP3.LUT R6, RZ, R0.reuse, RZ, 0x33, !PT ;  /* 0x00000000ff067212 */ /* 0x080fe200078e33ff */
[----:B------:R-:W-:Y:S01]  /*4450*/  BSSY.RECONVERGENT B2, `(.L_x_311) ;  /* 0x0000036000027945 */ /* 0x000fe20003800200 */
[----:B------:R-:W-:Y:S02]  /*4460*/  MOV R12, R0 ;  /* 0x00000000000c7202 */ /* 0x000fe40000000f00 */
        /* <DEDUP_REMOVED lines=9> */
[----:B------:R-:W-:Y:S02]  /*4500*/  LOP3.LUT R2, R2, 0x3, RZ, 0xc0, !PT ;  /* 0x0000000302027812 */ /* 0x000fe400078ec0ff */
[----:B------:R-:W-:-:S03]  /*4510*/  IADD3 R13, P0, PT, R9, UR6, RZ ;  /* 0x00000006090d7c10 */ /* 0x000fc6000ff1e0ff */
[----:B------:R-:W-:Y:S01]  /*4520*/  IMAD.MOV R7, RZ, RZ, -R2 ;  /* 0x000000ffff077224 */ /* 0x000fe200078e0a02 */
[----:B0-----:R-:W-:-:S04]  /*4530*/  LEA R8, P1, R9, UR10, 0x3 ;  /* 0x0000000a09087c11 */ /* 0x001fc8000f8218ff */
[----:B------:R-:W-:Y:S02]  /*4540*/  LEA.HI.X R9, R9, UR11, R14, 0x3, P1 ;  /* 0x0000000b09097c11 */ /* 0x000fe400088f1c0e */
[----:B------:R-:W-:-:S07]  /*4550*/  IADD3.X R14, PT, PT, R14, UR7, RZ, P0, !PT ;  /* 0x000000070e0e7c10 */ /* 0x000fce00087fe4ff */
.L_x_315:
        /* <DEDUP_REMOVED lines=31> */
.L_x_314:
[----:B------:R-:W-:Y:S05]  /*4750*/  BSYNC.RECONVERGENT B3 ;  /* 0x0000000000037941 */ /* 0x000fea0003800200 */
.L_x_313:
[----:B------:R-:W-:Y:S01]  /*4760*/  IADD3 R13, P0, PT, R13, 0x100, RZ ;  /* 0x000001000d0d7810 */ /* 0x000fe20007f1e0ff */
[----:B------:R-:W-:Y:S02]  /*4770*/  VIADD R12, R12, 0x100 ;  /* 0x000001000c0c7836 */ /* 0x000fe40000000000 */
[----:B------:R-:W-:Y:S02]  /*4780*/  IMAD.X R9, RZ, RZ, R9, P3 ;  /* 0x000000ffff097224 */ /* 0x000fe400018e0609 */
[----:B------:R-:W-:Y:S01]  /*4790*/  IMAD.X R14, RZ, RZ, R14, P0 ;  /* 0x000000ffff0e7224 */ /* 0x000fe200000e060e */
[----:B------:R-:W-:Y:S07]  /*47a0*/  @P2 BRA `(.L_x_315) ;  /* 0xfffffffc006c2947 */ /* 0x000fee000383ffff */
.L_x_312:
[----:B------:R-:W-:Y:S05]  /*47b0*/  BSYNC.RECONVERGENT B2 ;  /* 0x0000000000027941 */ /* 0x000fea0003800200 */
.L_x_311:
[----:B------:R-:W-:-:S13]  /*47c0*/  ISETP.GE.U32.AND P0, PT, R6, 0x300, PT ;  /* 0x000003000600780c */ /* 0x000fda0003f06070 */
[----:B------:R-:W-:Y:S05]  /*47d0*/  @!P0 BRA `(.L_x_310) ;  /* 0x0000000400c88947 */ /* 0x000fea0003800000 */
[----:B------:R-:W0:Y:S01]  /*47e0*/  LDC.64 R8, c[0x0][0x380] ;  /* 0x0000e000ff087b82 */ /* 0x000e220000000a00 */
[----:B------:R-:W-:-:S07]  /*47f0*/  VIADD R20, R12, 0x200 ;  /* 0x000002000c147836 */ /* 0x000fce0000000000 */
[----:B------:R-:W1:Y:S02]  /*4800*/  LDC.64 R6, c[0x0][0x388] ;  /* 0x0000e200ff067b82 */ /* 0x000e640000000a00 */
.L_x_324:
        /* <DEDUP_REMOVED lines=30> */
.L_x_317:
[----:B------:R-:W-:Y:S05]  /*49f0*/  BSYNC.RECONVERGENT B2 ;  /* 0x0000000000027941 */ /* 0x000fea0003800200 */
.L_x_316:
        /* <DEDUP_REMOVED lines=9> */
[----:B------:R-:W-:-:S03]  /*4a90*/  IMAD.MOV.U32 R24, RZ, RZ, R26 ;  /* 0x000000ffff187224 */ /* 0x000fc600078e001a */
[----:B------:R-:W-:Y:S01]  /*4aa0*/  MOV R25, R27 ;  /* 0x0000001b00197202 */ /* 0x000fe20000000f00 */
        /* <DEDUP_REMOVED lines=15> */
.L_x_319:
[----:B------:R-:W-:Y:S05]  /*4ba0*/  BSYNC.RECONVERGENT B2 ;  /* 0x0000000000027941 */ /* 0x000fea0003800200 */
.L_x_318:
[----:B------:R-:W-:Y:S01]  /*4bb0*/  DSETP.GEU.AND P0, PT, |R16|, |R10|, PT ;  /* 0x4000000a1000722a */ /* 0x000fe20003f0e200 */
[CC--:B------:R-:W-:Y:S01]  /*4bc0*/  IADD3 R13, P1, P4, R19.reuse, R6.reuse, R20 ;  /* 0x00000006130d7210 */ /* 0x0c0fe20007c3e014 */
[----:B------:R-:W-:Y:S01]  /*4bd0*/  VIADD R4, R20, 0x100 ;  /* 0x0000010014047836 */ /* 0x000fe20000000000 */
[----:B------:R-:W-:Y:S01]  /*4be0*/  BSSY.RECONVERGENT B2, `(.L_x_320) ;  /* 0x0000016000027945 */ /* 0x000fe20003800200 */
[----:B------:R-:W-:Y:S01]  /*4bf0*/  IMAD.MOV.U32 R2, RZ, RZ, R10 ;  /* 0x000000ffff027224 */ /* 0x000fe200078e000a */
[----:B------:R-:W-:Y:S01]  /*4c00*/  IADD3.X R22, PT, PT, R18, R7, RZ, P1, P4 ;  /* 0x0000000712167210 */ /* 0x000fe20000fe84ff */
[----:B------:R-:W-:Y:S01]  /*4c10*/  IMAD.MOV.U32 R5, RZ, RZ, R13 ;  /* 0x000000ffff057224 */ /* 0x000fe200078e000d */
[----:B------:R-:W-:Y:S01]  /*4c20*/  IADD3 R4, P2, P3, R19, R6, R4 ;  /* 0x0000000613047210 */ /* 0x000fe20007b5e004 */
        /* <DEDUP_REMOVED lines=17> */
.L_x_321:
[----:B------:R-:W-:Y:S05]  /*4d40*/  BSYNC.RECONVERGENT B2 ;  /* 0x0000000000027941 */ /* 0x000fea0003800200 */
.L_x_320:
[----:B------:R-:W-:Y:S01]  /*4d50*/  DSETP.GEU.AND P0, PT, |R2|, |R14|, PT ;  /* 0x4000000e0200722a */ /* 0x000fe20003f0e200 */
[----:B------:R-:W-:Y:S01]  /*4d60*/  IADD3.X R13, PT, PT, R18, R7, RZ, P2, P3 ;  /* 0x00000007120d7210 */ /* 0x000fe200017e64ff */
        /* <DEDUP_REMOVED lines=20> */
.L_x_323:
[----:B------:R-:W-:Y:S05]  /*4eb0*/  BSYNC.RECONVERGENT B2 ;  /* 0x0000000000027941 */ /* 0x000fea0003800200 */
.L_x_322:
[C---:B------:R-:W-:Y:S02]  /*4ec0*/  VIADD R2, R20.reuse, 0x200 ;  /* 0x0000020014027836 */ /* 0x040fe40000000000 */
[----:B------:R-:W-:-:S03]  /*4ed0*/  VIADD R20, R20, 0x400 ;  /* 0x0000040014147836 */ /* 0x000fc60000000000 */
[----:B------:R-:W-:-:S13]  /*4ee0*/  ISETP.GE.AND P0, PT, R2, R21, PT ;  /* 0x000000150200720c */ /* 0x000fda0003f06270 */
[----:B------:R-:W-:Y:S05]  /*4ef0*/  @!P0 BRA `(.L_x_324) ;  /* 0xfffffff800448947 */ /* 0x000fea000383ffff */
.L_x_310:
[----:B------:R-:W-:Y:S05]  /*4f00*/  BSYNC.RECONVERGENT B1 ;  /* 0x0000000000017941 */ /* 0x000fea0003800200 */
.L_x_309:
        /* <DEDUP_REMOVED lines=32> */
.L_x_326:
[----:B------:R-:W-:Y:S05]  /*5110*/  BSYNC.RECONVERGENT B1 ;  /* 0x0000000000017941 */ /* 0x000fea0003800200 */
.L_x_325:
        /* <DEDUP_REMOVED lines=31> */
.L_x_328:
[----:B------:R-:W-:Y:S05]  /*5310*/  BSYNC.RECONVERGENT B1 ;  /* 0x0000000000017941 */ /* 0x000fea0003800200 */
.L_x_327:
        /* <DEDUP_REMOVED lines=31> */
.L_x_330:
[----:B------:R-:W-:Y:S05]  /*5510*/  BSYNC.RECONVERGENT B1 ;  /* 0x0000000000017941 */ /* 0x000fea0003800200 */
.L_x_329:
[----:B------:R-:W-:Y:S01]  /*5520*/  ISETP.GT.AND P0, PT, R8, 0x17, PT ;  /* 0x000000170800780c */ /* 0x000fe20003f04270 */
[----:B-1----:R1:W1:Y:S01]  /*5530*/  SHFL.DOWN PT, R6, R2, 0x8, 0x1f ;  /* 0x09001f0002067f89 */ /* 0x00226200000e0000 */
[----:B------:R-:W-:Y:S01]  /*5540*/  BSSY.RECONVERGENT B1, `(.L_x_331) ;  /* 0x000001d000017945 */ /* 0x000fe20003800200 */
[----:B--2---:R-:W-:Y:S02]  /*5550*/  IMAD.MOV.U32 R9, RZ, RZ, R11 ;  /* 0x000000ffff097224 */ /* 0x004fe400078e000b */
[----:B---3--:R2:W3:Y:S01]  /*5560*/  SHFL.DOWN PT, R7, R3, 0x8, 0x1f ;  /* 0x09001f0003077f89 */ /* 0x0084e200000e0000 */
[----:B------:R-:W-:Y:S02]  /*5570*/  IMAD.MOV.U32 R10, RZ, RZ, R12 ;  /* 0x000000ffff0a7224 */ /* 0x000fe400078e000c */
[----:B------:R-:W-:Y:S01]  /*5580*/  IMAD.MOV.U32 R4, RZ, RZ, R2 ;  /* 0x000000ffff047224 */ /* 0x000fe200078e0002 */
[----:B0-----:R2:W0:Y:S01]  /*5590*/  SHFL.DOWN PT, R14, R11, 0x8, 0x1f ;  /* 0x09001f000b0e7f89 */ /* 0x00142200000e0000 */
[----:B------:R-:W-:-:S03]  /*55a0*/  IMAD.MOV.U32 R5, RZ, RZ, R3 ;  /* 0x000000ffff057224 */ /* 0x000fc600078e0003 */
[----:B----4-:R2:W4:Y:S01]  /*55b0*/  SHFL.DOWN PT, R13, R12, 0x8, 0x1f ;  /* 0x09001f000c0d7f89 */ /* 0x01052200000e0000 */
        /* <DEDUP_REMOVED lines=21> */
.L_x_332:
[----:B------:R-:W-:Y:S05]  /*5710*/  BSYNC.RECONVERGENT B1 ;  /* 0x0000000000017941 */ /* 0x000fea0003800200 */
.L_x_331:
        /* <DEDUP_REMOVED lines=8> */
[----:B----4-:R-:W-:-:S03]  /*57a0*/  IMAD.MOV.U32 R13, RZ, RZ, R5 ;  /* 0x000000ffff0d7224 */ /* 0x010fc600078e0005 */
[----:B---3--:R3:W4:Y:S01]  /*57b0*/  SHFL.DOWN PT, R7, R10, 0x10, 0x1f ;  /* 0x0a001f000a077f89 */ /* 0x00872200000e0000 */
[----:B------:R-:W-:Y:S05]  /*57c0*/  @P0 BRA `(.L_x_334) ;  /* 0x0000000000500947 */ /* 0x000fea0003800000 */
[----:B-12---:R-:W-:Y:S01]  /*57d0*/  DSETP.GEU.AND P0, PT, |R4|, |R2|, PT ;  /* 0x400000020400722a */ /* 0x006fe20003f0e200 */
        /* <DEDUP_REMOVED lines=19> */
.L_x_334:
[----:B------:R-:W-:Y:S05]  /*5910*/  BSYNC.RECONVERGENT B1 ;  /* 0x0000000000017941 */ /* 0x000fea0003800200 */
.L_x_333:
        /* <DEDUP_REMOVED lines=11> */
.L_x_336:
[----:B------:R-:W-:Y:S05]  /*59d0*/  BSYNC.RECONVERGENT B1 ;  /* 0x0000000000017941 */ /* 0x000fea0003800200 */
.L_x_335:
        /* <DEDUP_REMOVED lines=8> */
[----:B0---4-:R-:W0:Y:S04]  /*5a60*/  LDS.128 R4, [R0+0x20] ;  /* 0x0000200000047984 */ /* 0x011e280000000c00 */
[----:B------:R2:W4:Y:S04]  /*5a70*/  LDS.64 R2, [R0+0x80] ;  /* 0x0000800000027984 */ /* 0x0005280000000a00 */
[----:B---3--:R2:W3:Y:S01]  /*5a80*/  LDS.128 R8, [R0+0x30] ;  /* 0x0000300000087984 */ /* 0x0084e20000000c00 */
[----:B-1----:R-:W-:Y:S01]  /*5a90*/  DSETP.GEU.AND P0, PT, |R12|, |R16|, PT ;  /* 0x400000100c00722a */ /* 0x002fe20003f0e200 */
[----:B------:R-:W-:-:S02]  /*5aa0*/  IMAD.MOV.U32 R20, RZ, RZ, R16 ;  /* 0x000000ffff147224 */ /* 0x000fc400078e0010 */
[----:B------:R-:W-:Y:S02]  /*5ab0*/  IMAD.MOV.U32 R21, RZ, RZ, R17 ;  /* 0x000000ffff157224 */ /* 0x000fe400078e0011 */
[----:B0-----:R-:W-:Y:S02]  /*5ac0*/  IMAD.MOV.U32 R23, RZ, RZ, R4 ;  /* 0x000000ffff177224 */ /* 0x001fe400078e0004 */
        /* <DEDUP_REMOVED lines=16> */
.L_x_338:
[----:B------:R-:W-:Y:S05]  /*5bd0*/  BSYNC.RECONVERGENT B1 ;  /* 0x0000000000017941 */ /* 0x000fea0003800200 */
.L_x_337:
        /* <DEDUP_REMOVED lines=23> */
.L_x_340:
[----:B------:R-:W-:Y:S05]  /*5d50*/  BSYNC.RECONVERGENT B1 ;  /* 0x0000000000017941 */ /* 0x000fea0003800200 */
.L_x_339:
        /* <DEDUP_REMOVED lines=21> */
.L_x_342:
[----:B------:R-:W-:Y:S05]  /*5eb0*/  BSYNC.RECONVERGENT B1 ;  /* 0x0000000000017941 */ /* 0x000fea0003800200 */
.L_x_341:
        /* <DEDUP_REMOVED lines=23> */
.L_x_344:
[----:B------:R-:W-:Y:S05]  /*6030*/  BSYNC.RECONVERGENT B1 ;  /* 0x0000000000017941 */ /* 0x000fea0003800200 */
.L_x_343:
        /* <DEDUP_REMOVED lines=21> */
.L_x_346:
[----:B------:R-:W-:Y:S05]  /*6190*/  BSYNC.RECONVERGENT B1 ;  /* 0x0000000000017941 */ /* 0x000fea0003800200 */
.L_x_345:
        /* <DEDUP_REMOVED lines=21> */
.L_x_348:
[----:B------:R-:W-:Y:S05]  /*62f0*/  BSYNC.RECONVERGENT B1 ;  /* 0x0000000000017941 */ /* 0x000fea0003800200 */
.L_x_347:
        /* <DEDUP_REMOVED lines=20> */
.L_x_268:
[----:B------:R-:W-:Y:S05]  /*6440*/  BSYNC.RECONVERGENT B0 ;  /* 0x0000000000007941 */ /* 0x000fea0003800200 */
.L_x_235:
[----:B------:R-:W-:Y:S05]  /*6450*/  @P1 EXIT ;  /* 0x000000000000194d */ /* 0x000fea0003800000 */
[----:B0123--:R-:W0:Y:S02]  /*6460*/  LDC.64 R2, c[0x0][0x390] ;  /* 0x0000e400ff027b82 */ /* 0x00fe240000000a00 */
[----:B0-----:R-:W-:Y:S04]  /*6470*/  STG.E.64 desc[UR8][R2.64], R12 ;  /* 0x0000000c02007986 */ /* 0x001fe8000c101b08 */
[----:B------:R-:W-:Y:S01]  /*6480*/  STG.E.64 desc[UR8][R2.64+0x8], R14 ;  /* 0x0000080e02007986 */ /* 0x000fe2000c101b08 */
[----:B------:R-:W-:Y:S05]  /*6490*/  EXIT ;  /* 0x000000000000794d */ /* 0x000fea0003800000 */
.L_x_349:
        /* <DEDUP_REMOVED lines=14> */
.L_x_734:


//--------------------- .text._ZN6thrust24THRUST_300001_SM_1000_NS8cuda_cub4core6detail13_kernel_agentINS1_8__reduce11ReduceAgentIPN4cuda3std3__45tupleIJdlEEESC_SB_iNS1_9__extrema9arg_max_fIdl10comparatorEEEEJSC_SC_iSG_EEEvDpT0_ --------------------------
	.section	.text._ZN6thrust24THRUST_300001_SM_1000_NS8cuda_cub4core6detail13_kernel_agentINS1_8__reduce11ReduceAgentIPN4cuda3std3__45tupleIJdlEEESC_SB_iNS1_9__extrema9arg_max_fIdl10comparatorEEEEJSC_SC_iSG_EEEvDpT0_,"ax",@progbits
	.align	128
        .global         _ZN6thrust24THRUST_300001_SM_1000_NS8cuda_cub4core6detail13_kernel_agentINS1_8__reduce11ReduceAgentIPN4cuda3std3__45tupleIJdlEEESC_SB_iNS1_9__extrema9arg_max_fIdl10comparatorEEEEJSC_SC_iSG_EEEvDpT0_
        .type           _ZN6thrust24THRUST_300001_SM_1000_NS8cuda_cub4core6detail13_kernel_agentINS1_8__reduce11ReduceAgentIPN4cuda3std3__45tupleIJdlEEESC_SB_iNS1_9__extrema9arg_max_fIdl10comparatorEEEEJSC_SC_iSG_EEEvDpT0_,@function
        .size           _ZN6thrust24THRUST_300001_SM_1000_NS8cuda_cub4core6detail13_kernel_agentINS1_8__reduce11ReduceAgentIPN4cuda3std3__45tupleIJdlEEESC_SB_iNS1_9__extrema9arg_max_fIdl10comparatorEEEEJSC_SC_iSG_EEEvDpT0_,(.L_x_735 - _ZN6thrust24THRUST_300001_SM_1000_NS8cuda_cub4core6detail13_kernel_agentINS1_8__reduce11ReduceAgentIPN4cuda3std3__45tupleIJdlEEESC_SB_iNS1_9__extrema9arg_max_fIdl10comparatorEEEEJSC_SC_iSG_EEEvDpT0_)
        .other          _ZN6thrust24THRUST_300001_SM_1000_NS8cuda_cub4core6detail13_kernel_agentINS1_8__reduce11ReduceAgentIPN4cuda3std3__45tupleIJdlEEESC_SB_iNS1_9__extrema9arg_max_fIdl10comparatorEEEEJSC_SC_iSG_EEEvDpT0_,@"STO_CUDA_ENTRY STV_DEFAULT"
_ZN6thrust24THRUST_300001_SM_1000_NS8cuda_cub4core6detail13_kernel_agentINS1_8__reduce11ReduceAgentIPN4cuda3std3__45tupleIJdlEEESC_SB_iNS1_9__extrema9arg_max_fIdl10comparatorEEEEJSC_SC_iSG_EEEvDpT0_:
.text._ZN6thrust24THRUST_300001_SM_1000_NS8cuda_cub4core6detail13_kernel_agentINS1_8__reduce11ReduceAgentIPN4cuda3std3__45tupleIJdlEEESC_SB_iNS1_9__extrema9arg_max_fIdl10comparatorEEEEJSC_SC_iSG_EEEvDpT0_:
        /* <DEDUP_REMOVED lines=21> */
.L_x_353:
[----:B0-----:R-:W-:Y:S05]  /*0150*/  BSYNC.RECONVERGENT B1 ;  /* 0x0000000000017941 */ /* 0x001fea0003800200 */
.L_x_352:
        /* <DEDUP_REMOVED lines=15> */
.L_x_360:
        /* <DEDUP_REMOVED lines=31> */
.L_x_359:
[----:B------:R-:W-:Y:S05]  /*0440*/  BSYNC.RECONVERGENT B3 ;  /* 0x0000000000037941 */ /* 0x000fea0003800200 */
.L_x_358:
[----:B------:R-:W-:Y:S02]  /*0450*/  IMAD.X R3, RZ, RZ, R3, P3 ;  /* 0x000000ffff037224 */ /* 0x000fe400018e0603 */
[----:B------:R-:W-:Y:S01]  /*0460*/  VIADD R19, R19, 0x100 ;  /* 0x0000010013137836 */ /* 0x000fe20000000000 */
[----:B------:R-:W-:Y:S06]  /*0470*/  @P2 BRA `(.L_x_360) ;  /* 0xfffffffc00742947 */ /* 0x000fec000383ffff */
.L_x_357:
[----:B------:R-:W-:Y:S05]  /*0480*/  BSYNC.RECONVERGENT B2 ;  /* 0x0000000000027941 */ /* 0x000fea0003800200 */
.L_x_356:
[----:B------:R-:W0:Y:S01]  /*0490*/  LDC.64 R8, c[0x0][0x380] ;  /* 0x0000e000ff087b82 */ /* 0x000e220000000a00 */
[----:B------:R-:W-:-:S13]  /*04a0*/  ISETP.GE.U32.AND P0, PT, R4, 0x300, PT ;  /* 0x000003000400780c */ /* 0x000fda0003f06070 */
[----:B------:R-:W-:Y:S05]  /*04b0*/  @!P0 BRA `(.L_x_355) ;  /* 0x0000000400908947 */ /* 0x000fea0003800000 */
.L_x_369:
        /* <DEDUP_REMOVED lines=13> */
[----:B------:R-:W-:Y:S01]  /*0590*/  IMAD.MOV.U32 R23, RZ, RZ, R12 ;  /* 0x000000ffff177224 */ /* 0x000fe200078e000c */
[----:B------:R-:W-:Y:S01]  /*05a0*/  MOV R25, R13 ;  /* 0x0000000d00197202 */ /* 0x000fe20000000f00 */
[----:B------:R-:W-:Y:S02]  /*05b0*/  IMAD.MOV.U32 R2, RZ, RZ, R14 ;  /* 0x000000ffff027224 */ /* 0x000fe400078e000e */
[----:B------:R-:W-:-:S09]  /*05c0*/  IMAD.MOV.U32 R3, RZ, RZ, R15 ;  /* 0x000000ffff037224 */ /* 0x000fd200078e000f */
        /* <DEDUP_REMOVED lines=9> */
.L_x_362:
[----:B------:R-:W-:Y:S05]  /*0660*/  BSYNC.RECONVERGENT B2 ;  /* 0x0000000000027941 */ /* 0x000fea0003800200 */
.L_x_361:
        /* <DEDUP_REMOVED lines=25> */
.L_x_364:
[----:B------:R-:W-:Y:S05]  /*0800*/  BSYNC.RECONVERGENT B2 ;  /* 0x0000000000027941 */ /* 0x000fea0003800200 */
.L_x_363:
        /* <DEDUP_REMOVED lines=21> */
.L_x_366:
[----:B------:R-:W-:Y:S05]  /*0960*/  BSYNC.RECONVERGENT B2 ;  /* 0x0000000000027941 */ /* 0x000fea0003800200 */
.L_x_365:
        /* <DEDUP_REMOVED lines=21> */
.L_x_368:
[----:B------:R-:W-:Y:S05]  /*0ac0*/  BSYNC.RECONVERGENT B2 ;  /* 0x0000000000027941 */ /* 0x000fea0003800200 */
.L_x_367:
[----:B------:R-:W-:-:S05]  /*0ad0*/  VIADD R19, R19, 0x400 ;  /* 0x0000040013137836 */ /* 0x000fca0000000000 */
[----:B------:R-:W-:-:S13]  /*0ae0*/  ISETP.GE.AND P0, PT, R19, UR5, PT ;  /* 0x0000000513007c0c */ /* 0x000fda000bf06270 */
[----:B------:R-:W-:Y:S05]  /*0af0*/  @!P0 BRA `(.L_x_369) ;  /* 0xfffffff800708947 */ /* 0x000fea000383ffff */
.L_x_355:
[----:B------:R-:W-:Y:S05]  /*0b00*/  BSYNC.RECONVERGENT B1 ;  /* 0x0000000000017941 */ /* 0x000fea0003800200 */
.L_x_354:
        /* <DEDUP_REMOVED lines=35> */
.L_x_372:
[----:B------:R-:W-:Y:S05]  /*0d40*/  BSYNC.RECONVERGENT B1 ;  /* 0x0000000000017941 */ /* 0x000fea0003800200 */
.L_x_371:
        /* <DEDUP_REMOVED lines=31> */
.L_x_374:
[----:B------:R-:W-:Y:S05]  /*0f40*/  BSYNC.RECONVERGENT B1 ;  /* 0x0000000000017941 */ /* 0x000fea0003800200 */
.L_x_373:
        /* <DEDUP_REMOVED lines=31> */
.L_x_376:
[----:B------:R-:W-:Y:S05]  /*1140*/  BSYNC.RECONVERGENT B1 ;  /* 0x0000000000017941 */ /* 0x000fea0003800200 */
.L_x_375:
        /* <DEDUP_REMOVED lines=31> */
.L_x_378:
[----:B------:R-:W-:Y:S05]  /*1340*/  BSYNC.RECONVERGENT B1 ;  /* 0x0000000000017941 */ /* 0x000fea0003800200 */
.L_x_377:
[----:B------:R-:W-:Y:S01]  /*1350*/  ISETP.GT.AND P0, PT, R9, 0xf, PT ;  /* 0x0000000f0900780c */ /* 0x000fe20003f04270 */
[----:B-1----:R1:W1:Y:S01]  /*1360*/  SHFL.DOWN PT, R6, R4, 0x10, 0x1f ;  /* 0x0a001f0004067f89 */ /* 0x00226200000e0000 */
[----:B------:R-:W-:Y:S01]  /*1370*/  BSSY.RECONVERGENT B1, `(.L_x_379) ;  /* 0x000001d000017945 */ /* 0x000fe20003800200 */
[----:B0-----:R-:W-:Y:S01]  /*1380*/  MOV R14, R8 ;  /* 0x00000008000e7202 */ /* 0x001fe20000000f00 */
[----:B----4-:R-:W-:Y:S01]  /*1390*/  IMAD.MOV.U32 R15, RZ, RZ, R10 ;  /* 0x000000ffff0f7224 */ /* 0x010fe200078e000a */
[----:B--2---:R0:W2:Y:S01]  /*13a0*/  SHFL.DOWN PT, R7, R5, 0x10, 0x1f ;  /* 0x0a001f0005077f89 */ /* 0x0040a200000e0000 */
[----:B------:R-:W-:Y:S02]  /*13b0*/  IMAD.MOV.U32 R2, RZ, RZ, R4 ;  /* 0x000000ffff027224 */ /* 0x000fe400078e0004 */
[----:B------:R-:W-:Y:S01]  /*13c0*/  IMAD.MOV.U32 R3, RZ, RZ, R5 ;  /* 0x000000ffff037224 */ /* 0x000fe200078e0005 */
[----:B------:R0:W4:Y:S04]  /*13d0*/  SHFL.DOWN PT, R11, R8, 0x10, 0x1f ;  /* 0x0a001f00080b7f89 */ /* 0x00012800000e0000 */
        /* <DEDUP_REMOVED lines=22> */
.L_x_380:
[----:B------:R-:W-:Y:S05]  /*1540*/  BSYNC.RECONVERGENT B1 ;  /* 0x0000000000017941 */ /* 0x000fea0003800200 */
.L_x_379:
        /* <DEDUP_REMOVED lines=11> */
.L_x_382:
[----:B------:R-:W-:Y:S05]  /*1600*/  BSYNC.RECONVERGENT B1 ;  /* 0x0000000000017941 */ /* 0x000fea0003800200 */
.L_x_381:
        /* <DEDUP_REMOVED lines=31> */
.L_x_385:
[----:B------:R-:W-:Y:S05]  /*1800*/  BSYNC.RECONVERGENT B1 ;  /* 0x0000000000017941 */ /* 0x000fea0003800200 */
.L_x_384:
        /* <DEDUP_REMOVED lines=10> */
[----:B------:R-:W-:Y:S01]  /*18b0*/  MOV R15, R26 ;  /* 0x0000001a000f7202 */ /* 0x000fe20000000f00 */
[----:B------:R-:W-:Y:S02]  /*18c0*/  IMAD.MOV.U32 R29, RZ, RZ, R27 ;  /* 0x000000ffff1d7224 */ /* 0x000fe400078e001b */
[----:B------:R-:W-:Y:S02]  /*18d0*/  IMAD.MOV.U32 R4, RZ, RZ, R24 ;  /* 0x000000ffff047224 */ /* 0x000fe400078e0018 */
[----:B------:R-:W-:-:S08]  /*18e0*/  IMAD.MOV.U32 R5, RZ, RZ, R25 ;  /* 0x000000ffff057224 */ /* 0x000fd000078e0019 */
        /* <DEDUP_REMOVED lines=9> */
.L_x_387:
[----:B------:R-:W-:Y:S05]  /*1980*/  BSYNC.RECONVERGENT B1 ;  /* 0x0000000000017941 */ /* 0x000fea0003800200 */
.L_x_386:
        /* <DEDUP_REMOVED lines=21> */
.L_x_389:
[----:B------:R-:W-:Y:S05]  /*1ae0*/  BSYNC.RECONVERGENT B1 ;  /* 0x0000000000017941 */ /* 0x000fea0003800200 */
.L_x_388:
        /* <DEDUP_REMOVED lines=23> */
.L_x_391:
[----:B------:R-:W-:Y:S05]  /*1c60*/  BSYNC.RECONVERGENT B1 ;  /* 0x0000000000017941 */ /* 0x000fea0003800200 */
.L_x_390:
        /* <DEDUP_REMOVED lines=21> */
.L_x_393:
[----:B------:R-:W-:Y:S05]  /*1dc0*/  BSYNC.RECONVERGENT B1 ;  /* 0x0000000000017941 */ /* 0x000fea0003800200 */
.L_x_392:
        /* <DEDUP_REMOVED lines=21> */
.L_x_395:
[----:B------:R-:W-:Y:S05]  /*1f20*/  BSYNC.RECONVERGENT B1 ;  /* 0x0000000000017941 */ /* 0x000fea0003800200 */
.L_x_394:
        /* <DEDUP_REMOVED lines=21> */
.L_x_370:
        /* <DEDUP_REMOVED lines=19> */
[----:B0-----:R-:W-:Y:S01]  /*21b0*/  MOV R16, R9 ;  /* 0x0000000900107202 */ /* 0x001fe20000000f00 */
[----:B--2---:R-:W-:Y:S02]  /*21c0*/  IMAD.MOV.U32 R18, RZ, RZ, R11 ;  /* 0x000000ffff127224 */ /* 0x004fe400078e000b */
[----:B------:R-:W-:Y:S02]  /*21d0*/  IMAD.MOV.U32 R2, RZ, RZ, R6 ;  /* 0x000000ffff027224 */ /* 0x000fe400078e0006 */
[----:B------:R-:W-:-:S08]  /*21e0*/  IMAD.MOV.U32 R3, RZ, RZ, R7 ;  /* 0x000000ffff037224 */ /* 0x000fd000078e0007 */
        /* <DEDUP_REMOVED lines=15> */
.L_x_397:
[----:B------:R-:W-:Y:S05]  /*22e0*/  BSYNC.RECONVERGENT B1 ;  /* 0x0000000000017941 */ /* 0x000fea0003800200 */
.L_x_396:
        /* <DEDUP_REMOVED lines=32> */
.L_x_399:
[----:B------:R-:W-:Y:S05]  /*24f0*/  BSYNC.RECONVERGENT B1 ;  /* 0x0000000000017941 */ /* 0x000fea0003800200 */
.L_x_398:
[----:B-1----:R-:W-:Y:S01]  /*2500*/  VIADD R2, R4, 0x4 ;  /* 0x0000000404027836 */ /* 0x002fe20000000000 */
[----:B---3--:R1:W3:Y:S01]  /*2510*/  SHFL.DOWN PT, R8, R6, 0x4, R5 ;  /* 0x0880000006087989 */ /* 0x0082e200000e0005 */
[----:B------:R-:W-:Y:S01]  /*2520*/  BSSY.RECONVERGENT B1, `(.L_x_400) ;  /* 0x000001e000017945 */ /* 0x000fe20003800200 */
[----:B------:R-:W-:Y:S01]  /*2530*/  IMAD.MOV.U32 R14, RZ, RZ, R10 ;  /* 0x000000ffff0e7224 */ /* 0x000fe200078e000a */
[----:B------:R-:W-:Y:S01]  /*2540*/  MOV R3, R7 ;  /* 0x0000000700037202 */ /* 0x000fe20000000f00 */
[----:B0-----:R1:W0:Y:S01]  /*2550*/  SHFL.DOWN PT, R9, R7, 0x4, R5 ;  /* 0x0880000007097989 */ /* 0x00122200000e0005 */
[----:B------:R-:W-:Y:S01]  /*2560*/  ISETP.GT.AND P0, PT, R2, R5, PT ;  /* 0x000000050200720c */ /* 0x000fe20003f04270 */
[----:B------:R-:W-:Y:S02]  /*2570*/  IMAD.MOV.U32 R16, RZ, RZ, R12 ;  /* 0x000000ffff107224 */ /* 0x000fe400078e000c */
[----:B--2---:R1:W2:Y:S01]  /*2580*/  SHFL.DOWN PT, R11, R10, 0x4, R5 ;  /* 0x088000000a0b7989 */ /* 0x0042a200000e0005 */
[----:B------:R-:W-:-:S03]  /*2590*/  IMAD.MOV.U32 R2, RZ, RZ, R6 ;  /* 0x000000ffff027224 */ /* 0x000fc600078e0006 */
[----:B----4-:R1:W4:Y:S06]  /*25a0*/  SHFL.DOWN PT, R13, R12, 0x4, R5 ;  /* 0x088000000c0d7989 */ /* 0x01032c00000e0005 */
        /* <DEDUP_REMOVED lines=21> */
.L_x_401:
[----:B------:R-:W-:Y:S05]  /*2700*/  BSYNC.RECONVERGENT B1 ;  /* 0x0000000000017941 */ /* 0x000fea0003800200 */
.L_x_400:
        /* <DEDUP_REMOVED lines=32> */
.L_x_403:
[----:B------:R-:W-:Y:S05]  /*2910*/  BSYNC.RECONVERGENT B1 ;  /* 0x0000000000017941 */ /* 0x000fea0003800200 */
.L_x_402:
[----:B-1----:R-:W-:Y:S01]  /*2920*/  VIADD R2, R4, 0x10 ;  /* 0x0000001004027836 */ /* 0x002fe20000000000 */
[----:B---3--:R1:W3:Y:S01]  /*2930*/  SHFL.DOWN PT, R8, R6, 0x10, R5 ;  /* 0x0a00000006087989 */ /* 0x0082e200000e0005 */
[----:B------:R-:W-:Y:S01]  /*2940*/  BSSY.RECONVERGENT B1, `(.L_x_404) ;  /* 0x000001e000017945 */ /* 0x000fe20003800200 */
[----:B------:R-:W-:Y:S02]  /*2950*/  IMAD.MOV.U32 R14, RZ, RZ, R10 ;  /* 0x000000ffff0e7224 */ /* 0x000fe400078e000a */
[----:B------:R-:W-:Y:S01]  /*2960*/  ISETP.GT.AND P0, PT, R2, R5, PT ;  /* 0x000000050200720c */ /* 0x000fe20003f04270 */
[----:B0-----:R1:W0:Y:S01]  /*2970*/  SHFL.DOWN PT, R9, R7, 0x10, R5 ;  /* 0x0a00000007097989 */ /* 0x00122200000e0005 */
[----:B------:R-:W-:Y:S01]  /*2980*/  IMAD.MOV.U32 R15, RZ, RZ, R12 ;  /* 0x000000ffff0f7224 */ /* 0x000fe200078e000c */
[----:B------:R-:W-:Y:S01]  /*2990*/  MOV R2, R6 ;  /* 0x0000000600027202 */ /* 0x000fe20000000f00 */
[----:B------:R-:W-:Y:S01]  /*29a0*/  IMAD.MOV.U32 R3, RZ, RZ, R7 ;  /* 0x000000ffff037224 */ /* 0x000fe200078e0007 */
[----:B--2---:R1:W2:Y:S04]  /*29b0*/  SHFL.DOWN PT, R11, R10, 0x10, R5 ;  /* 0x0a0000000a0b7989 */ /* 0x0042a800000e0005 */
        /* <DEDUP_REMOVED lines=22> */
.L_x_405:
[----:B------:R-:W-:Y:S05]  /*2b20*/  BSYNC.RECONVERGENT B1 ;  /* 0x0000000000017941 */ /* 0x000fea0003800200 */
.L_x_404:
        /* <DEDUP_REMOVED lines=11> */
.L_x_407:
[----:B------:R-:W-:Y:S05]  /*2be0*/  BSYNC.RECONVERGENT B1 ;  /* 0x0000000000017941 */ /* 0x000fea0003800200 */
.L_x_406:
        /* <DEDUP_REMOVED lines=35> */
.L_x_409:
[----:B------:R-:W-:Y:S05]  /*2e20*/  BSYNC.RECONVERGENT B1 ;  /* 0x0000000000017941 */ /* 0x000fea0003800200 */
.L_x_408:
[----:B------:R-:W-:Y:S01]  /*2e30*/  UISETP.GE.AND UP0, UPT, UR8, 0x41, UPT ;  /* 0x000000410800788c */ /* 0x000fe2000bf06270 */
[----:B0-----:R-:W-:Y:S01]  /*2e40*/  IMAD.MOV.U32 R9, RZ, RZ, R11 ;  /* 0x000000ffff097224 */ /* 0x001fe200078e000b */
[----:B------:R-:W-:Y:S01]  /*2e50*/  MOV R2, R4 ;  /* 0x0000000400027202 */ /* 0x000fe20000000f00 */
[----:B------:R-:W-:Y:S02]  /*2e60*/  IMAD.MOV.U32 R0, RZ, RZ, R8 ;  /* 0x000000ffff007224 */ /* 0x000fe400078e0008 */
[----:B------:R-:W-:-:S04]  /*2e70*/  IMAD.MOV.U32 R3, RZ, RZ, R5 ;  /* 0x000000ffff037224 */ /* 0x000fc800078e0005 */
        /* <DEDUP_REMOVED lines=27> */
.L_x_411:
[----:B------:R-:W-:Y:S05]  /*3030*/  BSYNC.RECONVERGENT B1 ;  /* 0x0000000000017941 */ /* 0x000fea0003800200 */
.L_x_410:
        /* <DEDUP_REMOVED lines=32> */
.L_x_413:
[----:B------:R-:W-:Y:S05]  /*3240*/  BSYNC.RECONVERGENT B1 ;  /* 0x0000000000017941 */ /* 0x000fea0003800200 */
.L_x_412:
[----:B------:R-:W-:Y:S01]  /*3250*/  UISETP.GE.AND UP0, UPT, UR8, 0x81, UPT ;  /* 0x000000810800788c */ /* 0x000fe2000bf06270 */
[----:B------:R-:W-:Y:S01]  /*3260*/  IMAD.MOV.U32 R9, RZ, RZ, R11 ;  /* 0x000000ffff097224 */ /* 0x000fe200078e000b */
        /* <DEDUP_REMOVED lines=30> */
.L_x_415:
[----:B------:R-:W-:Y:S05]  /*3450*/  BSYNC.RECONVERGENT B1 ;  /* 0x0000000000017941 */ /* 0x000fea0003800200 */
.L_x_414:
        /* <DEDUP_REMOVED lines=32> */
.L_x_417:
[----:B------:R-:W-:Y:S05]  /*3660*/  BSYNC.RECONVERGENT B1 ;  /* 0x0000000000017941 */ /* 0x000fea0003800200 */
.L_x_416:
        /* <DEDUP_REMOVED lines=13> */
[----:B------:R-:W-:Y:S01]  /*3740*/  MOV R6, R2 ;  /* 0x0000000200067202 */ /* 0x000fe20000000f00 */
[----:B------:R-:W-:Y:S02]  /*3750*/  IMAD.MOV.U32 R7, RZ, RZ, R3 ;  /* 0x000000ffff077224 */ /* 0x000fe400078e0003 */
[----:B-1----:R-:W-:Y:S02]  /*3760*/  IMAD.MOV.U32 R9, RZ, RZ, R12 ;  /* 0x000000ffff097224 */ /* 0x002fe400078e000c */
        /* <DEDUP_REMOVED lines=16> */
.L_x_419:
[----:B------:R-:W-:Y:S05]  /*3870*/  BSYNC.RECONVERGENT B1 ;  /* 0x0000000000017941 */ /* 0x000fea0003800200 */
.L_x_418:
        /* <DEDUP_REMOVED lines=32> */
.L_x_351:
        /* <DEDUP_REMOVED lines=34> */
[----:B------:R-:W-:-:S04]  /*3ca0*/  IMAD.MOV.U32 R15, RZ, RZ, 0x500 ;  /* 0x00000500ff0f7424 */ /* 0x000fc800078e00ff */
        /* <DEDUP_REMOVED lines=8> */
[----:B------:R-:W-:Y:S02]  /*3d30*/  @P2 MOV R9, R13 ;  /* 0x0000000d00092202 */ /* 0x000fe40000000f00 */
[----:B------:R-:W-:-:S04]  /*3d40*/  @P2 SEL R7, R11, R7, P0 ;  /* 0x000000070b072207 */ /* 0x000fc80000000000 */
        /* <DEDUP_REMOVED lines=10> */
[----:B------:R-:W-:Y:S06]  /*3df0*/  BRA.U !UP0, `(.L_x_420) ;  /* 0x0000000508287547 */ /* 0x000fec000b800000 */
[----:B------:R-:W-:Y:S01]  /*3e00*/  IMAD.MOV.U32 R25, RZ, RZ, R2 ;  /* 0x000000ffff197224 */ /* 0x000fe200078e0002 */
[----:B------:R-:W0:Y:S01]  /*3e10*/  LDCU UR4, c[0x0][0x390] ;  /* 0x00007200ff0477ac */ /* 0x000e220008000800 */
[----:B------:R-:W-:Y:S02]  /*3e20*/  IMAD.MOV.U32 R24, RZ, RZ, R3 ;  /* 0x000000ffff187224 */ /* 0x000fe400078e0003 */
[----:B------:R-:W-:-:S07]  /*3e30*/  IMAD.MOV.U32 R27, RZ, RZ, 0x500 ;  /* 0x00000500ff1b7424 */ /* 0x000fce00078e00ff */
.L_x_421:
[----:B------:R-:W1:Y:S01]  /*3e40*/  LDC.64 R22, c[0x0][0x380] ;  /* 0x0000e000ff167b82 */ /* 0x000e620000000a00 */
[----:B------:R-:W-:-:S04]  /*3e50*/  IMAD.IADD R3, R0, 0x1, R27 ;  /* 0x0000000100037824 */ /* 0x000fc800078e021b */
[----:B-1----:R-:W-:-:S05]  /*3e60*/  IMAD.WIDE.U32 R22, R3, 0x10, R22 ;  /* 0x0000001003167825 */ /* 0x002fca00078e0016 */
        /* <DEDUP_REMOVED lines=14> */
[----:B------:R-:W-:Y:S02]  /*3f50*/  @P2 FSEL R29, R5, R21, P0 ;  /* 0x00000015051d2208 */ /* 0x000fe40000000000 */
[----:B------:R-:W2:Y:S01]  /*3f60*/  LDG.E.64.CONSTANT R4, desc[UR6][R22.64+0x4000] ;  /* 0x0040000616047981 */ /* 0x000ea2000c1e9b00 */
[----:B------:R-:W-:Y:S02]  /*3f70*/  @P2 IMAD.MOV.U32 R20, RZ, RZ, R26 ;  /* 0x000000ffff142224 */ /* 0x000fe400078e001a */
[----:B------:R-:W-:-:S06]  /*3f80*/  @P2 IMAD.MOV.U32 R21, RZ, RZ, R29 ;  /* 0x000000ffff152224 */ /* 0x000fcc00078e001d */
        /* <DEDUP_REMOVED lines=32> */
[----:B------:R-:W-:-:S05]  /*4190*/  VIADD R7, R27, 0xa00 ;  /* 0x00000a001b077836 */ /* 0x000fca0000000000 */
[----:B0-----:R-:W-:Y:S01]  /*41a0*/  ISETP.GT.AND P1, PT, R7, UR4, PT ;  /* 0x0000000407007c0c */ /* 0x001fe2000bf24270 */
[----:B------:R-:W-:-:S04]  /*41b0*/  VIADD R15, R27, 0x500 ;  /* 0x000005001b0f7836 */ /* 0x000fc80000000000 */
[----:B------:R-:W-:Y:S01]  /*41c0*/  IMAD.MOV.U32 R27, RZ, RZ, R15 ;  /* 0x000000ffff1b7224 */ /* 0x000fe200078e000f */
        /* <DEDUP_REMOVED lines=11> */
[----:B------:R-:W-:Y:S01]  /*4280*/  IMAD.MOV.U32 R24, RZ, RZ, R3 ;  /* 0x000000ffff187224 */ /* 0x000fe200078e0003 */
[----:B------:R-:W-:Y:S06]  /*4290*/  @!P1 BRA `(.L_x_421) ;  /* 0xfffffff800e89947 */ /* 0x000fec000383ffff */
.L_x_420:
[----:B------:R-:W-:-:S13]  /*42a0*/  ISETP.GE.AND P0, PT, R15, UR4, PT ;  /* 0x000000040f007c0c */ /* 0x000fda000bf06270 */
        /* <DEDUP_REMOVED lines=12> */
[----:B------:R-:W0:Y:S01]  /*4370*/  LDC.64 R6, c[0x0][0x380] ;  /* 0x0000e000ff067b82 */ /* 0x000e220000000a00 */
[----:B------:R-:W-:Y:S01]  /*4380*/  LEA.HI R8, R20, 0x1, RZ, 0x18 ;  /* 0x0000000114087811 */ /* 0x000fe200078fc0ff */
[----:B------:R-:W-:Y:S01]  /*4390*/  IMAD.IADD R21, R0, 0x1, R15 ;  /* 0x0000000100157824 */ /* 0x000fe200078e020f */
[----:B------:R-:W-:Y:S02]  /*43a0*/  MOV R12, R0 ;  /* 0x00000000000c7202 */ /* 0x000fe40000000f00 */
[----:B------:R-:W-:-:S05]  /*43b0*/  LOP3.LUT R8, R8, 0x3, RZ, 0xc0, !PT ;  /* 0x0000000308087812 */ /* 0x000fca00078ec0ff */
[----:B------:R-:W-:-:S07]  /*43c0*/  IMAD.MOV R14, RZ, RZ, -R8 ;  /* 0x000000ffff0e7224 */ /* 0x000fce00078e0a08 */
.L_x_428:
[----:B0-----:R-:W-:-:S05]  /*43d0*/  IMAD.WIDE.U32 R18, R21, 0x10, R6 ;  /* 0x0000001015127825 */ /* 0x001fca00078e0006 */
[----:B------:R-:W2:Y:S04]  /*43e0*/  LDG.E.64.CONSTANT R8, desc[UR6][R18.64] ;  /* 0x0000000612087981 */ /* 0x000ea8000c1e9b00 */
[----:B------:R-:W3:Y:S01]  /*43f0*/  LDG.E.64.CONSTANT R10, desc[UR6][R18.64+0x8] ;  /* 0x00000806120a7981 */ /* 0x000ee2000c1e9b00 */
[----:B------:R-:W-:Y:S01]  /*4400*/  VIADD R14, R14, 0x1 ;  /* 0x000000010e0e7836 */ /* 0x000fe20000000000 */
[----:B------:R-:W-:Y:S01]  /*4410*/  BSSY.RECONVERGENT B3, `(.L_x_426) ;  /* 0x000001a000037945 */ /* 0x000fe20003800200 */
[----:B------:R-:W-:Y:S02]  /*4420*/  IMAD.MOV.U32 R23, RZ, RZ, R2 ;  /* 0x000000ffff177224 */ /* 0x000fe400078e0002 */
        /* <DEDUP_REMOVED lines=24> */
.L_x_427:
[----:B------:R-:W-:Y:S05]  /*45b0*/  BSYNC.RECONVERGENT B3 ;  /* 0x0000000000037941 */ /* 0x000fea0003800200 */
.L_x_426:
[----:B------:R-:W-:Y:S02]  /*45c0*/  VIADD R12, R12, 0x100 ;  /* 0x000001000c0c7836 */ /* 0x000fe40000000000 */
[----:B------:R-:W-:Y:S01]  /*45d0*/  VIADD R21, R21, 0x100 ;  /* 0x0000010015157836 */ /* 0x000fe20000000000 */
[----:B------:R-:W-:Y:S06]  /*45e0*/  @P2 BRA `(.L_x_428) ;  /* 0xfffffffc00782947 */ /* 0x000fec000383ffff */
.L_x_425:
[----:B------:R-:W-:Y:S05]  /*45f0*/  BSYNC.RECONVERGENT B2 ;  /* 0x0000000000027941 */ /* 0x000fea0003800200 */
.L_x_424:
[----:B------:R-:W-:-:S13]  /*4600*/  ISETP.GE.U32.AND P0, PT, R20, 0x300, PT ;  /* 0x000003001400780c */ /* 0x000fda0003f06070 */
[----:B------:R-:W-:Y:S05]  /*4610*/  @!P0 BRA `(.L_x_423) ;  /* 0x0000000400c88947 */ /* 0x000fea0003800000 */
[----:B------:R-:W0:Y:S01]  /*4620*/  LDCU.64 UR8, c[0x0][0x380] ;  /* 0x00007000ff0877ac */ /* 0x000e220008000a00 */
[----:B------:R-:W1:Y:S01]  /*4630*/  LDC.64 R10, c[0x0][0x380] ;  /* 0x0000e000ff0a7b82 */ /* 0x000e620000000a00 */
[C---:B------:R-:W-:Y:S01]  /*4640*/  IADD3 R17, P0, PT, R12.reuse, R15, RZ ;  /* 0x0000000f0c117210 */ /* 0x040fe20007f1e0ff */
[----:B------:R-:W-:-:S04]  /*4650*/  IMAD.IADD R15, R12, 0x1, R15 ;  /* 0x000000010c0f7824 */ /* 0x000fc800078e020f */
[----:B------:R-:W-:Y:S01]  /*4660*/  IMAD.X R6, RZ, RZ, RZ, P0 ;  /* 0x000000ffff067224 */ /* 0x000fe200000e06ff */
[----:B0-----:R-:W-:-:S04]  /*4670*/  LEA R14, P1, R17, UR8, 0x4 ;  /* 0x00000008110e7c11 */ /* 0x001fc8000f8220ff */
[----:B------:R-:W-:Y:S02]  /*4680*/  IADD3 R14, P0, PT, R14, 0x3008, RZ ;  /* 0x000030080e0e7810 */ /* 0x000fe40007f1e0ff */
[----:B------:R-:W-:-:S05]  /*4690*/  LEA.HI.X R17, R17, UR9, R6, 0x4, P1 ;  /* 0x0000000911117c11 */ /* 0x000fca00088f2406 */
[----:B------:R-:W-:-:S07]  /*46a0*/  IMAD.X R17, RZ, RZ, R17, P0 ;  /* 0x000000ffff117224 */ /* 0x000fce00000e0611 */
.L_x_437:
[----:B-1----:R-:W-:-:S05]  /*46b0*/  IMAD.WIDE.U32 R8, R15, 0x10, R10 ;  /* 0x000000100f087825 */ /* 0x002fca00078e000a */
[----:B------:R-:W2:Y:S04]  /*46c0*/  LDG.E.64.CONSTANT R22, desc[UR6][R8.64] ;  /* 0x0000000608167981 */ /* 0x000ea8000c1e9b00 */
[----:B------:R0:W3:Y:S02]  /*46d0*/  LDG.E.64.CONSTANT R6, desc[UR6][R8.64+0x8] ;  /* 0x0000080608067981 */ /* 0x0000e4000c1e9b00 */
[----:B0-----:R-:W-:Y:S02]  /*46e0*/  IMAD.MOV.U32 R8, RZ, RZ, R14 ;  /* 0x000000ffff087224 */ /* 0x001fe400078e000e */
[----:B------:R-:W-:-:S05]  /*46f0*/  IMAD.MOV.U32 R9, RZ, RZ, R17 ;  /* 0x000000ffff097224 */ /* 0x000fca00078e0011 */
[----:B------:R0:W5:Y:S04]  /*4700*/  LDG.E.64.CONSTANT R20, desc[UR6][R8.64+-0x2008] ;  /* 0xffdff80608147981 */ /* 0x000168000c1e9b00 */
[----:B------:R0:W5:Y:S01]  /*4710*/  LDG.E.64.CONSTANT R18, desc[UR6][R8.64+-0x2000] ;  /* 0xffe0000608127981 */ /* 0x000162000c1e9b00 */
[----:B------:R-:W-:Y:S01]  /*4720*/  BSSY.RECONVERGENT B2, `(.L_x_429) ;  /* 0x0000015000027945 */ /* 0x000fe20003800200 */
[----:B--2---:R-:W-:Y:S01]  /*4730*/  DSETP.GEU.AND P0, PT, |R4|, |R22|, PT ;  /* 0x400000160400722a */ /* 0x004fe20003f0e200 */
[----:B------:R-:W-:Y:S02]  /*4740*/  IMAD.MOV.U32 R16, RZ, RZ, R22 ;  /* 0x000000ffff107224 */ /* 0x000fe400078e0016 */
[----:B------:R-:W-:Y:S01]  /*4750*/  IMAD.MOV.U32 R17, RZ, RZ, R23 ;  /* 0x000000ffff117224 */ /* 0x000fe200078e0017 */
[----:B---3--:R-:W-:Y:S01]  /*4760*/  MOV R29, R7 ;  /* 0x00000007001d7202 */ /* 0x008fe20000000f00 */
[----:B------:R-:W-:-:S09]  /*4770*/  IMAD.MOV.U32 R27, RZ, RZ, R6 ;  /* 0x000000ffff1b7224 */ /* 0x000fd200078e0006 */
        /* <DEDUP_REMOVED lines=15> */
.L_x_430:
[----:B------:R-:W-:Y:S05]  /*4870*/  BSYNC.RECONVERGENT B2 ;  /* 0x0000000000027941 */ /* 0x000fea0003800200 */
.L_x_429:
[----:B------:R0:W5:Y:S04]  /*4880*/  LDG.E.64.CONSTANT R6, desc[UR6][R8.64+-0x1008] ;  /* 0xffeff80608067981 */ /* 0x000168000c1e9b00 */
[----:B------:R0:W5:Y:S02]  /*4890*/  LDG.E.64.CONSTANT R4, desc[UR6][R8.64+-0x1000] ;  /* 0xfff0000608047981 */ /* 0x000164000c1e9b00 */
[----:B-----5:R-:W-:Y:S01]  /*48a0*/  DSETP.GEU.AND P0, PT, |R16|, |R20|, PT ;  /* 0x400000141000722a */ /* 0x020fe20003f0e200 */
[----:B------:R-:W-:Y:S01]  /*48b0*/  BSSY.RECONVERGENT B2, `(.L_x_431) ;  /* 0x0000014000027945 */ /* 0x000fe20003800200 */
[----:B------:R-:W-:Y:S02]  /*48c0*/  IMAD.MOV.U32 R2, RZ, RZ, R20 ;  /* 0x000000ffff027224 */ /* 0x000fe400078e0014 */
[----:B------:R-:W-:-:S02]  /*48d0*/  IMAD.MOV.U32 R3, RZ, RZ, R21 ;  /* 0x000000ffff037224 */ /* 0x000fc400078e0015 */
        /* <DEDUP_REMOVED lines=17> */
.L_x_432:
[----:B------:R-:W-:Y:S05]  /*49f0*/  BSYNC.RECONVERGENT B2 ;  /* 0x0000000000027941 */ /* 0x000fea0003800200 */
.L_x_431:
[----:B------:R0:W5:Y:S04]  /*4a00*/  LDG.E.64.CONSTANT R16, desc[UR6][R8.64+-0x8] ;  /* 0xfffff80608107981 */ /* 0x000168000c1e9b00 */
[----:B------:R0:W5:Y:S01]  /*4a10*/  LDG.E.64.CONSTANT R18, desc[UR6][R8.64] ;  /* 0x0000000608127981 */ /* 0x000162000c1e9b00 */
[----:B------:R-:W-:Y:S01]  /*4a20*/  DSETP.GEU.AND P0, PT, |R2|, |R6|, PT ;  /* 0x400000060200722a */ /* 0x000fe20003f0e200 */
[----:B------:R-:W-:Y:S01]  /*4a30*/  BSSY.RECONVERGENT B2, `(.L_x_433) ;  /* 0x0000014000027945 */ /* 0x000fe20003800200 */
[----:B------:R-:W-:Y:S02]  /*4a40*/  IMAD.MOV.U32 R20, RZ, RZ, R6 ;  /* 0x000000ffff147224 */ /* 0x000fe400078e0006 */
[----:B------:R-:W-:Y:S02]  /*4a50*/  IMAD.MOV.U32 R21, RZ, RZ, R7 ;  /* 0x000000ffff157224 */ /* 0x000fe400078e0007 */
[----:B------:R-:W-:-:S02]  /*4a60*/  IMAD.MOV.U32 R29, RZ, RZ, R4 ;  /* 0x000000ffff1d7224 */ /* 0x000fc400078e0004 */
        /* <DEDUP_REMOVED lines=16> */
.L_x_434:
[----:B------:R-:W-:Y:S05]  /*4b70*/  BSYNC.RECONVERGENT B2 ;  /* 0x0000000000027941 */ /* 0x000fea0003800200 */
.L_x_433:
[----:B-----5:R-:W-:Y:S01]  /*4b80*/  DSETP.GEU.AND P0, PT, |R20|, |R16|, PT ;  /* 0x400000101400722a */ /* 0x020fe20003f0e200 */
[----:B------:R-:W-:Y:S01]  /*4b90*/  BSSY.RECONVERGENT B2, `(.L_x_435) ;  /* 0x0000014000027945 */ /* 0x000fe20003800200 */
[----:B------:R-:W-:Y:S02]  /*4ba0*/  IMAD.MOV.U32 R4, RZ, RZ, R16 ;  /* 0x000000ffff047224 */ /* 0x000fe400078e0010 */
[----:B------:R-:W-:Y:S02]  /*4bb0*/  IMAD.MOV.U32 R5, RZ, RZ, R17 ;  /* 0x000000ffff057224 */ /* 0x000fe400078e0011 */
[----:B------:R-:W-:Y:S02]  /*4bc0*/  IMAD.MOV.U32 R2, RZ, RZ, R18 ;  /* 0x000000ffff027224 */ /* 0x000fe400078e0012 */
[----:B------:R-:W-:-:S06]  /*4bd0*/  IMAD.MOV.U32 R3, RZ, RZ, R19 ;  /* 0x000000ffff037224 */ /* 0x000fcc00078e0013 */
        /* <DEDUP_REMOVED lines=15> */
.L_x_436:
[----:B------:R-:W-:Y:S05]  /*4cd0*/  BSYNC.RECONVERGENT B2 ;  /* 0x0000000000027941 */ /* 0x000fea0003800200 */
.L_x_435:
[----:B------:R-:W-:Y:S01]  /*4ce0*/  VIADD R12, R12, 0x400 ;  /* 0x000004000c0c7836 */ /* 0x000fe20000000000 */
[----:B------:R-:W-:Y:S01]  /*4cf0*/  IADD3 R14, P1, PT, R8, 0x4000, RZ ;  /* 0x00004000080e7810 */ /* 0x000fe20007f3e0ff */
[----:B------:R-:W-:-:S03]  /*4d00*/  VIADD R15, R15, 0x400 ;  /* 0x000004000f0f7836 */ /* 0x000fc60000000000 */
[----:B------:R-:W-:Y:S01]  /*4d10*/  ISETP.GE.AND P0, PT, R12, R13, PT ;  /* 0x0000000d0c00720c */ /* 0x000fe20003f06270 */
[----:B------:R-:W-:-:S12]  /*4d20*/  IMAD.X R17, RZ, RZ, R9, P1 ;  /* 0x000000ffff117224 */ /* 0x000fd800008e0609 */
[----:B------:R-:W-:Y:S05]  /*4d30*/  @!P0 BRA `(.L_x_437) ;  /* 0xfffffff8005c8947 */ /* 0x000fea000383ffff */
.L_x_423:
[----:B------:R-:W-:Y:S05]  /*4d40*/  BSYNC.RECONVERGENT B1 ;  /* 0x0000000000017941 */ /* 0x000fea0003800200 */
.L_x_422:
        /* <DEDUP_REMOVED lines=32> */
.L_x_439:
[----:B------:R-:W-:Y:S05]  /*4f50*/  BSYNC.RECONVERGENT B1 ;  /* 0x0000000000017941 */ /* 0x000fea0003800200 */
.L_x_438:
        /* <DEDUP_REMOVED lines=12> */
[----:B---3--:R-:W-:Y:S01]  /*5020*/  IMAD.MOV.U32 R8, RZ, RZ, R14 ;  /* 0x000000ffff087224 */ /* 0x008fe200078e000e */
[----:B------:R-:W-:Y:S01]  /*5030*/  MOV R2, R4 ;  /* 0x0000000400027202 */ /* 0x000fe20000000f00 */
[----:B----4-:R-:W-:Y:S02]  /*5040*/  IMAD.MOV.U32 R9, RZ, RZ, R13 ;  /* 0x000000ffff097224 */ /* 0x010fe400078e000d */
        /* <DEDUP_REMOVED lines=16> */
.L_x_441:
[----:B------:R-:W-:Y:S05]  /*5150*/  BSYNC.RECONVERGENT B1 ;  /* 0x0000000000017941 */ /* 0x000fea0003800200 */
.L_x_440:
[----:B------:R-:W-:Y:S01]  /*5160*/  ISETP.GT.AND P0, PT, R10, 0x1b, PT ;  /* 0x0000001b0a00780c */ /* 0x000fe20003f04270 */
[----:B0-----:R0:W0:Y:S01]  /*5170*/  SHFL.DOWN PT, R6, R2, 0x4, 0x1f ;  /* 0x08801f0002067f89 */ /* 0x00102200000e0000 */
[----:B------:R-:W-:Y:S01]  /*5180*/  BSSY.RECONVERGENT B1, `(.L_x_442) ;  /* 0x000001d000017945 */ /* 0x000fe20003800200 */
[----:B------:R-:W-:Y:S02]  /*5190*/  IMAD.MOV.U32 R11, RZ, RZ, R8 ;  /* 0x000000ffff0b7224 */ /* 0x000fe400078e0008 */
[----:B------:R0:W0:Y:S01]  /*51a0*/  SHFL.DOWN PT, R7, R3, 0x4, 0x1f ;  /* 0x08801f0003077f89 */ /* 0x00002200000e0000 */
[----:B------:R-:W-:Y:S02]  /*51b0*/  IMAD.MOV.U32 R12, RZ, RZ, R9 ;  /* 0x000000ffff0c7224 */ /* 0x000fe400078e0009 */
[----:B-1----:R-:W-:Y:S01]  /*51c0*/  IMAD.MOV.U32 R4, RZ, RZ, R2 ;  /* 0x000000ffff047224 */ /* 0x002fe200078e0002 */
[----:B----4-:R1:W4:Y:S01]  /*51d0*/  SHFL.DOWN PT, R13, R8, 0x4, 0x1f ;  /* 0x08801f00080d7f89 */ /* 0x01032200000e0000 */
[----:B--2---:R-:W-:-:S03]  /*51e0*/  IMAD.MOV.U32 R5, RZ, RZ, R3 ;  /* 0x000000ffff057224 */ /* 0x004fc600078e0003 */
[----:B---3--:R1:W2:Y:S01]  /*51f0*/  SHFL.DOWN PT, R14, R9, 0x4, 0x1f ;  /* 0x08801f00090e7f89 */ /* 0x0082a200000e0000 */
[----:B------:R-:W-:Y:S05]  /*5200*/  @P0 BRA `(.L_x_443) ;  /* 0x0000000000500947 */ /* 0x000fea0003800000 */
[----:B0-----:R-:W-:Y:S01]  /*5210*/  DSETP.GEU.AND P0, PT, |R2|, |R6|, PT ;  /* 0x400000060200722a */ /* 0x001fe20003f0e200 */
[----:B----4-:R-:W-:Y:S02]  /*5220*/  IMAD.MOV.U32 R11, RZ, RZ, R13 ;  /* 0x000000ffff0b7224 */ /* 0x010fe400078e000d */
        /* <DEDUP_REMOVED lines=18> */
.L_x_443:
[----:B------:R-:W-:Y:S05]  /*5350*/  BSYNC.RECONVERGENT B1 ;  /* 0x0000000000017941 */ /* 0x000fea0003800200 */
.L_x_442:
[----:B------:R-:W-:Y:S01]  /*5360*/  ISETP.GT.AND P0, PT, R10, 0x17, PT ;  /* 0x000000170a00780c */ /* 0x000fe20003f04270 */
[----:B0-----:R0:W3:Y:S01]  /*5370*/  SHFL.DOWN PT, R2, R4, 0x8, 0x1f ;  /* 0x09001f0004027f89 */ /* 0x0010e200000e0000 */
[----:B------:R-:W-:Y:S01]  /*5380*/  BSSY.RECONVERGENT B1, `(.L_x_444) ;  /* 0x000001d000017945 */ /* 0x000fe20003800200 */
[----:B-1----:R-:W-:Y:S02]  /*5390*/  IMAD.MOV.U32 R8, RZ, RZ, R11 ;  /* 0x000000ffff087224 */ /* 0x002fe400078e000b */
[----:B------:R0:W1:Y:S01]  /*53a0*/  SHFL.DOWN PT, R3, R5, 0x8, 0x1f ;  /* 0x09001f0005037f89 */ /* 0x00006200000e0000 */
[----:B------:R-:W-:Y:S02]  /*53b0*/  IMAD.MOV.U32 R9, RZ, RZ, R12 ;  /* 0x000000ffff097224 */ /* 0x000fe400078e000c */
[----:B------:R-:W-:Y:S01]  /*53c0*/  IMAD.MOV.U32 R6, RZ, RZ, R4 ;  /* 0x000000ffff067224 */ /* 0x000fe200078e0004 */
[----:B--2---:R0:W2:Y:S01]  /*53d0*/  SHFL.DOWN PT, R14, R11, 0x8, 0x1f ;  /* 0x09001f000b0e7f89 */ /* 0x0040a200000e0000 */
[----:B------:R-:W-:-:S03]  /*53e0*/  IMAD.MOV.U32 R7, RZ, RZ, R5 ;  /* 0x000000ffff077224 */ /* 0x000fc600078e0005 */
[----:B----4-:R0:W4:Y:S01]  /*53f0*/  SHFL.DOWN PT, R13, R12, 0x8, 0x1f ;  /* 0x09001f000c0d7f89 */ /* 0x01012200000e0000 */
[----:B------:R-:W-:Y:S05]  /*5400*/  @P0 BRA `(.L_x_445) ;  /* 0x0000000000500947 */ /* 0x000fea0003800000 */
[----:B-1-3--:R-:W-:Y:S01]  /*5410*/  DSETP.GEU.AND P0, PT, |R4|, |R2|, PT ;  /* 0x400000020400722a */ /* 0x00afe20003f0e200 */
[----:B--2---:R-:W-:Y:S01]  /*5420*/  IMAD.MOV.U32 R8, RZ, RZ, R14 ;  /* 0x000000ffff087224 */ /* 0x004fe200078e000e */
        /* <DEDUP_REMOVED lines=18> */
.L_x_445:
[----:B------:R-:W-:Y:S05]  /*5550*/  BSYNC.RECONVERGENT B1 ;  /* 0x0000000000017941 */ /* 0x000fea0003800200 */
.L_x_444:
[----:B------:R-:W-:Y:S01]  /*5560*/  ISETP.GT.AND P0, PT, R10, 0xf, PT ;  /* 0x0000000f0a00780c */ /* 0x000fe20003f04270 */
[----:B0-----:R0:W0:Y:S01]  /*5570*/  SHFL.DOWN PT, R4, R6, 0x10, 0x1f ;  /* 0x0a001f0006047f89 */ /* 0x00102200000e0000 */
[----:B------:R-:W-:Y:S01]  /*5580*/  BSSY.RECONVERGENT B1, `(.L_x_446) ;  /* 0x000001d000017945 */ /* 0x000fe20003800200 */
[----:B--2---:R-:W-:Y:S02]  /*5590*/  IMAD.MOV.U32 R14, RZ, RZ, R8 ;  /* 0x000000ffff0e7224 */ /* 0x004fe400078e0008 */
[----:B------:R2:W0:Y:S01]  /*55a0*/  SHFL.DOWN PT, R5, R7, 0x10, 0x1f ;  /* 0x0a001f0007057f89 */ /* 0x00042200000e0000 */
[----:B------:R-:W-:Y:S02]  /*55b0*/  IMAD.MOV.U32 R15, RZ, RZ, R9 ;  /* 0x000000ffff0f7224 */ /* 0x000fe400078e0009 */
[----:B---3--:R-:W-:Y:S01]  /*55c0*/  IMAD.MOV.U32 R2, RZ, RZ, R6 ;  /* 0x000000ffff027224 */ /* 0x008fe200078e0006 */
[----:B------:R2:W3:Y:S01]  /*55d0*/  SHFL.DOWN PT, R11, R8, 0x10, 0x1f ;  /* 0x0a001f00080b7f89 */ /* 0x0004e200000e0000 */
[----:B-1----:R-:W-:-:S03]  /*55e0*/  IMAD.MOV.U32 R3, RZ, RZ, R7 ;  /* 0x000000ffff037224 */ /* 0x002fc600078e0007 */
[----:B------:R2:W1:Y:S01]  /*55f0*/  SHFL.DOWN PT, R12, R9, 0x10, 0x1f ;  /* 0x0a001f00090c7f89 */ /* 0x00046200000e0000 */
[----:B------:R-:W-:Y:S05]  /*5600*/  @P0 BRA `(.L_x_447) ;  /* 0x0000000000500947 */ /* 0x000fea0003800000 */
[----:B0-----:R-:W-:Y:S01]  /*5610*/  DSETP.GEU.AND P0, PT, |R6|, |R4|, PT ;  /* 0x400000040600722a */ /* 0x001fe20003f0e200 */
[----:B---3--:R-:W-:Y:S02]  /*5620*/  IMAD.MOV.U32 R14, RZ, RZ, R11 ;  /* 0x000000ffff0e7224 */ /* 0x008fe400078e000b */
[----:B-1----:R-:W-:Y:S02]  /*5630*/  IMAD.MOV.U32 R15, RZ, RZ, R12 ;  /* 0x000000ffff0f7224 */ /* 0x002fe400078e000c */
        /* <DEDUP_REMOVED lines=17> */
.L_x_447:
[----:B------:R-:W-:Y:S05]  /*5750*/  BSYNC.RECONVERGENT B1 ;  /* 0x0000000000017941 */ /* 0x000fea0003800200 */
.L_x_446:
        /* <DEDUP_REMOVED lines=11> */
.L_x_449:
[----:B------:R-:W-:Y:S05]  /*5810*/  BSYNC.RECONVERGENT B1 ;  /* 0x0000000000017941 */ /* 0x000fea0003800200 */
.L_x_448:
        /* <DEDUP_REMOVED lines=8> */
[----:B--2---:R-:W2:Y:S04]  /*58a0*/  LDS.128 R4, [R0+0x20] ;  /* 0x0000200000047984 */ /* 0x004ea80000000c00 */
[----:B-1--4-:R1:W4:Y:S04]  /*58b0*/  LDS.64 R12, [R0+0x80] ;  /* 0x00008000000c7984 */ /* 0x0123280000000a00 */
[----:B---3--:R1:W3:Y:S01]  /*58c0*/  LDS.128 R8, [R0+0x30] ;  /* 0x0000300000087984 */ /* 0x0082e20000000c00 */
[----:B0-----:R-:W-:Y:S01]  /*58d0*/  DSETP.GEU.AND P0, PT, |R2|, |R16|, PT ;  /* 0x400000100200722a */ /* 0x001fe20003f0e200 */
[----:B------:R-:W-:-:S02]  /*58e0*/  IMAD.MOV.U32 R24, RZ, RZ, R16 ;  /* 0x000000ffff187224 */ /* 0x000fc400078e0010 */
[----:B------:R-:W-:Y:S02]  /*58f0*/  IMAD.MOV.U32 R25, RZ, RZ, R17 ;  /* 0x000000ffff197224 */ /* 0x000fe400078e0011 */
[----:B--2---:R-:W-:Y:S02]  /*5900*/  IMAD.MOV.U32 R27, RZ, RZ, R4 ;  /* 0x000000ffff1b7224 */ /* 0x004fe400078e0004 */
[----:B------:R-:W-:-:S07]  /*5910*/  IMAD.MOV.U32 R29, RZ, RZ, R5 ;  /* 0x000000ffff1d7224 */ /* 0x000fce00078e0005 */
[----:B-1-34-:R-:W-:Y:S05]  /*5920*/  @!P0 BRA `(.L_x_451) ;  /* 0x0000000000388947 */ /* 0x01afea0003800000 */
        /* <DEDUP_REMOVED lines=14> */
.L_x_451:
[----:B------:R-:W-:Y:S05]  /*5a10*/  BSYNC.RECONVERGENT B1 ;  /* 0x0000000000017941 */ /* 0x000fea0003800200 */
.L_x_450:
        /* <DEDUP_REMOVED lines=23> */
.L_x_453:
[----:B------:R-:W-:Y:S05]  /*5b90*/  BSYNC.RECONVERGENT B1 ;  /* 0x0000000000017941 */ /* 0x000fea0003800200 */
.L_x_452:
        /* <DEDUP_REMOVED lines=21> */
.L_x_455:
[----:B------:R-:W-:Y:S05]  /*5cf0*/  BSYNC.RECONVERGENT B1 ;  /* 0x0000000000017941 */ /* 0x000fea0003800200 */
.L_x_454:
        /* <DEDUP_REMOVED lines=23> */
.L_x_457:
[----:B------:R-:W-:Y:S05]  /*5e70*/  BSYNC.RECONVERGENT B1 ;  /* 0x0000000000017941 */ /* 0x000fea0003800200 */
.L_x_456:
[----:B------:R-:W-:Y:S01]  /*5e80*/  DSETP.GEU.AND P0, PT, |R14|, |R22|, PT ;  /* 0x400000160e00722a */ /* 0x000fe20003f0e200 */
[----:B------:R-:W-:Y:S01]  /*5e90*/  BSSY.RECONVERGENT B1, `(.L_x_458) ;  /* 0x0000014000017945 */ /* 0x000fe20003800200 */
[----:B------:R-:W-:Y:S01]  /*5ea0*/  MOV R2, R22 ;  /* 0x0000001600027202 */ /* 0x000fe20000000f00 */
[----:B------:R-:W-:Y:S02]  /*5eb0*/  IMAD.MOV.U32 R3, RZ, RZ, R23 ;  /* 0x000000ffff037224 */ /* 0x000fe400078e0017 */
[----:B-1----:R-:W-:Y:S02]  /*5ec0*/  IMAD.MOV.U32 R19, RZ, RZ, R8 ;  /* 0x000000ffff137224 */ /* 0x002fe400078e0008 */
        /* <DEDUP_REMOVED lines=16> */
.L_x_459:
[----:B------:R-:W-:Y:S05]  /*5fd0*/  BSYNC.RECONVERGENT B1 ;  /* 0x0000000000017941 */ /* 0x000fea0003800200 */
.L_x_458:
        /* <DEDUP_REMOVED lines=21> */
.L_x_461:
[----:B------:R-:W-:Y:S05]  /*6130*/  BSYNC.RECONVERGENT B1 ;  /* 0x0000000000017941 */ /* 0x000fea0003800200 */
.L_x_460:
        /* <DEDUP_REMOVED lines=20> */
.L_x_383:
[----:B------:R-:W-:Y:S05]  /*6280*/  BSYNC.RECONVERGENT B0 ;  /* 0x0000000000007941 */ /* 0x000fea0003800200 */
.L_x_350:
[----:B------:R-:W-:Y:S05]  /*6290*/  @P1 EXIT ;  /* 0x000000000000194d */ /* 0x000fea0003800000 */
[----:B01----:R-:W0:Y:S02]  /*62a0*/  LDC.64 R4, c[0x0][0x388] ;  /* 0x0000e200ff047b82 */ /* 0x003e240000000a00 */
[----:B0-----:R-:W-:Y:S04]  /*62b0*/  STG.E.64 desc[UR6][R4.64], R2 ;  /* 0x0000000204007986 */ /* 0x001fe8000c101b06 */
[----:B------:R-:W-:Y:S01]  /*62c0*/  STG.E.64 desc[UR6][R4.64+0x8], R14 ;  /* 0x0000080e04007986 */ /* 0x000fe2000c101b06 */
[----:B------:R-:W-:Y:S05]  /*62d0*/  EXIT ;  /* 0x000000000000794d */ /* 0x000fea0003800000 */
.L_x_462:
        /* <DEDUP_REMOVED lines=10> */
.L_x_735:


//--------------------- .text._ZN6thrust24THRUST_300001_SM_1000_NS8cuda_cub4core6detail13_kernel_agentINS1_8__reduce10DrainAgentIiEEJN3cub18CUB_300001_SM_10009GridQueueIjEEiEEEvDpT0_ --------------------------
	.section	.text._ZN6thrust24THRUST_300001_SM_1000_NS8cuda_cub4core6detail13_kernel_agentINS1_8__reduce10DrainAgentIiEEJN3cub18CUB_300001_SM_10009GridQueueIjEEiEEEvDpT0_,"ax",@progbits
	.align	128
        .global         _ZN6thrust24THRUST_300001_SM_1000_NS8cuda_cub4core6detail13_kernel_agentINS1_8__reduce10DrainAgentIiEEJN3cub18CUB_300001_SM_10009GridQueueIjEEiEEEvDpT0_
        .type           _ZN6thrust24THRUST_300001_SM_1000_NS8cuda_cub4core6detail13_kernel_agentINS1_8__reduce10DrainAgentIiEEJN3cub18CUB_300001_SM_10009GridQueueIjEEiEEEvDpT0_,@function
        .size           _ZN6thrust24THRUST_300001_SM_1000_NS8cuda_cub4core6detail13_kernel_agentINS1_8__reduce10DrainAgentIiEEJN3cub18CUB_300001_SM_10009GridQueueIjEEiEEEvDpT0_,(.L_x_736 - _ZN6thrust24THRUST_300001_SM_1000_NS8cuda_cub4core6detail13_kernel_agentINS1_8__reduce10DrainAgentIiEEJN3cub18CUB_300001_SM_10009GridQueueIjEEiEEEvDpT0_)
        .other          _ZN6thrust24THRUST_300001_SM_1000_NS8cuda_cub4core6detail13_kernel_agentINS1_8__reduce10DrainAgentIiEEJN3cub18CUB_300001_SM_10009GridQueueIjEEiEEEvDpT0_,@"STO_CUDA_ENTRY STV_DEFAULT"
_ZN6thrust24THRUST_300001_SM_1000_NS8cuda_cub4core6detail13_kernel_agentINS1_8__reduce10DrainAgentIiEEJN3cub18CUB_300001_SM_10009GridQueueIjEEiEEEvDpT0_:
.text._ZN6thrust24THRUST_300001_SM_1000_NS8cuda_cub4core6detail13_kernel_agentINS1_8__reduce10DrainAgentIiEEJN3cub18CUB_300001_SM_10009GridQueueIjEEiEEEvDpT0_:
[----:B------:R-:W-:Y:S08]  /*0000*/  LDC R1, c[0x0][0x37c] ;  /* 0x0000df00ff017b82 */ /* 0x000ff00000000800 */
[----:B------:R-:W0:Y:S01]  /*0010*/  LDC.64 R2, c[0x0][0x380] ;  /* 0x0000e000ff027b82 */ /* 0x000e220000000a00 */
[----:B------:R-:W0:Y:S07]  /*0020*/  LDCU.64 UR4, c[0x0][0x358] ;  /* 0x00006b00ff0477ac */ /* 0x000e2e0008000a00 */
[----:B------:R-:W1:Y:S01]  /*0030*/  LDC R5, c[0x0][0x388] ;  /* 0x0000e200ff057b82 */ /* 0x000e620000000800 */
[----:B0-----:R-:W-:Y:S04]  /*0040*/  STG.E desc[UR4][R2.64+0x4], RZ ;  /* 0x000004ff02007986 */ /* 0x001fe8000c101904 */
[----:B-1----:R-:W-:Y:S01]  /*0050*/  STG.E desc[UR4][R2.64], R5 ;  /* 0x0000000502007986 */ /* 0x002fe2000c101904 */
[----:B------:R-:W-:Y:S05]  /*0060*/  EXIT ;  /* 0x000000000000794d */ /* 0x000fea0003800000 */
.L_x_463:
        /* <DEDUP_REMOVED lines=9> */
.L_x_736:


//--------------------- .text._ZN6thrust24THRUST_300001_SM_1000_NS8cuda_cub4core6detail13_kernel_agentINS1_8__reduce11ReduceAgentINS0_12zip_iteratorIN4cuda3std3__45tupleIJNS0_10device_ptrIdEENS0_17counting_iteratorIlNS0_11use_defaultESF_SF_EEEEEEEPNSB_IJdlEEESJ_iNS1_9__extrema9arg_max_fIdl10comparatorEEEEJSI_SK_iN3cub18CUB_300001_SM_100013GridEvenShareIiEENSR_9GridQueueIjEESO_EEEvDpT0_ --------------------------
	.section	.text._ZN6thrust24THRUST_300001_SM_1000_NS8cuda_cub4core6detail13_kernel_agentINS1_8__reduce11ReduceAgentINS0_12zip_iteratorIN4cuda3std3__45tupleIJNS0_10device_ptrIdEENS0_17counting_iteratorIlNS0_11use_defaultESF_SF_EEEEEEEPNSB_IJdlEEESJ_iNS1_9__extrema9arg_max_fIdl10comparatorEEEEJSI_SK_iN3cub18CUB_300001_SM_100013GridEvenShareIiEENSR_9GridQueueIjEESO_EEEvDpT0_,"ax",@progbits
	.align	128
        .global         _ZN6thrust24THRUST_300001_SM_1000_NS8cuda_cub4core6detail13_kernel_agentINS1_8__reduce11ReduceAgentINS0_12zip_iteratorIN4cuda3std3__45tupleIJNS0_10device_ptrIdEENS0_17counting_iteratorIlNS0_11use_defaultESF_SF_EEEEEEEPNSB_IJdlEEESJ_iNS1_9__extrema9arg_max_fIdl10comparatorEEEEJSI_SK_iN3cub18CUB_300001_SM_100013GridEvenShareIiEENSR_9GridQueueIjEESO_EEEvDpT0_
        .type           _ZN6thrust24THRUST_300001_SM_1000_NS8cuda_cub4core6detail13_kernel_agentINS1_8__reduce11ReduceAgentINS0_12zip_iteratorIN4cuda3std3__45tupleIJNS0_10device_ptrIdEENS0_17counting_iteratorIlNS0_11use_defaultESF_SF_EEEEEEEPNSB_IJdlEEESJ_iNS1_9__extrema9arg_max_fIdl10comparatorEEEEJSI_SK_iN3cub18CUB_300001_SM_100013GridEvenShareIiEENSR_9GridQueueIjEESO_EEEvDpT0_,@function
        .size           _ZN6thrust24THRUST_300001_SM_1000_NS8cuda_cub4core6detail13_kernel_agentINS1_8__reduce11ReduceAgentINS0_12zip_iteratorIN4cuda3std3__45tupleIJNS0_10device_ptrIdEENS0_17counting_iteratorIlNS0_11use_defaultESF_SF_EEEEEEEPNSB_IJdlEEESJ_iNS1_9__extrema9arg_max_fIdl10comparatorEEEEJSI_SK_iN3cub18CUB_300001_SM_100013GridEvenShareIiEENSR_9GridQueueIjEESO_EEEvDpT0_,(.L_x_737 - _ZN6thrust24THRUST_300001_SM_1000_NS8cuda_cub4core6detail13_kernel_agentINS1_8__reduce11ReduceAgentINS0_12zip_iteratorIN4cuda3std3__45tupleIJNS0_10device_ptrIdEENS0_17counting_iteratorIlNS0_11use_defaultESF_SF_EEEEEEEPNSB_IJdlEEESJ_iNS1_9__extrema9arg_max_fIdl10comparatorEEEEJSI_SK_iN3cub18CUB_300001_SM_100013GridEvenShareIiEENSR_9GridQueueIjEESO_EEEvDpT0_)
        .other          _ZN6thrust24THRUST_300001_SM_1000_NS8cuda_cub4core6detail13_kernel_agentINS1_8__reduce11ReduceAgentINS0_12zip_iteratorIN4cuda3std3__45tupleIJNS0_10device_ptrIdEENS0_17counting_iteratorIlNS0_11use_defaultESF_SF_EEEEEEEPNSB_IJdlEEESJ_iNS1_9__extrema9arg_max_fIdl10comparatorEEEEJSI_SK_iN3cub18CUB_300001_SM_100013GridEvenShareIiEENSR_9GridQueueIjEESO_EEEvDpT0_,@"STO_CUDA_ENTRY STV_DEFAULT"
_ZN6thrust24THRUST_300001_SM_1000_NS8cuda_cub4core6detail13_kernel_agentINS1_8__reduce11ReduceAgentINS0_12zip_iteratorIN4cuda3std3__45tupleIJNS0_10device_ptrIdEENS0_17counting_iteratorIlNS0_11use_defaultESF_SF_EEEEEEEPNSB_IJdlEEESJ_iNS1_9__extrema9arg_max_fIdl10comparatorEEEEJSI_SK_iN3cub18CUB_300001_SM_100013GridEvenShareIiEENSR_9GridQueueIjEESO_EEEvDpT0_:
.text._ZN6thrust24THRUST_300001_SM_1000_NS8cuda_cub4core6detail13_kernel_agentINS1_8__reduce11ReduceAgentINS0_12zip_iteratorIN4cuda3std3__45tupleIJNS0_10device_ptrIdEENS0_17counting_iteratorIlNS0_11use_defaultESF_SF_EEEEEEEPNSB_IJdlEEESJ_iNS1_9__extrema9arg_max_fIdl10comparatorEEEEJSI_SK_iN3cub18CUB_300001_SM_100013GridEvenShareIiEENSR_9GridQueueIjEESO_EEEvDpT0_:
[----:B------:R-:W-:Y:S01]  /*0000*/  LDC R1, c[0x0][0x37c] ;  /* 0x0000df00ff017b82 */ /* 0x000fe20000000800 */
[----:B------:R-:W0:Y:S01]  /*0010*/  S2R R0, SR_CTAID.X ;  /* 0x0000000000007919 */ /* 0x000e220000002500 */
[----:B------:R-:W1:Y:S01]  /*0020*/  LDCU UR4, c[0x0][0x398] ;  /* 0x00007300ff0477ac */ /* 0x000e620008000800 */
[----:B------:R-:W-:Y:S01]  /*0030*/  BSSY.RECONVERGENT B0, `(.L_x_464) ;  /* 0x000066d000007945 */ /* 0x000fe20003800200 */
[----:B------:R-:W2:Y:S01]  /*0040*/  LDCU UR6, c[0x0][0x370] ;  /* 0x00006e00ff0677ac */ /* 0x000ea20008000800 */
[----:B------:R-:W3:Y:S01]  /*0050*/  LDCU.64 UR10, c[0x0][0x358] ;  /* 0x00006b00ff0a77ac */ /* 0x000ee20008000a00 */
[----:B-1----:R-:W-:Y:S01]  /*0060*/  IMAD.U32 R7, RZ, RZ, UR4 ;  /* 0x00000004ff077e24 */ /* 0x002fe2000f8e00ff */
[----:B--2---:R-:W-:Y:S01]  /*0070*/  UIMAD UR6, UR6, 0x500, URZ ;  /* 0x00000500060678a4 */ /* 0x004fe2000f8e02ff */
[----:B0-----:R-:W-:-:S04]  /*0080*/  IMAD R10, R0, 0x500, RZ ;  /* 0x00000500000a7824 */ /* 0x001fc800078e02ff */
[----:B------:R-:W-:-:S05]  /*0090*/  VIADD R2, R10, 0x500 ;  /* 0x000005000a027836 */ /* 0x000fca0000000000 */
[----:B------:R-:W-:-:S13]  /*00a0*/  ISETP.GT.AND P0, PT, R2, R7, PT ;  /* 0x000000070200720c */ /* 0x000fda0003f04270 */
[----:B---3--:R-:W-:Y:S05]  /*00b0*/  @!P0 BRA `(.L_x_465) ;  /* 0x0000003800d08947 */ /* 0x008fea0003800000 */
[----:B------:R-:W0:Y:S01]  /*00c0*/  S2R R5, SR_TID.X ;  /* 0x0000000000057919 */ /* 0x000e220000002100 */
[----:B------:R-:W-:Y:S01]  /*00d0*/  IMAD.IADD R4, R7, 0x1, -R10 ;  /* 0x0000000107047824 */ /* 0x000fe200078e0a0a */
[----:B------:R-:W1:Y:S01]  /*00e0*/  LDCU.64 UR6, c[0x0][0x388] ;  /* 0x00007100ff0677ac */ /* 0x000e620008000a00 */
[----:B------:R-:W-:Y:S01]  /*00f0*/  BSSY.RECONVERGENT B1, `(.L_x_466) ;  /* 0x0000010000017945 */ /* 0x000fe20003800200 */
[----:B------:R-:W-:Y:S01]  /*0100*/  IMAD.MOV.U32 R8, RZ, RZ, RZ ;  /* 0x000000ffff087224 */ /* 0x000fe200078e00ff */
[----:B------:R-:W-:Y:S01]  /*0110*/  CS2R R2, SRZ ;  /* 0x0000000000027805 */ /* 0x000fe2000001ff00 */
[----:B------:R-:W2:Y:S01]  /*0120*/  LDCU.64 UR8, c[0x0][0x388] ;  /* 0x00007100ff0877ac */ /* 0x000ea20008000a00 */
[----:B------:R-:W-:Y:S01]  /*0130*/  IMAD.MOV.U32 R6, RZ, RZ, RZ ;  /* 0x000000ffff067224 */ /* 0x000fe200078e00ff */
[----:B0-----:R-:W-:Y:S01]  /*0140*/  ISETP.GE.AND P0, PT, R5, R4, PT ;  /* 0x000000040500720c */ /* 0x001fe20003f06270 */
[----:B------:R-:W-:-:S12]  /*0150*/  IMAD.MOV.U32 R9, RZ, RZ, R5 ;  /* 0x000000ffff097224 */ /* 0x000fd800078e0005 */
[----:B-12---:R-:W-:Y:S05]  /*0160*/  @P0 BRA `(.L_x_467) ;  /* 0x0000000000200947 */ /* 0x006fea0003800000 */
[----:B------:R-:W0:Y:S01]  /*0170*/  LDC.64 R2, c[0x0][0x380] ;  /* 0x0000e000ff027b82 */ /* 0x000e220000000a00 */
[----:B------:R-:W-:Y:S01]  /*0180*/  IMAD.IADD R11, R10, 0x1, R5 ;  /* 0x000000010a0b7824 */ /* 0x000fe200078e0205 */
[----:B------:R-:W1:Y:S03]  /*0190*/  LDCU.64 UR4, c[0x0][0x388] ;  /* 0x00007100ff0477ac */ /* 0x000e660008000a00 */
[----:B0-----:R-:W-:-:S06]  /*01a0*/  IMAD.WIDE R2, R11, 0x8, R2 ;  /* 0x000000080b027825 */ /* 0x001fcc00078e0202 */
[----:B------:R-:W5:Y:S01]  /*01b0*/  LDG.E.64 R2, desc[UR10][R2.64] ;  /* 0x0000000a02027981 */ /* 0x000f62000c1e1b00 */
[----:B-1----:R-:W-:Y:S01]  /*01c0*/  IADD3 R8, P0, PT, R11, UR4, RZ ;  /* 0x000000040b087c10 */ /* 0x002fe2000ff1e0ff */
[----:B------:R-:W-:-:S03]  /*01d0*/  VIADD R9, R5, 0x100 ;  /* 0x0000010005097836 */ /* 0x000fc60000000000 */
[----:B------:R-:W-:-:S09]  /*01e0*/  LEA.HI.X.SX32 R6, R11, UR5, 0x1, P0 ;  /* 0x000000050b067c11 */ /* 0x000fd200080f0eff */
.L_x_467:
[----:B------:R-:W-:Y:S05]  /*01f0*/  BSYNC.RECONVERGENT B1 ;  /* 0x0000000000017941 */ /* 0x000fea0003800200 */
.L_x_466:
        /* <DEDUP_REMOVED lines=9> */
[----:B------:R-:W0:Y:S01]  /*0290*/  LDC.64 R12, c[0x0][0x380] ;  /* 0x0000e000ff0c7b82 */ /* 0x000e220000000a00 */
[----:B------:R-:W-:Y:S01]  /*02a0*/  LEA.HI R7, R18, 0x1, RZ, 0x18 ;  /* 0x0000000112077811 */ /* 0x000fe200078fc0ff */
[----:B------:R-:W-:-:S03]  /*02b0*/  IMAD.IADD R11, R10, 0x1, R9 ;  /* 0x000000010a0b7824 */ /* 0x000fc600078e0209 */
[----:B------:R-:W-:-:S05]  /*02c0*/  LOP3.LUT R7, R7, 0x3, RZ, 0xc0, !PT ;  /* 0x0000000307077812 */ /* 0x000fca00078ec0ff */
[----:B------:R-:W-:-:S07]  /*02d0*/  IMAD.MOV R7, RZ, RZ, -R7 ;  /* 0x000000ffff077224 */ /* 0x000fce00078e0a07 */
.L_x_474:
[----:B0-----:R-:W-:-:S06]  /*02e0*/  IMAD.WIDE R14, R11, 0x8, R12 ;  /* 0x000000080b0e7825 */ /* 0x001fcc00078e020c */
[----:B------:R-:W2:Y:S01]  /*02f0*/  LDG.E.64 R14, desc[UR10][R14.64] ;  /* 0x0000000a0e0e7981 */ /* 0x000ea2000c1e1b00 */
[----:B------:R-:W-:Y:S01]  /*0300*/  IADD3 R22, P1, PT, R11, UR6, RZ ;  /* 0x000000060b167c10 */ /* 0x000fe2000ff3e0ff */
[----:B------:R-:W-:Y:S01]  /*0310*/  VIADD R7, R7, 0x1 ;  /* 0x0000000107077836 */ /* 0x000fe20000000000 */
[----:B------:R-:W-:Y:S01]  /*0320*/  BSSY.RECONVERGENT B3, `(.L_x_472) ;  /* 0x000001b000037945 */ /* 0x000fe20003800200 */
[----:B------:R-:W-:Y:S01]  /*0330*/  IMAD.MOV.U32 R19, RZ, RZ, R8 ;  /* 0x000000ffff137224 */ /* 0x000fe200078e0008 */
[----:B------:R-:W-:Y:S01]  /*0340*/  LEA.HI.X.SX32 R21, R11, UR7, 0x1, P1 ;  /* 0x000000070b157c11 */ /* 0x000fe200088f0eff */
[----:B------:R-:W-:Y:S01]  /*0350*/  IMAD.MOV.U32 R20, RZ, RZ, R6 ;  /* 0x000000ffff147224 */ /* 0x000fe200078e0006 */
[----:B------:R-:W-:Y:S01]  /*0360*/  ISETP.NE.AND P2, PT, R7, RZ, PT ;  /* 0x000000ff0700720c */ /* 0x000fe20003f45270 */
[----:B-----5:R-:W-:Y:S02]  /*0370*/  IMAD.MOV.U32 R16, RZ, RZ, R2 ;  /* 0x000000ffff107224 */ /* 0x020fe400078e0002 */
[----:B------:R-:W-:-:S02]  /*0380*/  IMAD.MOV.U32 R17, RZ, RZ, R3 ;  /* 0x000000ffff117224 */ /* 0x000fc400078e0003 */
[----:B------:R-:W-:Y:S02]  /*0390*/  IMAD.MOV.U32 R8, RZ, RZ, R22 ;  /* 0x000000ffff087224 */ /* 0x000fe400078e0016 */
        /* <DEDUP_REMOVED lines=19> */
.L_x_473:
[----:B------:R-:W-:Y:S05]  /*04d0*/  BSYNC.RECONVERGENT B3 ;  /* 0x0000000000037941 */ /* 0x000fea0003800200 */
.L_x_472:
[----:B------:R-:W-:Y:S02]  /*04e0*/  VIADD R9, R9, 0x100 ;  /* 0x0000010009097836 */ /* 0x000fe40000000000 */
[----:B------:R-:W-:Y:S01]  /*04f0*/  VIADD R11, R11, 0x100 ;  /* 0x000001000b0b7836 */ /* 0x000fe20000000000 */
[----:B------:R-:W-:Y:S06]  /*0500*/  @P2 BRA `(.L_x_474) ;  /* 0xfffffffc00742947 */ /* 0x000fec000383ffff */
.L_x_471:
[----:B------:R-:W-:Y:S05]  /*0510*/  BSYNC.RECONVERGENT B2 ;  /* 0x0000000000027941 */ /* 0x000fea0003800200 */
.L_x_470:
[----:B------:R-:W-:-:S13]  /*0520*/  ISETP.GE.U32.AND P0, PT, R18, 0x300, PT ;  /* 0x000003001200780c */ /* 0x000fda0003f06070 */
[----:B------:R-:W-:Y:S05]  /*0530*/  @!P0 BRA `(.L_x_469) ;  /* 0x0000000400cc8947 */ /* 0x000fea0003800000 */
[----:B------:R-:W0:Y:S01]  /*0540*/  LDC.64 R12, c[0x0][0x380] ;  /* 0x0000e000ff0c7b82 */ /* 0x000e220000000a00 */
[----:B------:R-:W-:-:S04]  /*0550*/  IMAD.IADD R7, R10, 0x1, R9 ;  /* 0x000000010a077824 */ /* 0x000fc800078e0209 */
[C---:B------:R-:W-:Y:S02]  /*0560*/  VIADD R27, R7.reuse, 0x100 ;  /* 0x00000100071b7836 */ /* 0x040fe40000000000 */
[C---:B------:R-:W-:Y:S02]  /*0570*/  VIADD R26, R7.reuse, 0x200 ;  /* 0x00000200071a7836 */ /* 0x040fe40000000000 */
[----:B------:R-:W-:Y:S01]  /*0580*/  VIADD R25, R7, 0x300 ;  /* 0x0000030007197836 */ /* 0x000fe20000000000 */
[----:B0-----:R-:W-:-:S05]  /*0590*/  IADD3 R10, P0, PT, R12, 0x1000, RZ ;  /* 0x000010000c0a7810 */ /* 0x001fca0007f1e0ff */
[----:B------:R-:W-:-:S08]  /*05a0*/  IMAD.X R11, RZ, RZ, R13, P0 ;  /* 0x000000ffff0b7224 */ /* 0x000fd000000e060d */
.L_x_483:
[----:B------:R-:W-:-:S05]  /*05b0*/  IMAD.WIDE R22, R7, 0x8, R10 ;  /* 0x0000000807167825 */ /* 0x000fca00078e020a */
[----:B------:R-:W2:Y:S04]  /*05c0*/  LDG.E.64 R20, desc[UR10][R22.64+-0x1000] ;  /* 0xfff0000a16147981 */ /* 0x000ea8000c1e1b00 */
[----:B-----5:R0:W5:Y:S04]  /*05d0*/  LDG.E.64 R16, desc[UR10][R22.64+-0x800] ;  /* 0xfff8000a16107981 */ /* 0x020168000c1e1b00 */
[----:B------:R0:W5:Y:S04]  /*05e0*/  LDG.E.64 R14, desc[UR10][R22.64] ;  /* 0x0000000a160e7981 */ /* 0x000168000c1e1b00 */
[----:B------:R0:W5:Y:S01]  /*05f0*/  LDG.E.64 R12, desc[UR10][R22.64+0x800] ;  /* 0x0008000a160c7981 */ /* 0x000162000c1e1b00 */
[C---:B------:R-:W-:Y:S01]  /*0600*/  IADD3 R29, P1, PT, R7.reuse, UR8, RZ ;  /* 0x00000008071d7c10 */ /* 0x040fe2000ff3e0ff */
[----:B------:R-:W-:Y:S03]  /*0610*/  BSSY.RECONVERGENT B2, `(.L_x_475) ;  /* 0x0000016000027945 */ /* 0x000fe60003800200 */
[----:B------:R-:W-:Y:S01]  /*0620*/  LEA.HI.X.SX32 R31, R7, UR9, 0x1, P1 ;  /* 0x00000009071f7c11 */ /* 0x000fe200088f0eff */
[----:B------:R-:W-:-:S03]  /*0630*/  IMAD.MOV.U32 R24, RZ, RZ, R29 ;  /* 0x000000ffff187224 */ /* 0x000fc600078e001d */
[----:B------:R-:W-:Y:S01]  /*0640*/  MOV R28, R31 ;  /* 0x0000001f001c7202 */ /* 0x000fe20000000f00 */
        /* <DEDUP_REMOVED lines=18> */
.L_x_476:
[----:B------:R-:W-:Y:S05]  /*0770*/  BSYNC.RECONVERGENT B2 ;  /* 0x0000000000027941 */ /* 0x000fea0003800200 */
.L_x_475:
[----:B-----5:R-:W-:Y:S01]  /*0780*/  DSETP.GEU.AND P0, PT, |R18|, |R16|, PT ;  /* 0x400000101200722a */ /* 0x020fe20003f0e200 */
[C---:B------:R-:W-:Y:S01]  /*0790*/  IADD3 R21, P1, PT, R27.reuse, UR8, RZ ;  /* 0x000000081b157c10 */ /* 0x040fe2000ff3e0ff */
[----:B------:R-:W-:Y:S01]  /*07a0*/  BSSY.RECONVERGENT B2, `(.L_x_477) ;  /* 0x0000015000027945 */ /* 0x000fe20003800200 */
[----:B------:R-:W-:Y:S02]  /*07b0*/  IMAD.MOV.U32 R2, RZ, RZ, R16 ;  /* 0x000000ffff027224 */ /* 0x000fe400078e0010 */
[----:B------:R-:W-:Y:S01]  /*07c0*/  LEA.HI.X.SX32 R23, R27, UR9, 0x1, P1 ;  /* 0x000000091b177c11 */ /* 0x000fe200088f0eff */
[----:B------:R-:W-:Y:S02]  /*07d0*/  IMAD.MOV.U32 R6, RZ, RZ, R21 ;  /* 0x000000ffff067224 */ /* 0x000fe400078e0015 */
[----:B------:R-:W-:Y:S02]  /*07e0*/  IMAD.MOV.U32 R3, RZ, RZ, R17 ;  /* 0x000000ffff037224 */ /* 0x000fe400078e0011 */
[----:B------:R-:W-:-:S04]  /*07f0*/  IMAD.MOV.U32 R8, RZ, RZ, R23 ;  /* 0x000000ffff087224 */ /* 0x000fc800078e0017 */
        /* <DEDUP_REMOVED lines=15> */
.L_x_478:
[----:B------:R-:W-:Y:S05]  /*08f0*/  BSYNC.RECONVERGENT B2 ;  /* 0x0000000000027941 */ /* 0x000fea0003800200 */
.L_x_477:
[----:B------:R-:W-:Y:S01]  /*0900*/  DSETP.GEU.AND P0, PT, |R2|, |R14|, PT ;  /* 0x4000000e0200722a */ /* 0x000fe20003f0e200 */
[C---:B------:R-:W-:Y:S01]  /*0910*/  IADD3 R21, P1, PT, R26.reuse, UR8, RZ ;  /* 0x000000081a157c10 */ /* 0x040fe2000ff3e0ff */
[----:B------:R-:W-:Y:S01]  /*0920*/  BSSY.RECONVERGENT B2, `(.L_x_479) ;  /* 0x0000016000027945 */ /* 0x000fe20003800200 */
[----:B------:R-:W-:Y:S01]  /*0930*/  IADD3 R29, P2, PT, R25, UR8, RZ ;  /* 0x00000008191d7c10 */ /* 0x000fe2000ff5e0ff */
[----:B------:R-:W-:Y:S01]  /*0940*/  IMAD.MOV.U32 R16, RZ, RZ, R14 ;  /* 0x000000ffff107224 */ /* 0x000fe200078e000e */
        /* <DEDUP_REMOVED lines=19> */
.L_x_480:
[----:B------:R-:W-:Y:S05]  /*0a80*/  BSYNC.RECONVERGENT B2 ;  /* 0x0000000000027941 */ /* 0x000fea0003800200 */
.L_x_479:
[----:B------:R-:W-:Y:S01]  /*0a90*/  DSETP.GEU.AND P0, PT, |R16|, |R12|, PT ;  /* 0x4000000c1000722a */ /* 0x000fe20003f0e200 */
[----:B------:R-:W-:Y:S01]  /*0aa0*/  LEA.HI.X.SX32 R14, R25, UR9, 0x1, P2 ;  /* 0x00000009190e7c11 */ /* 0x000fe200090f0eff */
[----:B------:R-:W-:Y:S01]  /*0ab0*/  BSSY.RECONVERGENT B2, `(.L_x_481) ;  /* 0x0000014000027945 */ /* 0x000fe20003800200 */
[----:B------:R-:W-:Y:S02]  /*0ac0*/  IMAD.MOV.U32 R8, RZ, RZ, R29 ;  /* 0x000000ffff087224 */ /* 0x000fe400078e001d */
[----:B------:R-:W-:Y:S02]  /*0ad0*/  IMAD.MOV.U32 R2, RZ, RZ, R12 ;  /* 0x000000ffff027224 */ /* 0x000fe400078e000c */
[----:B------:R-:W-:Y:S02]  /*0ae0*/  IMAD.MOV.U32 R6, RZ, RZ, R14 ;  /* 0x000000ffff067224 */ /* 0x000fe400078e000e */
[----:B------:R-:W-:-:S05]  /*0af0*/  IMAD.MOV.U32 R3, RZ, RZ, R13 ;  /* 0x000000ffff037224 */ /* 0x000fca00078e000d */
        /* <DEDUP_REMOVED lines=15> */
.L_x_482:
[----:B------:R-:W-:Y:S05]  /*0bf0*/  BSYNC.RECONVERGENT B2 ;  /* 0x0000000000027941 */ /* 0x000fea0003800200 */
.L_x_481:
[----:B------:R-:W-:Y:S02]  /*0c00*/  VIADD R9, R9, 0x400 ;  /* 0x0000040009097836 */ /* 0x000fe40000000000 */
[----:B------:R-:W-:Y:S02]  /*0c10*/  VIADD R27, R27, 0x400 ;  /* 0x000004001b1b7836 */ /* 0x000fe40000000000 */
[----:B------:R-:W-:Y:S01]  /*0c20*/  VIADD R26, R26, 0x400 ;  /* 0x000004001a1a7836 */ /* 0x000fe20000000000 */
[----:B------:R-:W-:Y:S01]  /*0c30*/  ISETP.GE.AND P0, PT, R9, R4, PT ;  /* 0x000000040900720c */ /* 0x000fe20003f06270 */
[----:B------:R-:W-:Y:S02]  /*0c40*/  VIADD R25, R25, 0x400 ;  /* 0x0000040019197836 */ /* 0x000fe40000000000 */
[----:B------:R-:W-:-:S10]  /*0c50*/  VIADD R7, R7, 0x400 ;  /* 0x0000040007077836 */ /* 0x000fd40000000000 */
[----:B------:R-:W-:Y:S05]  /*0c60*/  @!P0 BRA `(.L_x_483) ;  /* 0xfffffff800508947 */ /* 0x000fea000383ffff */
.L_x_469:
[----:B------:R-:W-:Y:S05]  /*0c70*/  BSYNC.RECONVERGENT B1 ;  /* 0x0000000000017941 */ /* 0x000fea0003800200 */
.L_x_468:
        /* <DEDUP_REMOVED lines=34> */
.L_x_486:
[----:B------:R-:W-:Y:S05]  /*0ea0*/  BSYNC.RECONVERGENT B1 ;  /* 0x0000000000017941 */ /* 0x000fea0003800200 */
.L_x_485:
        /* <DEDUP_REMOVED lines=31> */
.L_x_488:
[----:B------:R-:W-:Y:S05]  /*10a0*/  BSYNC.RECONVERGENT B1 ;  /* 0x0000000000017941 */ /* 0x000fea0003800200 */
.L_x_487:
[----:B------:R-:W-:Y:S01]  /*10b0*/  ISETP.GT.AND P0, PT, R15, 0x1b, PT ;  /* 0x0000001b0f00780c */ /* 0x000fe20003f04270 */
[----:B---3--:R3:W3:Y:S01]  /*10c0*/  SHFL.DOWN PT, R8, R2, 0x4, 0x1f ;  /* 0x08801f0002087f89 */ /* 0x0086e200000e0000 */
[----:B------:R-:W-:Y:S01]  /*10d0*/  BSSY.RECONVERGENT B1, `(.L_x_489) ;  /* 0x000001d000017945 */ /* 0x000fe20003800200 */
[----:B0-----:R-:W-:Y:S01]  /*10e0*/  MOV R11, R4 ;  /* 0x00000004000b7202 */ /* 0x001fe20000000f00 */
[----:B------:R-:W-:Y:S01]  /*10f0*/  IMAD.MOV.U32 R12, RZ, RZ, R13 ;  /* 0x000000ffff0c7224 */ /* 0x000fe200078e000d */
[----:B------:R0:W0:Y:S01]  /*1100*/  SHFL.DOWN PT, R9, R3, 0x4, 0x1f ;  /* 0x08801f0003097f89 */ /* 0x00002200000e0000 */
[----:B-1----:R-:W-:Y:S02]  /*1110*/  IMAD.MOV.U32 R6, RZ, RZ, R2 ;  /* 0x000000ffff067224 */ /* 0x002fe400078e0002 */
[----:B--2---:R-:W-:Y:S01]  /*1120*/  IMAD.MOV.U32 R7, RZ, RZ, R3 ;  /* 0x000000ffff077224 */ /* 0x004fe200078e0003 */
[----:B----4-:R1:W2:Y:S04]  /*1130*/  SHFL.DOWN PT, R17, R4, 0x4, 0x1f ;  /* 0x08801f0004117f89 */ /* 0x0102a800000e0000 */
[----:B------:R1:W4:Y:S01]  /*1140*/  SHFL.DOWN PT, R10, R13, 0x4, 0x1f ;  /* 0x08801f000d0a7f89 */ /* 0x00032200000e0000 */
        /* <DEDUP_REMOVED lines=21> */
.L_x_490:
[----:B------:R-:W-:Y:S05]  /*12a0*/  BSYNC.RECONVERGENT B1 ;  /* 0x0000000000017941 */ /* 0x000fea0003800200 */
.L_x_489:
[----:B------:R-:W-:Y:S01]  /*12b0*/  ISETP.GT.AND P0, PT, R15, 0x17, PT ;  /* 0x000000170f00780c */ /* 0x000fe20003f04270 */
[----:B---3--:R3:W2:Y:S01]  /*12c0*/  SHFL.DOWN PT, R8, R6, 0x8, 0x1f ;  /* 0x09001f0006087f89 */ /* 0x0086a200000e0000 */
[----:B------:R-:W-:Y:S01]  /*12d0*/  BSSY.RECONVERGENT B1, `(.L_x_491) ;  /* 0x000001d000017945 */ /* 0x000fe20003800200 */
[----:B-1----:R-:W-:Y:S02]  /*12e0*/  IMAD.MOV.U32 R4, RZ, RZ, R11 ;  /* 0x000000ffff047224 */ /* 0x002fe400078e000b */
[----:B0-----:R3:W0:Y:S01]  /*12f0*/  SHFL.DOWN PT, R9, R7, 0x8, 0x1f ;  /* 0x09001f0007097f89 */ /* 0x00162200000e0000 */
[----:B----4-:R-:W-:Y:S02]  /*1300*/  IMAD.MOV.U32 R10, RZ, RZ, R12 ;  /* 0x000000ffff0a7224 */ /* 0x010fe400078e000c */
[----:B------:R-:W-:Y:S01]  /*1310*/  IMAD.MOV.U32 R2, RZ, RZ, R6 ;  /* 0x000000ffff027224 */ /* 0x000fe200078e0006 */
[----:B------:R3:W1:Y:S01]  /*1320*/  SHFL.DOWN PT, R14, R11, 0x8, 0x1f ;  /* 0x09001f000b0e7f89 */ /* 0x00066200000e0000 */
[----:B------:R-:W-:-:S03]  /*1330*/  IMAD.MOV.U32 R3, RZ, RZ, R7 ;  /* 0x000000ffff037224 */ /* 0x000fc600078e0007 */
[----:B------:R3:W4:Y:S01]  /*1340*/  SHFL.DOWN PT, R13, R12, 0x8, 0x1f ;  /* 0x09001f000c0d7f89 */ /* 0x00072200000e0000 */
[----:B------:R-:W-:Y:S05]  /*1350*/  @P0 BRA `(.L_x_492) ;  /* 0x0000000000500947 */ /* 0x000fea0003800000 */
[----:B0-2---:R-:W-:Y:S01]  /*1360*/  DSETP.GEU.AND P0, PT, |R6|, |R8|, PT ;  /* 0x400000080600722a */ /* 0x005fe20003f0e200 */
[----:B-1----:R-:W-:Y:S02]  /*1370*/  IMAD.MOV.U32 R4, RZ, RZ, R14 ;  /* 0x000000ffff047224 */ /* 0x002fe400078e000e */
        /* <DEDUP_REMOVED lines=18> */
.L_x_492:
[----:B------:R-:W-:Y:S05]  /*14a0*/  BSYNC.RECONVERGENT B1 ;  /* 0x0000000000017941 */ /* 0x000fea0003800200 */
.L_x_491:
[----:B------:R-:W-:Y:S01]  /*14b0*/  ISETP.GT.AND P0, PT, R15, 0xf, PT ;  /* 0x0000000f0f00780c */ /* 0x000fe20003f04270 */
[----:B---3--:R3:W1:Y:S01]  /*14c0*/  SHFL.DOWN PT, R6, R2, 0x10, 0x1f ;  /* 0x0a001f0002067f89 */ /* 0x00866200000e0000 */
[----:B------:R-:W-:Y:S01]  /*14d0*/  BSSY.RECONVERGENT B1, `(.L_x_493) ;  /* 0x000001d000017945 */ /* 0x000fe20003800200 */
[----:B--2---:R-:W-:Y:S02]  /*14e0*/  IMAD.MOV.U32 R17, RZ, RZ, R4 ;  /* 0x000000ffff117224 */ /* 0x004fe400078e0004 */
[----:B------:R3:W2:Y:S01]  /*14f0*/  SHFL.DOWN PT, R7, R3, 0x10, 0x1f ;  /* 0x0a001f0003077f89 */ /* 0x0006a200000e0000 */
[----:B------:R-:W-:Y:S02]  /*1500*/  IMAD.MOV.U32 R19, RZ, RZ, R10 ;  /* 0x000000ffff137224 */ /* 0x000fe400078e000a */
[----:B------:R-:W-:Y:S01]  /*1510*/  IMAD.MOV.U32 R12, RZ, RZ, R2 ;  /* 0x000000ffff0c7224 */ /* 0x000fe200078e0002 */
[----:B0-----:R3:W0:Y:S01]  /*1520*/  SHFL.DOWN PT, R9, R4, 0x10, 0x1f ;  /* 0x0a001f0004097f89 */ /* 0x00162200000e0000 */
[----:B----4-:R-:W-:-:S03]  /*1530*/  IMAD.MOV.U32 R13, RZ, RZ, R3 ;  /* 0x000000ffff0d7224 */ /* 0x010fc600078e0003 */
[----:B------:R3:W4:Y:S01]  /*1540*/  SHFL.DOWN PT, R11, R10, 0x10, 0x1f ;  /* 0x0a001f000a0b7f89 */ /* 0x00072200000e0000 */
[----:B------:R-:W-:Y:S05]  /*1550*/  @P0 BRA `(.L_x_494) ;  /* 0x0000000000500947 */ /* 0x000fea0003800000 */
[----:B-12---:R-:W-:Y:S01]  /*1560*/  DSETP.GEU.AND P0, PT, |R2|, |R6|, PT ;  /* 0x400000060200722a */ /* 0x006fe20003f0e200 */
[----:B0-----:R-:W-:Y:S01]  /*1570*/  IMAD.MOV.U32 R17, RZ, RZ, R9 ;  /* 0x000000ffff117224 */ /* 0x001fe200078e0009 */
        /* <DEDUP_REMOVED lines=18> */
.L_x_494:
[----:B------:R-:W-:Y:S05]  /*16a0*/  BSYNC.RECONVERGENT B1 ;  /* 0x0000000000017941 */ /* 0x000fea0003800200 */
.L_x_493:
[----:B------:R-:W-:Y:S01]  /*16b0*/  ISETP.NE.AND P0, PT, R15, RZ, PT ;  /* 0x000000ff0f00720c */ /* 0x000fe20003f05270 */
[----:B------:R-:W-:-:S12]  /*16c0*/  BSSY.RECONVERGENT B1, `(.L_x_495) ;  /* 0x000000b000017945 */ /* 0x000fd80003800200 */
[----:B------:R-:W-:Y:S05]  /*16d0*/  @P0 BRA `(.L_x_496) ;  /* 0x0000000000240947 */ /* 0x000fea0003800000 */
[----:B---3--:R-:W3:Y:S01]  /*16e0*/  S2R R4, SR_CgaCtaId ;  /* 0x0000000000047919 */ /* 0x008ee20000008800 */
[----:B------:R-:W-:Y:S01]  /*16f0*/  MOV R3, 0x400 ;  /* 0x0000040000037802 */ /* 0x000fe20000000f00 */
[----:B------:R-:W-:Y:S01]  /*1700*/  IMAD.MOV.U32 R18, RZ, RZ, R17 ;  /* 0x000000ffff127224 */ /* 0x000fe200078e0011 */
[----:B------:R-:W-:-:S04]  /*1710*/  SHF.R.U32.HI R2, RZ, 0x1, R5 ;  /* 0x00000001ff027819 */ /* 0x000fc80000011605 */
[----:B------:R-:W-:Y:S02]  /*1720*/  LOP3.LUT R2, R2, 0x1f0, RZ, 0xc0, !PT ;  /* 0x000001f002027812 */ /* 0x000fe400078ec0ff */
[----:B---3--:R-:W-:-:S05]  /*1730*/  LEA R3, R4, R3, 0x18 ;  /* 0x0000000304037211 */ /* 0x008fca00078ec0ff */
[----:B------:R-:W-:-:S05]  /*1740*/  IMAD.IADD R3, R2, 0x1, R3 ;  /* 0x0000000102037824 */ /* 0x000fca00078e0203 */
[----:B------:R3:W-:Y:S04]  /*1750*/  STS.64 [R3+0x10], R18 ;  /* 0x0000101203007388 */ /* 0x0007e80000000a00 */
[----:B------:R3:W-:Y:S02]  /*1760*/  STS.64 [R3+0x8], R12 ;  /* 0x0000080c03007388 */ /* 0x0007e40000000a00 */
.L_x_496:
[----:B------:R-:W-:Y:S05]  /*1770*/  BSYNC.RECONVERGENT B1 ;  /* 0x0000000000017941 */ /* 0x000fea0003800200 */
.L_x_495:
[----:B------:R-:W-:Y:S01]  /*1780*/  BAR.SYNC.DEFER_BLOCKING 0x0 ;  /* 0x0000000000007b1d */ /* 0x000fe20000010000 */
[----:B------:R-:W-:-:S13]  /*1790*/  ISETP.NE.AND P1, PT, R5, RZ, PT ;  /* 0x000000ff0500720c */ /* 0x000fda0003f25270 */
[----:B------:R-:W-:Y:S05]  /*17a0*/  @P1 BRA `(.L_x_497) ;  /* 0x0000004c00d41947 */ /* 0x000fea0003800000 */
[----:B---3--:R-:W3:Y:S01]  /*17b0*/  S2R R3, SR_CgaCtaId ;  /* 0x0000000000037919 */ /* 0x008ee20000008800 */
[----:B------:R-:W-:Y:S01]  /*17c0*/  MOV R2, 0x400 ;  /* 0x0000040000027802 */ /* 0x000fe20000000f00 */
[----:B------:R-:W-:Y:S03]  /*17d0*/  BSSY.RECONVERGENT B1, `(.L_x_498) ;  /* 0x000001a000017945 */ /* 0x000fe60003800200 */
[----:B---3--:R-:W-:-:S05]  /*17e0*/  LEA R32, R3, R2, 0x18 ;  /* 0x0000000203207211 */ /* 0x008fca00078ec0ff */
[----:B-1----:R-:W1:Y:S04]  /*17f0*/  LDS.64 R14, [R32+0x18] ;  /* 0x00001800200e7984 */ /* 0x002e680000000a00 */
[----:B0---4-:R-:W0:Y:S04]  /*1800*/  LDS.128 R8, [R32+0x20] ;  /* 0x0000200020087984 */ /* 0x011e280000000c00 */
[----:B------:R3:W4:Y:S04]  /*1810*/  LDS.64 R2, [R32+0x80] ;  /* 0x0000800020027984 */ /* 0x0007280000000a00 */
[----:B--2---:R3:W2:Y:S01]  /*1820*/  LDS.128 R4, [R32+0x30] ;  /* 0x0000300020047984 */ /* 0x0046a20000000c00 */
        /* <DEDUP_REMOVED lines=20> */
.L_x_499:
[----:B------:R-:W-:Y:S05]  /*1970*/  BSYNC.RECONVERGENT B1 ;  /* 0x0000000000017941 */ /* 0x000fea0003800200 */
.L_x_498:
[----:B------:R0:W1:Y:S01]  /*1980*/  LDS.128 R12, [R32+0x40] ;  /* 0x00004000200c7984 */ /* 0x0000620000000c00 */
[----:B------:R-:W-:Y:S01]  /*1990*/  DSETP.GEU.AND P0, PT, |R28|, |R10|, PT ;  /* 0x4000000a1c00722a */ /* 0x000fe20003f0e200 */
[----:B------:R-:W-:Y:S01]  /*19a0*/  BSSY.RECONVERGENT B1, `(.L_x_500) ;  /* 0x0000017000017945 */ /* 0x000fe20003800200 */
[----:B------:R-:W-:Y:S01]  /*19b0*/  IMAD.MOV.U32 R33, RZ, RZ, R4 ;  /* 0x000000ffff217224 */ /* 0x000fe200078e0004 */
[----:B------:R0:W2:Y:S01]  /*19c0*/  LDS.128 R16, [R32+0x50] ;  /* 0x0000500020107984 */ /* 0x0000a20000000c00 */
[----:B------:R-:W-:Y:S02]  /*19d0*/  IMAD.MOV.U32 R35, RZ, RZ, R5 ;  /* 0x000000ffff237224 */ /* 0x000fe400078e0005 */
[----:B------:R-:W-:Y:S01]  /*19e0*/  IMAD.MOV.U32 R8, RZ, RZ, R10 ;  /* 0x000000ffff087224 */ /* 0x000fe200078e000a */
[----:B------:R0:W3:Y:S01]  /*19f0*/  LDS.128 R20, [R32+0x60] ;  /* 0x0000600020147984 */ /* 0x0000e20000000c00 */
[----:B------:R-:W-:-:S03]  /*1a00*/  IMAD.MOV.U32 R9, RZ, RZ, R11 ;  /* 0x000000ffff097224 */ /* 0x000fc600078e000b */
[----:B------:R0:W4:Y:S03]  /*1a10*/  LDS.128 R24, [R32+0x70] ;  /* 0x0000700020187984 */ /* 0x0001260000000c00 */
        /* <DEDUP_REMOVED lines=15> */
.L_x_501:
[----:B------:R-:W-:Y:S05]  /*1b10*/  BSYNC.RECONVERGENT B1 ;  /* 0x0000000000017941 */ /* 0x000fea0003800200 */
.L_x_500:
        /* <DEDUP_REMOVED lines=21> */
.L_x_503:
[----:B------:R-:W-:Y:S05]  /*1c70*/  BSYNC.RECONVERGENT B1 ;  /* 0x0000000000017941 */ /* 0x000fea0003800200 */
.L_x_502:
[----:B------:R-:W-:Y:S01]  /*1c80*/  DSETP.GEU.AND P0, PT, |R4|, |R14|, PT ;  /* 0x4000000e0400722a */ /* 0x000fe20003f0e200 */
[----:B------:R-:W-:Y:S01]  /*1c90*/  BSSY.RECONVERGENT B1, `(.L_x_504) ;  /* 0x0000014000017945 */ /* 0x000fe20003800200 */
[----:B------:R-:W-:Y:S02]  /*1ca0*/  IMAD.MOV.U32 R6, RZ, RZ, R14 ;  /* 0x000000ffff067224 */ /* 0x000fe400078e000e */
[----:B------:R-:W-:Y:S02]  /*1cb0*/  IMAD.MOV.U32 R7, RZ, RZ, R15 ;  /* 0x000000ffff077224 */ /* 0x000fe400078e000f */
[----:B--2---:R-:W-:Y:S02]  /*1cc0*/  IMAD.MOV.U32 R9, RZ, RZ, R16 ;  /* 0x000000ffff097224 */ /* 0x004fe400078e0010 */
        /* <DEDUP_REMOVED lines=16> */
.L_x_505:
[----:B------:R-:W-:Y:S05]  /*1dd0*/  BSYNC.RECONVERGENT B1 ;  /* 0x0000000000017941 */ /* 0x000fea0003800200 */
.L_x_504:
        /* <DEDUP_REMOVED lines=21> */
.L_x_507:
[----:B------:R-:W-:Y:S05]  /*1f30*/  BSYNC.RECONVERGENT B1 ;  /* 0x0000000000017941 */ /* 0x000fea0003800200 */
.L_x_506:
[----:B------:R-:W-:Y:S01]  /*1f40*/  DSETP.GEU.AND P0, PT, |R4|, |R22|, PT ;  /* 0x400000160400722a */ /* 0x000fe20003f0e200 */
[----:B------:R-:W-:Y:S01]  /*1f50*/  BSSY.RECONVERGENT B1, `(.L_x_508) ;  /* 0x0000014000017945 */ /* 0x000fe20003800200 */
[----:B------:R-:W-:Y:S02]  /*1f60*/  IMAD.MOV.U32 R6, RZ, RZ, R22 ;  /* 0x000000ffff067224 */ /* 0x000fe400078e0016 */
[----:B------:R-:W-:Y:S02]  /*1f70*/  IMAD.MOV.U32 R7, RZ, RZ, R23 ;  /* 0x000000ffff077224 */ /* 0x000fe400078e0017 */
[----:B----4-:R-:W-:Y:S02]  /*1f80*/  IMAD.MOV.U32 R9, RZ, RZ, R24 ;  /* 0x000000ffff097224 */ /* 0x010fe400078e0018 */
        /* <DEDUP_REMOVED lines=16> */
.L_x_509:
[----:B------:R-:W-:Y:S05]  /*2090*/  BSYNC.RECONVERGENT B1 ;  /* 0x0000000000017941 */ /* 0x000fea0003800200 */
.L_x_508:
[----:B------:R-:W-:Y:S01]  /*20a0*/  DSETP.GEU.AND P0, PT, |R6|, |R26|, PT ;  /* 0x4000001a0600722a */ /* 0x000fe20003f0e200 */
[----:B------:R-:W-:Y:S02]  /*20b0*/  IMAD.MOV.U32 R12, RZ, RZ, R26 ;  /* 0x000000ffff0c7224 */ /* 0x000fe400078e001a */
[----:B------:R-:W-:Y:S02]  /*20c0*/  IMAD.MOV.U32 R13, RZ, RZ, R27 ;  /* 0x000000ffff0d7224 */ /* 0x000fe400078e001b */
        /* <DEDUP_REMOVED lines=18> */
.L_x_484:
        /* <DEDUP_REMOVED lines=8> */
[----:B------:R-:W-:Y:S01]  /*2270*/  ISETP.GT.AND P0, PT, R11, R4, PT ;  /* 0x000000040b00720c */ /* 0x000fe20003f04270 */
[----:B------:R-:W-:Y:S02]  /*2280*/  IMAD.IADD R9, R4, 0x1, R9 ;  /* 0x0000000104097824 */ /* 0x000fe400078e0209 */
[----:B------:R-:W-:-:S03]  /*2290*/  IMAD.MOV.U32 R11, RZ, RZ, R3 ;  /* 0x000000ffff0b7224 */ /* 0x000fc600078e0003 */
        /* <DEDUP_REMOVED lines=27> */
.L_x_511:
[----:B------:R-:W-:Y:S05]  /*2450*/  BSYNC.RECONVERGENT B1 ;  /* 0x0000000000017941 */ /* 0x000fea0003800200 */
.L_x_510:
[----:B------:R-:W-:Y:S01]  /*2460*/  VIADD R2, R7, 0x2 ;  /* 0x0000000207027836 */ /* 0x000fe20000000000 */
[----:B--2---:R1:W2:Y:S01]  /*2470*/  SHFL.DOWN PT, R12, R10, 0x2, R9 ;  /* 0x084000000a0c7989 */ /* 0x0042a200000e0009 */
[----:B------:R-:W-:Y:S01]  /*2480*/  BSSY.RECONVERGENT B1, `(.L_x_512) ;  /* 0x000001e000017945 */ /* 0x000fe20003800200 */
[----:B------:R-:W-:Y:S02]  /*2490*/  IMAD.MOV.U32 R8, RZ, RZ, R16 ;  /* 0x000000ffff087224 */ /* 0x000fe400078e0010 */
[----:B------:R-:W-:Y:S01]  /*24a0*/  ISETP.GT.AND P0, PT, R2, R9, PT ;  /* 0x000000090200720c */ /* 0x000fe20003f04270 */
[----:B---3--:R1:W3:Y:S01]  /*24b0*/  SHFL.DOWN PT, R13, R11, 0x2, R9 ;  /* 0x084000000b0d7989 */ /* 0x0082e200000e0009 */
[----:B------:R-:W-:Y:S02]  /*24c0*/  IMAD.MOV.U32 R14, RZ, RZ, R18 ;  /* 0x000000ffff0e7224 */ /* 0x000fe400078e0012 */
[----:B------:R-:W-:Y:S01]  /*24d0*/  IMAD.MOV.U32 R2, RZ, RZ, R10 ;  /* 0x000000ffff027224 */ /* 0x000fe200078e000a */
[----:B----4-:R1:W4:Y:S01]  /*24e0*/  SHFL.DOWN PT, R15, R16, 0x2, R9 ;  /* 0x08400000100f7989 */ /* 0x01032200000e0009 */
[----:B------:R-:W-:-:S03]  /*24f0*/  IMAD.MOV.U32 R3, RZ, RZ, R11 ;  /* 0x000000ffff037224 */ /* 0x000fc600078e000b */
[----:B0-----:R1:W0:Y:S04]  /*2500*/  SHFL.DOWN PT, R17, R18, 0x2, R9 ;  /* 0x0840000012117989 */ /* 0x00122800000e0009 */
[----:B------:R-:W-:Y:S05]  /*2510*/  @P0 BRA `(.L_x_513) ;  /* 0x0000000000500947 */ /* 0x000fea0003800000 */
[----:B--23--:R-:W-:Y:S01]  /*2520*/  DSETP.GEU.AND P0, PT, |R10|, |R12|, PT ;  /* 0x4000000c0a00722a */ /* 0x00cfe20003f0e200 */
[----:B----4-:R-:W-:Y:S02]  /*2530*/  IMAD.MOV.U32 R8, RZ, RZ, R15 ;  /* 0x000000ffff087224 */ /* 0x010fe400078e000f */
[----:B0-----:R-:W-:Y:S02]  /*2540*/  IMAD.MOV.U32 R14, RZ, RZ, R17 ;  /* 0x000000ffff0e7224 */ /* 0x001fe400078e0011 */
        /* <DEDUP_REMOVED lines=17> */
.L_x_513:
[----:B------:R-:W-:Y:S05]  /*2660*/  BSYNC.RECONVERGENT B1 ;  /* 0x0000000000017941 */ /* 0x000fea0003800200 */
.L_x_512:
[----:B------:R-:W-:Y:S01]  /*2670*/  VIADD R6, R7, 0x4 ;  /* 0x0000000407067836 */ /* 0x000fe20000000000 */
[----:B--2---:R2:W2:Y:S01]  /*2680*/  SHFL.DOWN PT, R12, R2, 0x4, R9 ;  /* 0x08800000020c7989 */ /* 0x0044a200000e0009 */
[----:B------:R-:W-:Y:S01]  /*2690*/  BSSY.RECONVERGENT B1, `(.L_x_514) ;  /* 0x000001e000017945 */ /* 0x000fe20003800200 */
[----:B-1----:R-:W-:Y:S02]  /*26a0*/  IMAD.MOV.U32 R16, RZ, RZ, R14 ;  /* 0x000000ffff107224 */ /* 0x002fe400078e000e */
        /* <DEDUP_REMOVED lines=28> */
.L_x_515:
[----:B------:R-:W-:Y:S05]  /*2870*/  BSYNC.RECONVERGENT B1 ;  /* 0x0000000000017941 */ /* 0x000fea0003800200 */
.L_x_514:
[----:B--2---:R-:W-:Y:S01]  /*2880*/  VIADD R2, R7, 0x8 ;  /* 0x0000000807027836 */ /* 0x004fe20000000000 */
[----:B------:R2:W2:Y:S01]  /*2890*/  SHFL.DOWN PT, R12, R10, 0x8, R9 ;  /* 0x090000000a0c7989 */ /* 0x0004a200000e0009 */
        /* <DEDUP_REMOVED lines=30> */
.L_x_517:
[----:B------:R-:W-:Y:S05]  /*2a80*/  BSYNC.RECONVERGENT B1 ;  /* 0x0000000000017941 */ /* 0x000fea0003800200 */
.L_x_516:
[----:B-1----:R-:W-:Y:S01]  /*2a90*/  VIADD R6, R7, 0x10 ;  /* 0x0000001007067836 */ /* 0x002fe20000000000 */
[----:B--2---:R1:W2:Y:S01]  /*2aa0*/  SHFL.DOWN PT, R10, R2, 0x10, R9 ;  /* 0x0a000000020a7989 */ /* 0x0042a200000e0009 */
[----:B------:R-:W-:Y:S01]  /*2ab0*/  BSSY.RECONVERGENT B1, `(.L_x_518) ;  /* 0x000001e000017945 */ /* 0x000fe20003800200 */
[----:B0-----:R-:W-:Y:S01]  /*2ac0*/  IMAD.MOV.U32 R17, RZ, RZ, R8 ;  /* 0x000000ffff117224 */ /* 0x001fe200078e0008 */
[----:B------:R-:W-:Y:S01]  /*2ad0*/  MOV R19, R14 ;  /* 0x0000000e00137202 */ /* 0x000fe20000000f00 */
[----:B------:R1:W0:Y:S01]  /*2ae0*/  SHFL.DOWN PT, R11, R3, 0x10, R9 ;  /* 0x0a000000030b7989 */ /* 0x00022200000e0009 */
[----:B------:R-:W-:Y:S01]  /*2af0*/  ISETP.GT.AND P0, PT, R6, R9, PT ;  /* 0x000000090600720c */ /* 0x000fe20003f04270 */
[----:B------:R-:W-:Y:S02]  /*2b00*/  IMAD.MOV.U32 R12, RZ, RZ, R2 ;  /* 0x000000ffff0c7224 */ /* 0x000fe400078e0002 */
[----:B----4-:R1:W4:Y:S01]  /*2b10*/  SHFL.DOWN PT, R15, R8, 0x10, R9 ;  /* 0x0a000000080f7989 */ /* 0x01032200000e0009 */
[----:B---3--:R-:W-:-:S03]  /*2b20*/  IMAD.MOV.U32 R13, RZ, RZ, R3 ;  /* 0x000000ffff0d7224 */ /* 0x008fc600078e0003 */
[----:B------:R1:W3:Y:S06]  /*2b30*/  SHFL.DOWN PT, R21, R14, 0x10, R9 ;  /* 0x0a0000000e157989 */ /* 0x0002ec00000e0009 */
[----:B------:R-:W-:Y:S05]  /*2b40*/  @P0 BRA `(.L_x_519) ;  /* 0x0000000000500947 */ /* 0x000fea0003800000 */
[----:B0-2---:R-:W-:Y:S01]  /*2b50*/  DSETP.GEU.AND P0, PT, |R2|, |R10|, PT ;  /* 0x4000000a0200722a */ /* 0x005fe20003f0e200 */
        /* <DEDUP_REMOVED lines=19> */
.L_x_519:
[----:B------:R-:W-:Y:S05]  /*2c90*/  BSYNC.RECONVERGENT B1 ;  /* 0x0000000000017941 */ /* 0x000fea0003800200 */
.L_x_518:
[----:B------:R-:W-:Y:S01]  /*2ca0*/  ISETP.NE.AND P0, PT, R7, RZ, PT ;  /* 0x000000ff0700720c */ /* 0x000fe20003f05270 */
[----:B------:R-:W-:-:S12]  /*2cb0*/  BSSY.RECONVERGENT B1, `(.L_x_520) ;  /* 0x000000b000017945 */ /* 0x000fd80003800200 */
[----:B------:R-:W-:Y:S05]  /*2cc0*/  @P0 BRA `(.L_x_521) ;  /* 0x0000000000240947 */ /* 0x000fea0003800000 */
[----:B------:R-:W5:Y:S01]  /*2cd0*/  S2R R6, SR_CgaCtaId ;  /* 0x0000000000067919 */ /* 0x000f620000008800 */
[----:B-1----:R-:W-:Y:S01]  /*2ce0*/  MOV R3, 0x400 ;  /* 0x0000040000037802 */ /* 0x002fe20000000f00 */
[----:B------:R-:W-:Y:S01]  /*2cf0*/  IMAD.MOV.U32 R18, RZ, RZ, R17 ;  /* 0x000000ffff127224 */ /* 0x000fe200078e0011 */
[----:B------:R-:W-:-:S04]  /*2d00*/  SHF.R.U32.HI R2, RZ, 0x1, R5 ;  /* 0x00000001ff027819 */ /* 0x000fc80000011605 */
[----:B------:R-:W-:Y:S02]  /*2d10*/  LOP3.LUT R2, R2, 0x1f0, RZ, 0xc0, !PT ;  /* 0x000001f002027812 */ /* 0x000fe400078ec0ff */
[----:B-----5:R-:W-:-:S05]  /*2d20*/  LEA R3, R6, R3, 0x18 ;  /* 0x0000000306037211 */ /* 0x020fca00078ec0ff */
[----:B------:R-:W-:-:S05]  /*2d30*/  IMAD.IADD R3, R2, 0x1, R3 ;  /* 0x0000000102037824 */ /* 0x000fca00078e0203 */
[----:B------:R1:W-:Y:S04]  /*2d40*/  STS.64 [R3+0x10], R18 ;  /* 0x0000101203007388 */ /* 0x0003e80000000a00 */
[----:B------:R1:W-:Y:S02]  /*2d50*/  STS.64 [R3+0x8], R12 ;  /* 0x0000080c03007388 */ /* 0x0003e40000000a00 */
.L_x_521:
[----:B------:R-:W-:Y:S05]  /*2d60*/  BSYNC.RECONVERGENT B1 ;  /* 0x0000000000017941 */ /* 0x000fea0003800200 */
.L_x_520:
[----:B------:R-:W-:Y:S01]  /*2d70*/  BAR.SYNC.DEFER_BLOCKING 0x0 ;  /* 0x0000000000007b1d */ /* 0x000fe20000010000 */
[----:B------:R-:W-:-:S13]  /*2d80*/  ISETP.NE.AND P1, PT, R5, RZ, PT ;  /* 0x000000ff0500720c */ /* 0x000fda0003f25270 */
[----:B------:R-:W-:Y:S05]  /*2d90*/  @P1 BRA `(.L_x_497) ;  /* 0x0000003800581947 */ /* 0x000fea0003800000 */
[----:B------:R-:W-:Y:S01]  /*2da0*/  ISETP.GE.AND P0, PT, R4, 0x21, PT ;  /* 0x000000210400780c */ /* 0x000fe20003f06270 */
[----:B0-----:R-:W-:Y:S02]  /*2db0*/  IMAD.MOV.U32 R11, RZ, RZ, R17 ;  /* 0x000000ffff0b7224 */ /* 0x001fe400078e0011 */
[----:B-1----:R-:W-:Y:S02]  /*2dc0*/  IMAD.MOV.U32 R14, RZ, RZ, R19 ;  /* 0x000000ffff0e7224 */ /* 0x002fe400078e0013 */
        /* <DEDUP_REMOVED lines=29> */
.L_x_523:
[----:B------:R-:W-:Y:S05]  /*2fa0*/  BSYNC.RECONVERGENT B1 ;  /* 0x0000000000017941 */ /* 0x000fea0003800200 */
.L_x_522:
[----:B------:R-:W-:Y:S01]  /*2fb0*/  ISETP.GE.AND P0, PT, R4, 0x41, PT ;  /* 0x000000410400780c */ /* 0x000fe20003f06270 */
[----:B------:R-:W-:Y:S02]  /*2fc0*/  IMAD.MOV.U32 R5, RZ, RZ, R11 ;  /* 0x000000ffff057224 */ /* 0x000fe400078e000b */
[----:B--2---:R-:W-:Y:S02]  /*2fd0*/  IMAD.MOV.U32 R10, RZ, RZ, R14 ;  /* 0x000000ffff0a7224 */ /* 0x004fe400078e000e */
        /* <DEDUP_REMOVED lines=29> */
.L_x_525:
[----:B------:R-:W-:Y:S05]  /*31b0*/  BSYNC.RECONVERGENT B1 ;  /* 0x0000000000017941 */ /* 0x000fea0003800200 */
.L_x_524:
        /* <DEDUP_REMOVED lines=32> */
.L_x_527:
[----:B------:R-:W-:Y:S05]  /*33c0*/  BSYNC.RECONVERGENT B1 ;  /* 0x0000000000017941 */ /* 0x000fea0003800200 */
.L_x_526:
        /* <DEDUP_REMOVED lines=32> */
.L_x_529:
[----:B------:R-:W-:Y:S05]  /*35d0*/  BSYNC.RECONVERGENT B1 ;  /* 0x0000000000017941 */ /* 0x000fea0003800200 */
.L_x_528:
        /* <DEDUP_REMOVED lines=32> */
.L_x_531:
[----:B------:R-:W-:Y:S05]  /*37e0*/  BSYNC.RECONVERGENT B1 ;  /* 0x0000000000017941 */ /* 0x000fea0003800200 */
.L_x_530:
        /* <DEDUP_REMOVED lines=32> */
.L_x_533:
[----:B------:R-:W-:Y:S05]  /*39f0*/  BSYNC.RECONVERGENT B1 ;  /* 0x0000000000017941 */ /* 0x000fea0003800200 */
.L_x_532:
        /* <DEDUP_REMOVED lines=32> */
.L_x_465:
[----:B------:R-:W0:Y:S01]  /*3c00*/  S2R R4, SR_TID.X ;  /* 0x0000000000047919 */ /* 0x000e220000002100 */
[----:B------:R-:W1:Y:S01]  /*3c10*/  LDCU.128 UR12, c[0x0][0x380] ;  /* 0x00007000ff0c77ac */ /* 0x000e620008000c00 */
[----:B------:R-:W-:Y:S02]  /*3c20*/  SHF.R.S32.HI R5, RZ, 0x1f, R10 ;  /* 0x0000001fff057819 */ /* 0x000fe4000001140a */
[----:B0-----:R-:W-:-:S04]  /*3c30*/  IADD3 R2, P0, PT, R10, R4, RZ ;  /* 0x000000040a027210 */ /* 0x001fc80007f1e0ff */
[----:B-1----:R-:W-:Y:S01]  /*3c40*/  LEA R8, P1, R2, UR12, 0x3 ;  /* 0x0000000c02087c11 */ /* 0x002fe2000f8218ff */
[----:B------:R-:W-:-:S05]  /*3c50*/  IMAD.X R3, RZ, RZ, R5, P0 ;  /* 0x000000ffff037224 */ /* 0x000fca00000e0605 */
[----:B------:R-:W-:-:S05]  /*3c60*/  LEA.HI.X R9, R2, UR13, R3, 0x3, P1 ;  /* 0x0000000d02097c11 */ /* 0x000fca00088f1c03 */
[----:B------:R-:W2:Y:S04]  /*3c70*/  LDG.E.64 R12, desc[UR10][R8.64] ;  /* 0x0000000a080c7981 */ /* 0x000ea8000c1e1b00 */
[----:B------:R-:W2:Y:S04]  /*3c80*/  LDG.E.64 R14, desc[UR10][R8.64+0x800] ;  /* 0x0008000a080e7981 */ /* 0x000ea8000c1e1b00 */
[----:B------:R-:W3:Y:S04]  /*3c90*/  LDG.E.64 R16, desc[UR10][R8.64+0x1000] ;  /* 0x0010000a08107981 */ /* 0x000ee8000c1e1b00 */
[----:B------:R-:W4:Y:S04]  /*3ca0*/  LDG.E.64 R18, desc[UR10][R8.64+0x1800] ;  /* 0x0018000a08127981 */ /* 0x000f28000c1e1b00 */
[----:B------:R0:W5:Y:S01]  /*3cb0*/  LDG.E.64 R2, desc[UR10][R8.64+0x2000] ;  /* 0x0020000a08027981 */ /* 0x000162000c1e1b00 */
[----:B------:R-:W-:Y:S01]  /*3cc0*/  BSSY.RECONVERGENT B1, `(.L_x_534) ;  /* 0x000001f000017945 */ /* 0x000fe20003800200 */
[C---:B0-----:R-:W-:Y:S01]  /*3cd0*/  LOP3.LUT R8, R4.reuse, 0x400, RZ, 0xfc, !PT ;  /* 0x0000040004087812 */ /* 0x041fe200078efcff */
[----:B------:R-:W-:Y:S01]  /*3ce0*/  VIADD R9, R4, 0x200 ;  /* 0x0000020004097836 */ /* 0x000fe20000000000 */
[----:B--2---:R-:W-:-:S06]  /*3cf0*/  DSETP.GEU.AND P0, PT, |R12|, |R14|, PT ;  /* 0x4000000e0c00722a */ /* 0x004fcc0003f0e200 */
[----:B------:R-:W-:Y:S02]  /*3d00*/  FSEL R12, R12, R14, P0 ;  /* 0x0000000e0c0c7208 */ /* 0x000fe40000000000 */
[----:B------:R-:W-:Y:S02]  /*3d10*/  FSEL R13, R13, R15, P0 ;  /* 0x0000000f0d0d7208 */ /* 0x000fe40000000000 */
[----:B------:R-:W-:-:S04]  /*3d20*/  IADD3 R14, P1, PT, R10, UR14, RZ ;  /* 0x0000000e0a0e7c10 */ /* 0x000fc8000ff3e0ff */
[----:B---3--:R-:W-:Y:S01]  /*3d30*/  DSETP.GEU.AND P2, PT, |R12|, |R16|, PT ;  /* 0x400000100c00722a */ /* 0x008fe20003f4e200 */
[----:B------:R-:W-:-:S05]  /*3d40*/  IADD3 R6, P5, PT, R8, R14, RZ ;  /* 0x0000000e08067210 */ /* 0x000fca0007fbe0ff */
[----:B------:R-:W-:Y:S02]  /*3d50*/  FSEL R12, R12, R16, P2 ;  /* 0x000000100c0c7208 */ /* 0x000fe40001000000 */
[----:B------:R-:W-:-:S06]  /*3d60*/  FSEL R13, R13, R17, P2 ;  /* 0x000000110d0d7208 */ /* 0x000fcc0001000000 */
[----:B----4-:R-:W-:-:S06]  /*3d70*/  DSETP.GEU.AND P3, PT, |R12|, |R18|, PT ;  /* 0x400000120c00722a */ /* 0x010fcc0003f6e200 */
[----:B------:R-:W-:Y:S02]  /*3d80*/  FSEL R10, R12, R18, P3 ;  /* 0x000000120c0a7208 */ /* 0x000fe40001800000 */
[----:B------:R-:W-:Y:S02]  /*3d90*/  FSEL R11, R13, R19, P3 ;  /* 0x000000130d0b7208 */ /* 0x000fe40001800000 */
[----:B------:R-:W-:Y:S01]  /*3da0*/  IADD3.X R12, PT, PT, R5, UR15, RZ, P1, !PT ;  /* 0x0000000f050c7c10 */ /* 0x000fe20008ffe4ff */
[C---:B------:R-:W-:Y:S01]  /*3db0*/  VIADD R5, R4.reuse, 0x100 ;  /* 0x0000010004057836 */ /* 0x040fe20000000000 */
[----:B------:R-:W-:Y:S02]  /*3dc0*/  ISETP.LE.AND P1, PT, R7, UR6, PT ;  /* 0x0000000607007c0c */ /* 0x000fe4000bf23270 */
[----:B-----5:R-:W-:Y:S02]  /*3dd0*/  DSETP.GEU.AND P4, PT, |R10|, |R2|, PT ;  /* 0x400000020a00722a */ /* 0x020fe40003f8e200 */
[----:B------:R-:W-:Y:S01]  /*3de0*/  @P2 SEL R9, R4, R5, P0 ;  /* 0x0000000504092207 */ /* 0x000fe20000000000 */
[----:B------:R-:W-:-:S02]  /*3df0*/  IMAD.X R5, RZ, RZ, R12, P5 ;  /* 0x000000ffff057224 */ /* 0x000fc400028e060c */
[----:B------:R-:W-:-:S09]  /*3e00*/  @!P3 VIADD R9, R4, 0x300 ;  /* 0x000003000409b836 */ /* 0x000fd20000000000 */
        /* <DEDUP_REMOVED lines=10> */
.L_x_535:
[----:B------:R-:W-:Y:S05]  /*3eb0*/  BSYNC.RECONVERGENT B1 ;  /* 0x0000000000017941 */ /* 0x000fea0003800200 */
.L_x_534:
        /* <DEDUP_REMOVED lines=12> */
[----:B------:R-:W-:-:S05]  /*3f80*/  IMAD.MOV.U32 R11, RZ, RZ, 0x500 ;  /* 0x00000500ff0b7424 */ /* 0x000fca00078e00ff */
[----:B------:R-:W2:Y:S01]  /*3f90*/  ATOMG.E.ADD.STRONG.GPU PT, R10, desc[UR10][R8.64], R11 ;  /* 0x8000000b080a79a8 */ /* 0x000ea200081ef10a */
[----:B------:R-:W0:Y:S01]  /*3fa0*/  S2UR UR5, SR_CgaCtaId ;  /* 0x00000000000579c3 */ /* 0x000e220000008800 */
[----:B------:R-:W-:Y:S02]  /*3fb0*/  UMOV UR4, 0x400 ;  /* 0x0000040000047882 */ /* 0x000fe40000000000 */
[----:B0-----:R-:W-:Y:S01]  /*3fc0*/  ULEA UR4, UR5, UR4, 0x18 ;  /* 0x0000000405047291 */ /* 0x001fe2000f8ec0ff */
[----:B--2---:R-:W-:-:S08]  /*3fd0*/  VIADD R10, R10, UR6 ;  /* 0x000000060a0a7c36 */ /* 0x004fd00008000000 */
[----:B------:R0:W-:Y:S03]  /*3fe0*/  STS [UR4+0x98], R10 ;  /* 0x0000980aff007988 */ /* 0x0001e60008000804 */
.L_x_538:
[----:B------:R-:W-:Y:S05]  /*3ff0*/  BSYNC.RECONVERGENT B1 ;  /* 0x0000000000017941 */ /* 0x000fea0003800200 */
.L_x_537:
[----:B------:R-:W1:Y:S08]  /*4000*/  S2UR UR5, SR_CgaCtaId ;  /* 0x00000000000579c3 */ /* 0x000e700000008800 */
[----:B------:R-:W-:Y:S06]  /*4010*/  BAR.SYNC.DEFER_BLOCKING 0x0 ;  /* 0x0000000000007b1d */ /* 0x000fec0000010000 */
[----:B------:R-:W-:-:S02]  /*4020*/  UMOV UR4, 0x400 ;  /* 0x0000040000047882 */ /* 0x000fc40000000000 */
[----:B-1----:R-:W-:-:S06]  /*4030*/  ULEA UR4, UR5, UR4, 0x18 ;  /* 0x0000000405047291 */ /* 0x002fcc000f8ec0ff */
[----:B------:R-:W-:-:S05]  /*4040*/  IMAD.U32 R14, RZ, RZ, UR4 ;  /* 0x00000004ff0e7e24 */ /* 0x000fca000f8e00ff */
[----:B------:R-:W0:Y:S02]  /*4050*/  LDS R12, [R14+0x98] ;  /* 0x000098000e0c7984 */ /* 0x000e240000000800 */
[----:B0-----:R-:W-:-:S05]  /*4060*/  VIADD R10, R12, 0x500 ;  /* 0x000005000c0a7836 */ /* 0x001fca0000000000 */
[----:B------:R-:W-:-:S13]  /*4070*/  ISETP.GT.AND P0, PT, R10, R7, PT ;  /* 0x000000070a00720c */ /* 0x000fda0003f04270 */
[----:B------:R-:W-:Y:S05]  /*4080*/  @P0 BRA `(.L_x_539) ;  /* 0x0000000400900947 */ /* 0x000fea0003800000 */
[----:B------:R-:W-:Y:S01]  /*4090*/  BSSY.RECONVERGENT B1, `(.L_x_539) ;  /* 0x0000063000017945 */ /* 0x000fe20003800200 */
[----:B------:R-:W-:Y:S01]  /*40a0*/  IMAD.MOV.U32 R20, RZ, RZ, R2 ;  /* 0x000000ffff147224 */ /* 0x000fe200078e0002 */
[----:B------:R-:W0:Y:S01]  /*40b0*/  LDCU UR7, c[0x0][0x398] ;  /* 0x00007300ff0777ac */ /* 0x000e220008000800 */
[----:B------:R-:W-:Y:S02]  /*40c0*/  IMAD.MOV.U32 R21, RZ, RZ, R3 ;  /* 0x000000ffff157224 */ /* 0x000fe400078e0003 */
[----:B------:R-:W-:Y:S01]  /*40d0*/  IMAD.MOV.U32 R27, RZ, RZ, R6 ;  /* 0x000000ffff1b7224 */ /* 0x000fe200078e0006 */
[----:B------:R-:W1:Y:S01]  /*40e0*/  LDCU.128 UR12, c[0x0][0x380] ;  /* 0x00007000ff0c77ac */ /* 0x000e620008000c00 */
[----:B------:R-:W-:-:S07]  /*40f0*/  IMAD.MOV.U32 R22, RZ, RZ, R5 ;  /* 0x000000ffff167224 */ /* 0x000fce00078e0005 */
.L_x_542:
[----:B------:R-:W-:-:S04]  /*4100*/  IADD3 R28, P0, PT, R4, R12, RZ ;  /* 0x0000000c041c7210 */ /* 0x000fc80007f1e0ff */
[----:B------:R-:W-:Y:S02]  /*4110*/  LEA.HI.X.SX32 R25, R12, RZ, 0x1, P0 ;  /* 0x000000ff0c197211 */ /* 0x000fe400000f0eff */
[----:B-1----:R-:W-:-:S04]  /*4120*/  LEA R6, P0, R28, UR12, 0x3 ;  /* 0x0000000c1c067c11 */ /* 0x002fc8000f8018ff */
[----:B------:R-:W-:-:S05]  /*4130*/  LEA.HI.X R7, R28, UR13, R25, 0x3, P0 ;  /* 0x0000000d1c077c11 */ /* 0x000fca00080f1c19 */
[----:B------:R-:W2:Y:S04]  /*4140*/  LDG.E.64 R18, desc[UR10][R6.64] ;  /* 0x0000000a06127981 */ /* 0x000ea8000c1e1b00 */
[----:B------:R-:W3:Y:S04]  /*4150*/  LDG.E.64 R16, desc[UR10][R6.64+0x800] ;  /* 0x0008000a06107981 */ /* 0x000ee8000c1e1b00 */
[----:B------:R-:W4:Y:S04]  /*4160*/  LDG.E.64 R12, desc[UR10][R6.64+0x1000] ;  /* 0x0010000a060c7981 */ /* 0x000f28000c1e1b00 */
[----:B------:R-:W4:Y:S01]  /*4170*/  LDG.E.64 R10, desc[UR10][R6.64+0x1800] ;  /* 0x0018000a060a7981 */ /* 0x000f22000c1e1b00 */
[----:B------:R-:W-:-:S03]  /*4180*/  IADD3 R28, P0, PT, R28, UR14, RZ ;  /* 0x0000000e1c1c7c10 */ /* 0x000fc6000ff1e0ff */
[----:B------:R1:W5:Y:S01]  /*4190*/  LDG.E.64 R2, desc[UR10][R6.64+0x2000] ;  /* 0x0020000a06027981 */ /* 0x000362000c1e1b00 */
[----:B------:R-:W-:Y:S01]  /*41a0*/  IADD3.X R25, PT, PT, R25, UR15, RZ, P0, !PT ;  /* 0x0000000f19197c10 */ /* 0x000fe200087fe4ff */
[----:B------:R-:W-:Y:S01]  /*41b0*/  BSSY.RECONVERGENT B2, `(.L_x_540) ;  /* 0x0000038000027945 */ /* 0x000fe20003800200 */
[----:B------:R-:W-:Y:S01]  /*41c0*/  BAR.SYNC.DEFER_BLOCKING 0x0 ;  /* 0x0000000000007b1d */ /* 0x000fe20000010000 */
[C---:B------:R-:W-:Y:S02]  /*41d0*/  IADD3 R24, P4, PT, R28.reuse, 0x200, RZ ;  /* 0x000002001c187810 */ /* 0x040fe40007f9e0ff */
[C---:B------:R-:W-:Y:S02]  /*41e0*/  IADD3 R15, P5, PT, R28.reuse, 0x300, RZ ;  /* 0x000003001c0f7810 */ /* 0x040fe40007fbe0ff */
[C---:B------:R-:W-:Y:S02]  /*41f0*/  IADD3 R23, P3, PT, R28.reuse, 0x100, RZ ;  /* 0x000001001c177810 */ /* 0x040fe40007f7e0ff */
[----:B-1----:R-:W-:-:S02]  /*4200*/  IADD3 R6, P6, PT, R28, 0x400, RZ ;  /* 0x000004001c067810 */ /* 0x002fc40007fde0ff */
[----:B------:R-:W-:Y:S01]  /*4210*/  IADD3.X R26, PT, PT, RZ, R25, RZ, P3, !PT ;  /* 0x00000019ff1a7210 */ /* 0x000fe20001ffe4ff */
[----:B--2---:R-:W-:-:S14]  /*4220*/  DSETP.GEU.AND P2, PT, |R20|, |R18|, PT ;  /* 0x400000121400722a */ /* 0x004fdc0003f4e200 */
[----:B------:R-:W-:-:S04]  /*4230*/  @P2 ISETP.GE.U32.AND P0, PT, R27, R28, PT ;  /* 0x0000001c1b00220c */ /* 0x000fc80003f06070 */
[----:B------:R-:W-:-:S13]  /*4240*/  @P2 ISETP.GE.AND.EX P0, PT, R22, R25, PT, P0 ;  /* 0x000000191600220c */ /* 0x000fda0003f06300 */
[----:B------:R-:W-:-:S06]  /*4250*/  @P2 DSETP.LT.OR P0, PT, |R18|, |R20|, !P0 ;  /* 0x400000141200222a */ /* 0x000fcc0004701600 */
[----:B------:R-:W-:Y:S02]  /*4260*/  @P2 FSEL R5, R20, R18, P0 ;  /* 0x0000001214052208 */ /* 0x000fe40000000000 */
[----:B------:R-:W-:Y:S01]  /*4270*/  @P2 FSEL R20, R21, R19, P0 ;  /* 0x0000001315142208 */ /* 0x000fe20000000000 */
[----:B------:R-:W-:Y:S01]  /*4280*/  IMAD.X R21, RZ, RZ, R25, P4 ;  /* 0x000000ffff157224 */ /* 0x000fe200020e0619 */
[----:B------:R-:W-:Y:S01]  /*4290*/  @P2 SEL R28, R27, R28, P0 ;  /* 0x0000001c1b1c2207 */ /* 0x000fe20000000000 */
[----:B------:R-:W-:Y:S02]  /*42a0*/  @P2 IMAD.MOV.U32 R18, RZ, RZ, R5 ;  /* 0x000000ffff122224 */ /* 0x000fe400078e0005 */
[----:B------:R-:W-:Y:S02]  /*42b0*/  @P2 IMAD.MOV.U32 R19, RZ, RZ, R20 ;  /* 0x000000ffff132224 */ /* 0x000fe400078e0014 */
[--C-:B------:R-:W-:Y:S02]  /*42c0*/  IMAD.X R20, RZ, RZ, R25.reuse, P5 ;  /* 0x000000ffff147224 */ /* 0x100fe400028e0619 */
[----:B------:R-:W-:Y:S01]  /*42d0*/  IMAD.X R5, RZ, RZ, R25, P6 ;  /* 0x000000ffff057224 */ /* 0x000fe200030e0619 */
[----:B------:R-:W-:Y:S01]  /*42e0*/  @P2 SEL R25, R22, R25, P0 ;  /* 0x0000001916192207 */ /* 0x000fe20000000000 */
        /* <DEDUP_REMOVED lines=20> */
[----:B------:R-:W-:-:S05]  /*4430*/  ISETP.NE.AND P2, PT, R4, RZ, PT ;  /* 0x000000ff0400720c */ /* 0x000fca0003f45270 */
[----:B------:R-:W-:-:S14]  /*4440*/  DSETP.GEU.AND P1, PT, |R12|, |R10|, PT ;  /* 0x4000000a0c00722a */ /* 0x000fdc0003f2e200 */
[----:B------:R-:W-:-:S04]  /*4450*/  @P1 ISETP.GE.U32.AND P0, PT, R24, R15, PT ;  /* 0x0000000f1800120c */ /* 0x000fc80003f06070 */
[----:B------:R-:W-:-:S13]  /*4460*/  @P1 ISETP.GE.AND.EX P0, PT, R21, R20, PT, P0 ;  /* 0x000000141500120c */ /* 0x000fda0003f06300 */
[----:B------:R-:W-:-:S06]  /*4470*/  @P1 DSETP.LT.OR P0, PT, |R10|, |R12|, !P0 ;  /* 0x4000000c0a00122a */ /* 0x000fcc0004701600 */
[----:B------:R-:W-:Y:S02]  /*4480*/  @P1 FSEL R16, R12, R10, P0 ;  /* 0x0000000a0c101208 */ /* 0x000fe40000000000 */
[----:B------:R-:W-:Y:S01]  /*4490*/  @P1 FSEL R13, R13, R11, P0 ;  /* 0x0000000b0d0d1208 */ /* 0x000fe20000000000 */
[----:B------:R-:W-:Y:S06]  /*44a0*/  @P2 BRA `(.L_x_541) ;  /* 0x0000000000202947 */ /* 0x000fec0003800000 */
[----:B------:R-:W-:-:S05]  /*44b0*/  IMAD.MOV.U32 R17, RZ, RZ, 0x500 ;  /* 0x00000500ff117424 */ /* 0x000fca00078e00ff */
[----:B------:R-:W2:Y:S01]  /*44c0*/  ATOMG.E.ADD.STRONG.GPU PT, R7, desc[UR10][R8.64], R17 ;  /* 0x80000011080779a8 */ /* 0x000ea200081ef10a */
[----:B------:R-:W1:Y:S01]  /*44d0*/  S2UR UR5, SR_CgaCtaId ;  /* 0x00000000000579c3 */ /* 0x000e620000008800 */
[----:B------:R-:W-:Y:S02]  /*44e0*/  UMOV UR4, 0x400 ;  /* 0x0000040000047882 */ /* 0x000fe40000000000 */
[----:B-1----:R-:W-:-:S06]  /*44f0*/  ULEA UR4, UR5, UR4, 0x18 ;  /* 0x0000000405047291 */ /* 0x002fcc000f8ec0ff */
[----:B------:R-:W-:Y:S02]  /*4500*/  IMAD.U32 R14, RZ, RZ, UR4 ;  /* 0x00000004ff0e7e24 */ /* 0x000fe4000f8e00ff */
[----:B--2---:R-:W-:-:S05]  /*4510*/  VIADD R7, R7, UR6 ;  /* 0x0000000607077c36 */ /* 0x004fca0008000000 */
[----:B------:R1:W-:Y:S02]  /*4520*/  STS [R14+0x98], R7 ;  /* 0x000098070e007388 */ /* 0x0003e40000000800 */
.L_x_541:
[----:B0-----:R-:W-:Y:S05]  /*4530*/  BSYNC.RECONVERGENT B2 ;  /* 0x0000000000027941 */ /* 0x001fea0003800200 */
.L_x_540:
[----:B------:R-:W-:Y:S01]  /*4540*/  BAR.SYNC.DEFER_BLOCKING 0x0 ;  /* 0x0000000000007b1d */ /* 0x000fe20000010000 */
[----:B------:R-:W-:Y:S01]  /*4550*/  @P1 IMAD.MOV.U32 R10, RZ, RZ, R16 ;  /* 0x000000ffff0a1224 */ /* 0x000fe200078e0010 */
[----:B------:R-:W-:Y:S01]  /*4560*/  @P1 SEL R15, R24, R15, P0 ;  /* 0x0000000f180f1207 */ /* 0x000fe20000000000 */
[----:B------:R-:W-:Y:S01]  /*4570*/  @P1 IMAD.MOV.U32 R11, RZ, RZ, R13 ;  /* 0x000000ffff0b1224 */ /* 0x000fe200078e000d */
[----:B------:R-:W-:Y:S01]  /*4580*/  @P1 SEL R20, R21, R20, P0 ;  /* 0x0000001415141207 */ /* 0x000fe20000000000 */
[----:B-1----:R-:W-:-:S04]  /*4590*/  IMAD.U32 R7, RZ, RZ, UR7 ;  /* 0x00000007ff077e24 */ /* 0x002fc8000f8e00ff */
[----:B-----5:R-:W-:-:S14]  /*45a0*/  DSETP.GEU.AND P2, PT, |R10|, |R2|, PT ;  /* 0x400000020a00722a */ /* 0x020fdc0003f4e200 */
[----:B------:R-:W-:Y:S01]  /*45b0*/  @P2 ISETP.GE.U32.AND P0, PT, R15, R6, PT ;  /* 0x000000060f00220c */ /* 0x000fe20003f06070 */
[----:B------:R-:W0:Y:S03]  /*45c0*/  LDS R12, [R14+0x98] ;  /* 0x000098000e0c7984 */ /* 0x000e260000000800 */
        /* <DEDUP_REMOVED lines=9> */
[----:B------:R-:W-:-:S02]  /*4660*/  IMAD.MOV.U32 R22, RZ, RZ, R5 ;  /* 0x000000ffff167224 */ /* 0x000fc400078e0005 */
[----:B------:R-:W-:Y:S02]  /*4670*/  IMAD.MOV.U32 R20, RZ, RZ, R2 ;  /* 0x000000ffff147224 */ /* 0x000fe400078e0002 */
[----:B------:R-:W-:Y:S02]  /*4680*/  IMAD.MOV.U32 R21, RZ, RZ, R3 ;  /* 0x000000ffff157224 */ /* 0x000fe400078e0003 */
[----:B0-----:R-:W-:-:S05]  /*4690*/  VIADD R10, R12, 0x500 ;  /* 0x000005000c0a7836 */ /* 0x001fca0000000000 */
[----:B------:R-:W-:-:S13]  /*46a0*/  ISETP.GT.AND P0, PT, R10, R7, PT ;  /* 0x000000070a00720c */ /* 0x000fda0003f04270 */
[----:B------:R-:W-:Y:S05]  /*46b0*/  @!P0 BRA `(.L_x_542) ;  /* 0xfffffff800908947 */ /* 0x000fea000383ffff */
[----:B------:R-:W-:Y:S05]  /*46c0*/  BSYNC.RECONVERGENT B1 ;  /* 0x0000000000017941 */ /* 0x000fea0003800200 */
.L_x_539:
[----:B------:R-:W-:Y:S01]  /*46d0*/  ISETP.GE.AND P0, PT, R12, R7, PT ;  /* 0x000000070c00720c */ /* 0x000fe20003f06270 */
[----:B------:R-:W0:Y:S01]  /*46e0*/  LDCU.64 UR6, c[0x0][0x388] ;  /* 0x00007100ff0677ac */ /* 0x000e220008000a00 */
[----:B------:R-:W-:Y:S01]  /*46f0*/  BSSY.RECONVERGENT B1, `(.L_x_536) ;  /* 0x00000ac000017945 */ /* 0x000fe20003800200 */
[----:B------:R-:W1:Y:S10]  /*4700*/  LDCU.64 UR4, c[0x0][0x388] ;  /* 0x00007100ff0477ac */ /* 0x000e740008000a00 */
[----:B------:R-:W-:Y:S05]  /*4710*/  @P0 BRA `(.L_x_543) ;  /* 0x0000000800a40947 */ /* 0x000fea0003800000 */
[----:B------:R-:W-:-:S05]  /*4720*/  IMAD.IADD R9, R7, 0x1, -R12 ;  /* 0x0000000107097824 */ /* 0x000fca00078e0a0c */
[----:B------:R-:W-:-:S13]  /*4730*/  ISETP.GE.AND P0, PT, R4, R9, PT ;  /* 0x000000090400720c */ /* 0x000fda0003f06270 */
[----:B------:R-:W-:Y:S05]  /*4740*/  @P0 BRA `(.L_x_543) ;  /* 0x0000000800980947 */ /* 0x000fea0003800000 */
[----:B------:R-:W-:Y:S01]  /*4750*/  LOP3.LUT R8, RZ, R4, RZ, 0x33, !PT ;  /* 0x00000004ff087212 */ /* 0x000fe200078e33ff */
[----:B------:R-:W-:Y:S03]  /*4760*/  BSSY.RECONVERGENT B2, `(.L_x_544) ;  /* 0x000002f000027945 */ /* 0x000fe60003800200 */
[----:B------:R-:W-:Y:S01]  /*4770*/  IADD3 R18, PT, PT, -R12, R7, R8 ;  /* 0x000000070c127210 */ /* 0x000fe20007ffe108 */
[----:B------:R-:W-:-:S03]  /*4780*/  IMAD.MOV.U32 R8, RZ, RZ, R4 ;  /* 0x000000ffff087224 */ /* 0x000fc600078e0004 */
[----:B------:R-:W-:-:S04]  /*4790*/  LOP3.LUT R7, R18, 0x300, RZ, 0xc0, !PT ;  /* 0x0000030012077812 */ /* 0x000fc800078ec0ff */
[----:B------:R-:W-:-:S13]  /*47a0*/  ISETP.NE.AND P0, PT, R7, 0x300, PT ;  /* 0x000003000700780c */ /* 0x000fda0003f05270 */
[----:B------:R-:W-:Y:S05]  /*47b0*/  @!P0 BRA `(.L_x_545) ;  /* 0x0000000000a48947 */ /* 0x000fea0003800000 */
[----:B------:R-:W2:Y:S01]  /*47c0*/  LDC.64 R10, c[0x0][0x380] ;  /* 0x0000e000ff0a7b82 */ /* 0x000ea20000000a00 */
[----:B------:R-:W-:Y:S01]  /*47d0*/  LEA.HI R7, R18, 0x1, RZ, 0x18 ;  /* 0x0000000112077811 */ /* 0x000fe200078fc0ff */
[----:B------:R-:W-:Y:S02]  /*47e0*/  IMAD.IADD R13, R4, 0x1, R12 ;  /* 0x00000001040d7824 */ /* 0x000fe400078e020c */
[----:B------:R-:W-:Y:S01]  /*47f0*/  IMAD.MOV.U32 R8, RZ, RZ, R4 ;  /* 0x000000ffff087224 */ /* 0x000fe200078e0004 */
[----:B------:R-:W-:-:S05]  /*4800*/  LOP3.LUT R7, R7, 0x3, RZ, 0xc0, !PT ;  /* 0x0000000307077812 */ /* 0x000fca00078ec0ff */
[----:B------:R-:W-:-:S07]  /*4810*/  IMAD.MOV R7, RZ, RZ, -R7 ;  /* 0x000000ffff077224 */ /* 0x000fce00078e0a07 */
.L_x_548:
[----:B--2---:R-:W-:-:S06]  /*4820*/  IMAD.WIDE R14, R13, 0x8, R10 ;  /* 0x000000080d0e7825 */ /* 0x004fcc00078e020a */
[----:B------:R-:W2:Y:S01]  /*4830*/  LDG.E.64 R14, desc[UR10][R14.64] ;  /* 0x0000000a0e0e7981 */ /* 0x000ea2000c1e1b00 */
[----:B-1----:R-:W-:Y:S01]  /*4840*/  IADD3 R22, P1, PT, R13, UR4, RZ ;  /* 0x000000040d167c10 */ /* 0x002fe2000ff3e0ff */
[----:B------:R-:W-:Y:S01]  /*4850*/  VIADD R7, R7, 0x1 ;  /* 0x0000000107077836 */ /* 0x000fe20000000000 */
[----:B------:R-:W-:Y:S01]  /*4860*/  BSSY.RECONVERGENT B3, `(.L_x_546) ;  /* 0x000001b000037945 */ /* 0x000fe20003800200 */
[----:B------:R-:W-:Y:S01]  /*4870*/  IMAD.MOV.U32 R19, RZ, RZ, R6 ;  /* 0x000000ffff137224 */ /* 0x000fe200078e0006 */
[----:B------:R-:W-:Y:S01]  /*4880*/  LEA.HI.X.SX32 R21, R13, UR5, 0x1, P1 ;  /* 0x000000050d157c11 */ /* 0x000fe200088f0eff */
[----:B------:R-:W-:Y:S01]  /*4890*/  IMAD.MOV.U32 R20, RZ, RZ, R5 ;  /* 0x000000ffff147224 */ /* 0x000fe200078e0005 */
[----:B------:R-:W-:Y:S01]  /*48a0*/  MOV R16, R2 ;  /* 0x0000000200107202 */ /* 0x000fe20000000f00 */
[----:B------:R-:W-:Y:S01]  /*48b0*/  IMAD.MOV.U32 R17, RZ, RZ, R3 ;  /* 0x000000ffff117224 */ /* 0x000fe200078e0003 */
[----:B------:R-:W-:Y:S01]  /*48c0*/  ISETP.NE.AND P2, PT, R7, RZ, PT ;  /* 0x000000ff0700720c */ /* 0x000fe20003f45270 */
        /* <DEDUP_REMOVED lines=20> */
.L_x_547:
[----:B0-----:R-:W-:Y:S05]  /*4a10*/  BSYNC.RECONVERGENT B3 ;  /* 0x0000000000037941 */ /* 0x001fea0003800200 */
.L_x_546:
[----:B------:R-:W-:Y:S02]  /*4a20*/  VIADD R8, R8, 0x100 ;  /* 0x0000010008087836 */ /* 0x000fe40000000000 */
[----:B------:R-:W-:Y:S01]  /*4a30*/  VIADD R13, R13, 0x100 ;  /* 0x000001000d0d7836 */ /* 0x000fe20000000000 */
[----:B------:R-:W-:Y:S06]  /*4a40*/  @P2 BRA `(.L_x_548) ;  /* 0xfffffffc00742947 */ /* 0x000fec000383ffff */
.L_x_545:
[----:B01----:R-:W-:Y:S05]  /*4a50*/  BSYNC.RECONVERGENT B2 ;  /* 0x0000000000027941 */ /* 0x003fea0003800200 */
.L_x_544:
        /* <DEDUP_REMOVED lines=9> */
.L_x_557:
[----:B------:R-:W-:-:S05]  /*4af0*/  IMAD.WIDE R22, R7, 0x8, R10 ;  /* 0x0000000807167825 */ /* 0x000fca00078e020a */
[----:B------:R-:W2:Y:S04]  /*4b00*/  LDG.E.64 R20, desc[UR10][R22.64+-0x1000] ;  /* 0xfff0000a16147981 */ /* 0x000ea8000c1e1b00 */
[----:B------:R0:W5:Y:S04]  /*4b10*/  LDG.E.64 R16, desc[UR10][R22.64+-0x800] ;  /* 0xfff8000a16107981 */ /* 0x000168000c1e1b00 */
[----:B------:R0:W5:Y:S04]  /*4b20*/  LDG.E.64 R14, desc[UR10][R22.64] ;  /* 0x0000000a160e7981 */ /* 0x000168000c1e1b00 */
[----:B------:R0:W5:Y:S01]  /*4b30*/  LDG.E.64 R12, desc[UR10][R22.64+0x800] ;  /* 0x0008000a160c7981 */ /* 0x000162000c1e1b00 */
[C---:B------:R-:W-:Y:S01]  /*4b40*/  IADD3 R29, P1, PT, R7.reuse, UR6, RZ ;  /* 0x00000006071d7c10 */ /* 0x040fe2000ff3e0ff */
[----:B------:R-:W-:Y:S03]  /*4b50*/  BSSY.RECONVERGENT B2, `(.L_x_549) ;  /* 0x0000016000027945 */ /* 0x000fe60003800200 */
[----:B------:R-:W-:Y:S01]  /*4b60*/  LEA.HI.X.SX32 R30, R7, UR7, 0x1, P1 ;  /* 0x00000007071e7c11 */ /* 0x000fe200088f0eff */
        /* <DEDUP_REMOVED lines=20> */
.L_x_550:
[----:B------:R-:W-:Y:S05]  /*4cb0*/  BSYNC.RECONVERGENT B2 ;  /* 0x0000000000027941 */ /* 0x000fea0003800200 */
.L_x_549:
        /* <DEDUP_REMOVED lines=23> */
.L_x_552:
[----:B------:R-:W-:Y:S05]  /*4e30*/  BSYNC.RECONVERGENT B2 ;  /* 0x0000000000027941 */ /* 0x000fea0003800200 */
.L_x_551:
        /* <DEDUP_REMOVED lines=24> */
.L_x_554:
[----:B------:R-:W-:Y:S05]  /*4fc0*/  BSYNC.RECONVERGENT B2 ;  /* 0x0000000000027941 */ /* 0x000fea0003800200 */
.L_x_553:
        /* <DEDUP_REMOVED lines=22> */
.L_x_556:
[----:B------:R-:W-:Y:S05]  /*5130*/  BSYNC.RECONVERGENT B2 ;  /* 0x0000000000027941 */ /* 0x000fea0003800200 */
.L_x_555:
[----:B------:R-:W-:Y:S02]  /*5140*/  VIADD R8, R8, 0x400 ;  /* 0x0000040008087836 */ /* 0x000fe40000000000 */
[----:B------:R-:W-:Y:S02]  /*5150*/  VIADD R27, R27, 0x400 ;  /* 0x000004001b1b7836 */ /* 0x000fe40000000000 */
[----:B------:R-:W-:Y:S01]  /*5160*/  VIADD R26, R26, 0x400 ;  /* 0x000004001a1a7836 */ /* 0x000fe20000000000 */
[----:B------:R-:W-:Y:S01]  /*5170*/  ISETP.GE.AND P0, PT, R8, R9, PT ;  /* 0x000000090800720c */ /* 0x000fe20003f06270 */
[----:B------:R-:W-:Y:S02]  /*5180*/  VIADD R25, R25, 0x400 ;  /* 0x0000040019197836 */ /* 0x000fe40000000000 */
[----:B------:R-:W-:-:S10]  /*5190*/  VIADD R7, R7, 0x400 ;  /* 0x0000040007077836 */ /* 0x000fd40000000000 */
[----:B------:R-:W-:Y:S05]  /*51a0*/  @!P0 BRA `(.L_x_557) ;  /* 0xfffffff800508947 */ /* 0x000fea000383ffff */
.L_x_543:
[----:B01----:R-:W-:Y:S05]  /*51b0*/  BSYNC.RECONVERGENT B1 ;  /* 0x0000000000017941 */ /* 0x003fea0003800200 */
.L_x_536:
        /* <DEDUP_REMOVED lines=13> */
[----:B------:R-:W-:Y:S01]  /*5290*/  MOV R12, R7 ;  /* 0x00000007000c7202 */ /* 0x000fe20000000f00 */
[----:B------:R-:W-:Y:S02]  /*52a0*/  IMAD.MOV.U32 R13, RZ, RZ, R16 ;  /* 0x000000ffff0d7224 */ /* 0x000fe400078e0010 */
        /* <DEDUP_REMOVED lines=17> */
.L_x_559:
[----:B------:R-:W-:Y:S05]  /*53c0*/  BSYNC.RECONVERGENT B1 ;  /* 0x0000000000017941 */ /* 0x000fea0003800200 */
.L_x_558:
        /* <DEDUP_REMOVED lines=31> */
.L_x_561:
[----:B------:R-:W-:Y:S05]  /*55c0*/  BSYNC.RECONVERGENT B1 ;  /* 0x0000000000017941 */ /* 0x000fea0003800200 */
.L_x_560:
[----:B------:R-:W-:Y:S01]  /*55d0*/  ISETP.GT.AND P0, PT, R14, 0x1b, PT ;  /* 0x0000001b0e00780c */ /* 0x000fe20003f04270 */
[----:B0-----:R0:W0:Y:S01]  /*55e0*/  SHFL.DOWN PT, R8, R2, 0x4, 0x1f ;  /* 0x08801f0002087f89 */ /* 0x00102200000e0000 */
[----:B------:R-:W-:Y:S01]  /*55f0*/  BSSY.RECONVERGENT B1, `(.L_x_562) ;  /* 0x000001d000017945 */ /* 0x000fe20003800200 */
[----:B---3--:R-:W-:Y:S02]  /*5600*/  IMAD.MOV.U32 R11, RZ, RZ, R5 ;  /* 0x000000ffff0b7224 */ /* 0x008fe400078e0005 */
[----:B------:R3:W0:Y:S01]  /*5610*/  SHFL.DOWN PT, R9, R3, 0x4, 0x1f ;  /* 0x08801f0003097f89 */ /* 0x00062200000e0000 */
[----:B------:R-:W-:Y:S02]  /*5620*/  IMAD.MOV.U32 R12, RZ, RZ, R10 ;  /* 0x000000ffff0c7224 */ /* 0x000fe400078e000a */
[----:B-1----:R-:W-:Y:S01]  /*5630*/  IMAD.MOV.U32 R6, RZ, RZ, R2 ;  /* 0x000000ffff067224 */ /* 0x002fe200078e0002 */
[----:B----4-:R3:W1:Y:S01]  /*5640*/  SHFL.DOWN PT, R16, R5, 0x4, 0x1f ;  /* 0x08801f0005107f89 */ /* 0x01066200000e0000 */
[----:B--2---:R-:W-:-:S03]  /*5650*/  IMAD.MOV.U32 R7, RZ, RZ, R3 ;  /* 0x000000ffff077224 */ /* 0x004fc600078e0003 */
[----:B------:R3:W2:Y:S01]  /*5660*/  SHFL.DOWN PT, R13, R10, 0x4, 0x1f ;  /* 0x08801f000a0d7f89 */ /* 0x0006a200000e0000 */
[----:B------:R-:W-:Y:S05]  /*5670*/  @P0 BRA `(.L_x_563) ;  /* 0x0000000000500947 */ /* 0x000fea0003800000 */
[----:B0-----:R-:W-:Y:S01]  /*5680*/  DSETP.GEU.AND P0, PT, |R2|, |R8|, PT ;  /* 0x400000080200722a */ /* 0x001fe20003f0e200 */
[----:B-1----:R-:W-:Y:S02]  /*5690*/  IMAD.MOV.U32 R11, RZ, RZ, R16 ;  /* 0x000000ffff0b7224 */ /* 0x002fe400078e0010 */
[----:B--2---:R-:W-:Y:S02]  /*56a0*/  IMAD.MOV.U32 R12, RZ, RZ, R13 ;  /* 0x000000ffff0c7224 */ /* 0x004fe400078e000d */
        /* <DEDUP_REMOVED lines=17> */
.L_x_563:
[----:B------:R-:W-:Y:S05]  /*57c0*/  BSYNC.RECONVERGENT B1 ;  /* 0x0000000000017941 */ /* 0x000fea0003800200 */
.L_x_562:
[----:B------:R-:W-:Y:S01]  /*57d0*/  ISETP.GT.AND P0, PT, R14, 0x17, PT ;  /* 0x000000170e00780c */ /* 0x000fe20003f04270 */
[----:B0-----:R0:W4:Y:S01]  /*57e0*/  SHFL.DOWN PT, R8, R6, 0x8, 0x1f ;  /* 0x09001f0006087f89 */ /* 0x00112200000e0000 */
[----:B------:R-:W-:Y:S01]  /*57f0*/  BSSY.RECONVERGENT B1, `(.L_x_564) ;  /* 0x000001d000017945 */ /* 0x000fe20003800200 */
[----:B---3--:R-:W-:Y:S02]  /*5800*/  IMAD.MOV.U32 R5, RZ, RZ, R11 ;  /* 0x000000ffff057224 */ /* 0x008fe400078e000b */
[----:B------:R0:W3:Y:S01]  /*5810*/  SHFL.DOWN PT, R9, R7, 0x8, 0x1f ;  /* 0x09001f0007097f89 */ /* 0x0000e200000e0000 */
[----:B------:R-:W-:Y:S02]  /*5820*/  IMAD.MOV.U32 R10, RZ, RZ, R12 ;  /* 0x000000ffff0a7224 */ /* 0x000fe400078e000c */
[----:B------:R-:W-:Y:S01]  /*5830*/  IMAD.MOV.U32 R2, RZ, RZ, R6 ;  /* 0x000000ffff027224 */ /* 0x000fe200078e0006 */
[----:B-1----:R0:W1:Y:S01]  /*5840*/  SHFL.DOWN PT, R16, R11, 0x8, 0x1f ;  /* 0x09001f000b107f89 */ /* 0x00206200000e0000 */
[----:B------:R-:W-:-:S03]  /*5850*/  IMAD.MOV.U32 R3, RZ, RZ, R7 ;  /* 0x000000ffff037224 */ /* 0x000fc600078e0007 */
[----:B--2---:R0:W2:Y:S01]  /*5860*/  SHFL.DOWN PT, R13, R12, 0x8, 0x1f ;  /* 0x09001f000c0d7f89 */ /* 0x0040a200000e0000 */
[----:B------:R-:W-:Y:S05]  /*5870*/  @P0 BRA `(.L_x_565) ;  /* 0x0000000000500947 */ /* 0x000fea0003800000 */
[----:B---34-:R-:W-:Y:S01]  /*5880*/  DSETP.GEU.AND P0, PT, |R6|, |R8|, PT ;  /* 0x400000080600722a */ /* 0x018fe20003f0e200 */
[----:B-1----:R-:W-:Y:S02]  /*5890*/  IMAD.MOV.U32 R5, RZ, RZ, R16 ;  /* 0x000000ffff057224 */ /* 0x002fe400078e0010 */
        /* <DEDUP_REMOVED lines=18> */
.L_x_565:
[----:B------:R-:W-:Y:S05]  /*59c0*/  BSYNC.RECONVERGENT B1 ;  /* 0x0000000000017941 */ /* 0x000fea0003800200 */
.L_x_564:
[----:B------:R-:W-:Y:S01]  /*59d0*/  ISETP.GT.AND P0, PT, R14, 0xf, PT ;  /* 0x0000000f0e00780c */ /* 0x000fe20003f04270 */
[----:B0-----:R0:W0:Y:S01]  /*59e0*/  SHFL.DOWN PT, R6, R2, 0x10, 0x1f ;  /* 0x0a001f0002067f89 */ /* 0x00102200000e0000 */
[----:B------:R-:W-:Y:S01]  /*59f0*/  BSSY.RECONVERGENT B1, `(.L_x_566) ;  /* 0x000001d000017945 */ /* 0x000fe20003800200 */
[----:B------:R-:W-:Y:S02]  /*5a00*/  IMAD.MOV.U32 R17, RZ, RZ, R5 ;  /* 0x000000ffff117224 */ /* 0x000fe400078e0005 */
[----:B------:R0:W0:Y:S01]  /*5a10*/  SHFL.DOWN PT, R7, R3, 0x10, 0x1f ;  /* 0x0a001f0003077f89 */ /* 0x00002200000e0000 */
[----:B------:R-:W-:Y:S02]  /*5a20*/  IMAD.MOV.U32 R19, RZ, RZ, R10 ;  /* 0x000000ffff137224 */ /* 0x000fe400078e000a */
[----:B------:R-:W-:Y:S01]  /*5a30*/  IMAD.MOV.U32 R12, RZ, RZ, R2 ;  /* 0x000000ffff0c7224 */ /* 0x000fe200078e0002 */
[----:B----4-:R4:W0:Y:S01]  /*5a40*/  SHFL.DOWN PT, R8, R5, 0x10, 0x1f ;  /* 0x0a001f0005087f89 */ /* 0x01082200000e0000 */
[----:B--2---:R-:W-:-:S03]  /*5a50*/  IMAD.MOV.U32 R13, RZ, RZ, R3 ;  /* 0x000000ffff0d7224 */ /* 0x004fc600078e0003 */
[----:B---3--:R4:W2:Y:S01]  /*5a60*/  SHFL.DOWN PT, R9, R10, 0x10, 0x1f ;  /* 0x0a001f000a097f89 */ /* 0x0088a200000e0000 */
[----:B------:R-:W-:Y:S05]  /*5a70*/  @P0 BRA `(.L_x_567) ;  /* 0x0000000000500947 */ /* 0x000fea0003800000 */
[----:B0-----:R-:W-:Y:S01]  /*5a80*/  DSETP.GEU.AND P0, PT, |R2|, |R6|, PT ;  /* 0x400000060200722a */ /* 0x001fe20003f0e200 */
[----:B------:R-:W-:Y:S02]  /*5a90*/  IMAD.MOV.U32 R17, RZ, RZ, R8 ;  /* 0x000000ffff117224 */ /* 0x000fe400078e0008 */
        /* <DEDUP_REMOVED lines=18> */
.L_x_567:
[----:B------:R-:W-:Y:S05]  /*5bc0*/  BSYNC.RECONVERGENT B1 ;  /* 0x0000000000017941 */ /* 0x000fea0003800200 */
.L_x_566:
[----:B------:R-:W-:Y:S01]  /*5bd0*/  ISETP.NE.AND P0, PT, R14, RZ, PT ;  /* 0x000000ff0e00720c */ /* 0x000fe20003f05270 */
[----:B------:R-:W-:-:S12]  /*5be0*/  BSSY.RECONVERGENT B1, `(.L_x_568) ;  /* 0x000000b000017945 */ /* 0x000fd80003800200 */
[----:B------:R-:W-:Y:S05]  /*5bf0*/  @P0 BRA `(.L_x_569) ;  /* 0x0000000000240947 */ /* 0x000fea0003800000 */
[----:B0-----:R-:W0:Y:S01]  /*5c00*/  S2R R6, SR_CgaCtaId ;  /* 0x0000000000067919 */ /* 0x001e220000008800 */
[----:B------:R-:W-:Y:S01]  /*5c10*/  MOV R3, 0x400 ;  /* 0x0000040000037802 */ /* 0x000fe20000000f00 */
[----:B------:R-:W-:Y:S01]  /*5c20*/  IMAD.MOV.U32 R18, RZ, RZ, R17 ;  /* 0x000000ffff127224 */ /* 0x000fe200078e0011 */
[----:B------:R-:W-:-:S04]  /*5c30*/  SHF.R.U32.HI R2, RZ, 0x1, R4 ;  /* 0x00000001ff027819 */ /* 0x000fc80000011604 */
[----:B------:R-:W-:Y:S02]  /*5c40*/  LOP3.LUT R2, R2, 0x1f0, RZ, 0xc0, !PT ;  /* 0x000001f002027812 */ /* 0x000fe400078ec0ff */
[----:B0-----:R-:W-:-:S05]  /*5c50*/  LEA R3, R6, R3, 0x18 ;  /* 0x0000000306037211 */ /* 0x001fca00078ec0ff */
[----:B------:R-:W-:-:S05]  /*5c60*/  IMAD.IADD R3, R2, 0x1, R3 ;  /* 0x0000000102037824 */ /* 0x000fca00078e0203 */
[----:B------:R3:W-:Y:S04]  /*5c70*/  STS.64 [R3+0x10], R18 ;  /* 0x0000101203007388 */ /* 0x0007e80000000a00 */
[----:B------:R3:W-:Y:S02]  /*5c80*/  STS.64 [R3+0x8], R12 ;  /* 0x0000080c03007388 */ /* 0x0007e40000000a00 */
.L_x_569:
[----:B------:R-:W-:Y:S05]  /*5c90*/  BSYNC.RECONVERGENT B1 ;  /* 0x0000000000017941 */ /* 0x000fea0003800200 */
.L_x_568:
[----:B------:R-:W-:Y:S01]  /*5ca0*/  BAR.SYNC.DEFER_BLOCKING 0x0 ;  /* 0x0000000000007b1d */ /* 0x000fe20000010000 */
[----:B------:R-:W-:-:S13]  /*5cb0*/  ISETP.NE.AND P1, PT, R4, RZ, PT ;  /* 0x000000ff0400720c */ /* 0x000fda0003f25270 */
[----:B------:R-:W-:Y:S05]  /*5cc0*/  @P1 BRA `(.L_x_497) ;  /* 0x00000008008c1947 */ /* 0x000fea0003800000 */
[----:B0--3--:R-:W0:Y:S01]  /*5cd0*/  S2R R3, SR_CgaCtaId ;  /* 0x0000000000037919 */ /* 0x009e220000008800 */
[----:B------:R-:W-:Y:S01]  /*5ce0*/  MOV R2, 0x400 ;  /* 0x0000040000027802 */ /* 0x000fe20000000f00 */
[----:B------:R-:W-:Y:S03]  /*5cf0*/  BSSY.RECONVERGENT B1, `(.L_x_570) ;  /* 0x000001a000017945 */ /* 0x000fe60003800200 */
[----:B0-----:R-:W-:-:S05]  /*5d00*/  LEA R30, R3, R2, 0x18 ;  /* 0x00000002031e7211 */ /* 0x001fca00078ec0ff */
[----:B------:R-:W0:Y:S04]  /*5d10*/  LDS.64 R14, [R30+0x18] ;  /* 0x000018001e0e7984 */ /* 0x000e280000000a00 */
[----:B----4-:R-:W3:Y:S04]  /*5d20*/  LDS.128 R4, [R30+0x20] ;  /* 0x000020001e047984 */ /* 0x010ee80000000c00 */
[----:B------:R4:W1:Y:S04]  /*5d30*/  LDS.64 R28, [R30+0x80] ;  /* 0x000080001e1c7984 */ /* 0x0008680000000a00 */
[----:B--2---:R4:W2:Y:S01]  /*5d40*/  LDS.128 R8, [R30+0x30] ;  /* 0x000030001e087984 */ /* 0x0048a20000000c00 */
[----:B0-----:R-:W-:Y:S01]  /*5d50*/  DSETP.GEU.AND P0, PT, |R12|, |R14|, PT ;  /* 0x4000000e0c00722a */ /* 0x001fe20003f0e200 */
[----:B------:R-:W-:Y:S01]  /*5d60*/  MOV R2, R14 ;  /* 0x0000000e00027202 */ /* 0x000fe20000000f00 */
[----:B------:R-:W-:-:S02]  /*5d70*/  IMAD.MOV.U32 R3, RZ, RZ, R15 ;  /* 0x000000ffff037224 */ /* 0x000fc400078e000f */
[----:B---3--:R-:W-:Y:S02]  /*5d80*/  IMAD.MOV.U32 R31, RZ, RZ, R4 ;  /* 0x000000ffff1f7224 */ /* 0x008fe400078e0004 */
[----:B------:R-:W-:-:S08]  /*5d90*/  IMAD.MOV.U32 R33, RZ, RZ, R5 ;  /* 0x000000ffff217224 */ /* 0x000fd000078e0005 */
[----:B-12-4-:R-:W-:Y:S05]  /*5da0*/  @!P0 BRA `(.L_x_571) ;  /* 0x0000000000388947 */ /* 0x016fea0003800000 */
        /* <DEDUP_REMOVED lines=14> */
.L_x_571:
[----:B------:R-:W-:Y:S05]  /*5e90*/  BSYNC.RECONVERGENT B1 ;  /* 0x0000000000017941 */ /* 0x000fea0003800200 */
.L_x_570:
        /* <DEDUP_REMOVED lines=25> */
.L_x_573:
[----:B------:R-:W-:Y:S05]  /*6030*/  BSYNC.RECONVERGENT B1 ;  /* 0x0000000000017941 */ /* 0x000fea0003800200 */
.L_x_572:
        /* <DEDUP_REMOVED lines=21> */
.L_x_575:
[----:B------:R-:W-:Y:S05]  /*6190*/  BSYNC.RECONVERGENT B1 ;  /* 0x0000000000017941 */ /* 0x000fea0003800200 */
.L_x_574:
        /* <DEDUP_REMOVED lines=21> */
.L_x_577:
[----:B------:R-:W-:Y:S05]  /*62f0*/  BSYNC.RECONVERGENT B1 ;  /* 0x0000000000017941 */ /* 0x000fea0003800200 */
.L_x_576:
        /* <DEDUP_REMOVED lines=21> */
.L_x_579:
[----:B------:R-:W-:Y:S05]  /*6450*/  BSYNC.RECONVERGENT B1 ;  /* 0x0000000000017941 */ /* 0x000fea0003800200 */
.L_x_578:
        /* <DEDUP_REMOVED lines=21> */
.L_x_581:
[----:B------:R-:W-:Y:S05]  /*65b0*/  BSYNC.RECONVERGENT B1 ;  /* 0x0000000000017941 */ /* 0x000fea0003800200 */
.L_x_580:
        /* <DEDUP_REMOVED lines=20> */
.L_x_497:
[----:B------:R-:W-:Y:S05]  /*6700*/  BSYNC.RECONVERGENT B0 ;  /* 0x0000000000007941 */ /* 0x000fea0003800200 */
.L_x_464:
[----:B------:R-:W-:Y:S05]  /*6710*/  @P1 EXIT ;  /* 0x000000000000194d */ /* 0x000fea0003800000 */
[----:B01-3--:R-:W0:Y:S01]  /*6720*/  LDC.64 R2, c[0x0][0x390] ;  /* 0x0000e400ff027b82 */ /* 0x00be220000000a00 */
[----:B------:R-:W-:Y:S02]  /*6730*/  IMAD.MOV.U32 R18, RZ, RZ, R17 ;  /* 0x000000ffff127224 */ /* 0x000fe400078e0011 */
[----:B0-----:R-:W-:-:S05]  /*6740*/  IMAD.WIDE.U32 R2, R0, 0x10, R2 ;  /* 0x0000001000027825 */ /* 0x001fca00078e0002 */
[----:B------:R-:W-:Y:S04]  /*6750*/  STG.E.64 desc[UR10][R2.64], R12 ;  /* 0x0000000c02007986 */ /* 0x000fe8000c101b0a */
[----:B------:R-:W-:Y:S01]  /*6760*/  STG.E.64 desc[UR10][R2.64+0x8], R18 ;  /* 0x0000081202007986 */ /* 0x000fe2000c101b0a */
[----:B------:R-:W-:Y:S05]  /*6770*/  EXIT ;  /* 0x000000000000794d */ /* 0x000fea0003800000 */
.L_x_582:
        /* <DEDUP_REMOVED lines=16> */
.L_x_737:


//--------------------- .text._ZN6thrust24THRUST_300001_SM_1000_NS8cuda_cub4core6detail13_kernel_agentINS1_8__reduce11ReduceAgentINS0_12zip_iteratorIN4cuda3std3__45tupleIJNS0_10device_ptrIdEENS0_17counting_iteratorIlNS0_11use_defaultESF_SF_EEEEEEEPNSB_IJdlEEESJ_iNS1_9__extrema9arg_max_fIdl10comparatorEEEEJSI_SK_iSO_EEEvDpT0_ --------------------------
	.section	.text._ZN6thrust24THRUST_300001_SM_1000_NS8cuda_cub4core6detail13_kernel_agentINS1_8__reduce11ReduceAgentINS0_12zip_iteratorIN4cuda3std3__45tupleIJNS0_10device_ptrIdEENS0_17counting_iteratorIlNS0_11use_defaultESF_SF_EEEEEEEPNSB_IJdlEEESJ_iNS1_9__extrema9arg_max_fIdl10comparatorEEEEJSI_SK_iSO_EEEvDpT0_,"ax",@progbits
	.align	128
        .global         _ZN6thrust24THRUST_300001_SM_1000_NS8cuda_cub4core6detail13_kernel_agentINS1_8__reduce11ReduceAgentINS0_12zip_iteratorIN4cuda3std3__45tupleIJNS0_10device_ptrIdEENS0_17counting_iteratorIlNS0_11use_defaultESF_SF_EEEEEEEPNSB_IJdlEEESJ_iNS1_9__extrema9arg_max_fIdl10comparatorEEEEJSI_SK_iSO_EEEvDpT0_
        .type           _ZN6thrust24THRUST_300001_SM_1000_NS8cuda_cub4core6detail13_kernel_agentINS1_8__reduce11ReduceAgentINS0_12zip_iteratorIN4cuda3std3__45tupleIJNS0_10device_ptrIdEENS0_17counting_iteratorIlNS0_11use_defaultESF_SF_EEEEEEEPNSB_IJdlEEESJ_iNS1_9__extrema9arg_max_fIdl10comparatorEEEEJSI_SK_iSO_EEEvDpT0_,@function
        .size           _ZN6thrust24THRUST_300001_SM_1000_NS8cuda_cub4core6detail13_kernel_agentINS1_8__reduce11ReduceAgentINS0_12zip_iteratorIN4cuda3std3__45tupleIJNS0_10device_ptrIdEENS0_17counting_iteratorIlNS0_11use_defaultESF_SF_EEEEEEEPNSB_IJdlEEESJ_iNS1_9__extrema9arg_max_fIdl10comparatorEEEEJSI_SK_iSO_EEEvDpT0_,(.L_x_738 - _ZN6thrust24THRUST_300001_SM_1000_NS8cuda_cub4core6detail13_kernel_agentINS1_8__reduce11ReduceAgentINS0_12zip_iteratorIN4cuda3std3__45tupleIJNS0_10device_ptrIdEENS0_17counting_iteratorIlNS0_11use_defaultESF_SF_EEEEEEEPNSB_IJdlEEESJ_iNS1_9__extrema9arg_max_fIdl10comparatorEEEEJSI_SK_iSO_EEEvDpT0_)
        .other          _ZN6thrust24THRUST_300001_SM_1000_NS8cuda_cub4core6detail13_kernel_agentINS1_8__reduce11ReduceAgentINS0_12zip_iteratorIN4cuda3std3__45tupleIJNS0_10device_ptrIdEENS0_17counting_iteratorIlNS0_11use_defaultESF_SF_EEEEEEEPNSB_IJdlEEESJ_iNS1_9__extrema9arg_max_fIdl10comparatorEEEEJSI_SK_iSO_EEEvDpT0_,@"STO_CUDA_ENTRY STV_DEFAULT"
_ZN6thrust24THRUST_300001_SM_1000_NS8cuda_cub4core6detail13_kernel_agentINS1_8__reduce11ReduceAgentINS0_12zip_iteratorIN4cuda3std3__45tupleIJNS0_10device_ptrIdEENS0_17counting_iteratorIlNS0_11use_defaultESF_SF_EEEEEEEPNSB_IJdlEEESJ_iNS1_9__extrema9arg_max_fIdl10comparatorEEEEJSI_SK_iSO_EEEvDpT0_:
.text._ZN6thrust24THRUST_300001_SM_1000_NS8cuda_cub4core6detail13_kernel_agentINS1_8__reduce11ReduceAgentINS0_12zip_iteratorIN4cuda3std3__45tupleIJNS0_10device_ptrIdEENS0_17counting_iteratorIlNS0_11use_defaultESF_SF_EEEEEEEPNSB_IJdlEEESJ_iNS1_9__extrema9arg_max_fIdl10comparatorEEEEJSI_SK_iSO_EEEvDpT0_:
        /* <DEDUP_REMOVED lines=23> */
.L_x_586:
[----:B0-----:R-:W-:Y:S05]  /*0170*/  BSYNC.RECONVERGENT B1 ;  /* 0x0000000000017941 */ /* 0x001fea0003800200 */
.L_x_585:
        /* <DEDUP_REMOVED lines=19> */
.L_x_593:
        /* <DEDUP_REMOVED lines=31> */
.L_x_592:
[----:B------:R-:W-:Y:S05]  /*04a0*/  BSYNC.RECONVERGENT B3 ;  /* 0x0000000000037941 */ /* 0x000fea0003800200 */
.L_x_591:
[----:B------:R-:W-:Y:S01]  /*04b0*/  IADD3 R14, P0, PT, R14, 0x100, RZ ;  /* 0x000001000e0e7810 */ /* 0x000fe20007f1e0ff */
[----:B------:R-:W-:Y:S02]  /*04c0*/  VIADD R10, R10, 0x100 ;  /* 0x000001000a0a7836 */ /* 0x000fe40000000000 */
[----:B------:R-:W-:Y:S02]  /*04d0*/  IMAD.X R13, RZ, RZ, R13, P3 ;  /* 0x000000ffff0d7224 */ /* 0x000fe400018e060d */
[----:B------:R-:W-:Y:S01]  /*04e0*/  IMAD.X R15, RZ, RZ, R15, P0 ;  /* 0x000000ffff0f7224 */ /* 0x000fe200000e060f */
[----:B------:R-:W-:Y:S07]  /*04f0*/  @P2 BRA `(.L_x_593) ;  /* 0xfffffffc006c2947 */ /* 0x000fee000383ffff */
.L_x_590:
[----:B------:R-:W-:Y:S05]  /*0500*/  BSYNC.RECONVERGENT B2 ;  /* 0x0000000000027941 */ /* 0x000fea0003800200 */
.L_x_589:
[----:B------:R-:W-:-:S13]  /*0510*/  ISETP.GE.U32.AND P0, PT, R16, 0x300, PT ;  /* 0x000003001000780c */ /* 0x000fda0003f06070 */
[----:B------:R-:W-:Y:S05]  /*0520*/  @!P0 BRA `(.L_x_588) ;  /* 0x0000000400bc8947 */ /* 0x000fea0003800000 */
[----:B------:R-:W0:Y:S01]  /*0530*/  LDC.64 R4, c[0x0][0x380] ;  /* 0x0000e000ff047b82 */ /* 0x000e220000000a00 */
[----:B------:R-:W-:-:S07]  /*0540*/  VIADD R20, R10, 0x200 ;  /* 0x000002000a147836 */ /* 0x000fce0000000000 */
[----:B------:R-:W1:Y:S02]  /*0550*/  LDC.64 R6, c[0x0][0x388] ;  /* 0x0000e200ff067b82 */ /* 0x000e640000000a00 */
.L_x_602:
        /* <DEDUP_REMOVED lines=30> */
.L_x_595:
[----:B------:R-:W-:Y:S05]  /*0740*/  BSYNC.RECONVERGENT B2 ;  /* 0x0000000000027941 */ /* 0x000fea0003800200 */
.L_x_594:
[----:B-----5:R-:W-:Y:S01]  /*0750*/  DSETP.GEU.AND P0, PT, |R16|, |R14|, PT ;  /* 0x4000000e1000722a */ /* 0x020fe20003f0e200 */
[C---:B------:R-:W-:Y:S01]  /*0760*/  IADD3 R19, P1, PT, R23.reuse, R6, RZ ;  /* 0x0000000617137210 */ /* 0x040fe20007f3e0ff */
[----:B------:R-:W-:Y:S01]  /*0770*/  BSSY.RECONVERGENT B2, `(.L_x_596) ;  /* 0x0000015000027945 */ /* 0x000fe20003800200 */
[----:B------:R-:W-:Y:S02]  /*0780*/  IMAD.MOV.U32 R2, RZ, RZ, R14 ;  /* 0x000000ffff027224 */ /* 0x000fe400078e000e */
[----:B------:R-:W-:Y:S01]  /*0790*/  LEA.HI.X.SX32 R18, R23, R7, 0x1, P1 ;  /* 0x0000000717127211 */ /* 0x000fe200008f0eff */
[----:B------:R-:W-:Y:S02]  /*07a0*/  IMAD.MOV.U32 R9, RZ, RZ, R19 ;  /* 0x000000ffff097224 */ /* 0x000fe400078e0013 */
[----:B------:R-:W-:Y:S02]  /*07b0*/  IMAD.MOV.U32 R3, RZ, RZ, R15 ;  /* 0x000000ffff037224 */ /* 0x000fe400078e000f */
[----:B------:R-:W-:-:S04]  /*07c0*/  IMAD.MOV.U32 R8, RZ, RZ, R18 ;  /* 0x000000ffff087224 */ /* 0x000fc800078e0012 */
        /* <DEDUP_REMOVED lines=15> */
.L_x_597:
[----:B------:R-:W-:Y:S05]  /*08c0*/  BSYNC.RECONVERGENT B2 ;  /* 0x0000000000027941 */ /* 0x000fea0003800200 */
.L_x_596:
        /* <DEDUP_REMOVED lines=25> */
.L_x_599:
[----:B------:R-:W-:Y:S05]  /*0a60*/  BSYNC.RECONVERGENT B2 ;  /* 0x0000000000027941 */ /* 0x000fea0003800200 */
.L_x_598:
        /* <DEDUP_REMOVED lines=22> */
.L_x_601:
[----:B------:R-:W-:Y:S05]  /*0bd0*/  BSYNC.RECONVERGENT B2 ;  /* 0x0000000000027941 */ /* 0x000fea0003800200 */
.L_x_600:
[C---:B------:R-:W-:Y:S01]  /*0be0*/  VIADD R10, R20.reuse, 0x200 ;  /* 0x00000200140a7836 */ /* 0x040fe20000000000 */
[----:B------:R-:W-:-:S04]  /*0bf0*/  IADD3 R20, PT, PT, R20, 0x400, RZ ;  /* 0x0000040014147810 */ /* 0x000fc80007ffe0ff */
[----:B------:R-:W-:-:S13]  /*0c00*/  ISETP.GE.AND P0, PT, R10, UR5, PT ;  /* 0x000000050a007c0c */ /* 0x000fda000bf06270 */
[----:B------:R-:W-:Y:S05]  /*0c10*/  @!P0 BRA `(.L_x_602) ;  /* 0xfffffff800508947 */ /* 0x000fea000383ffff */
.L_x_588:
[----:B------:R-:W-:Y:S05]  /*0c20*/  BSYNC.RECONVERGENT B1 ;  /* 0x0000000000017941 */ /* 0x000fea0003800200 */
.L_x_587:
        /* <DEDUP_REMOVED lines=35> */
.L_x_605:
[----:B------:R-:W-:Y:S05]  /*0e60*/  BSYNC.RECONVERGENT B1 ;  /* 0x0000000000017941 */ /* 0x000fea0003800200 */
.L_x_604:
        /* <DEDUP_REMOVED lines=31> */
.L_x_607:
[----:B------:R-:W-:Y:S05]  /*1060*/  BSYNC.RECONVERGENT B1 ;  /* 0x0000000000017941 */ /* 0x000fea0003800200 */
.L_x_606:
        /* <DEDUP_REMOVED lines=31> */
.L_x_609:
[----:B------:R-:W-:Y:S05]  /*1260*/  BSYNC.RECONVERGENT B1 ;  /* 0x0000000000017941 */ /* 0x000fea0003800200 */
.L_x_608:
[----:B------:R-:W-:Y:S01]  /*1270*/  ISETP.GT.AND P0, PT, R10, 0x17, PT ;  /* 0x000000170a00780c */ /* 0x000fe20003f04270 */
[----:B-1----:R1:W1:Y:S01]  /*1280*/  SHFL.DOWN PT, R2, R4, 0x8, 0x1f ;  /* 0x09001f0004027f89 */ /* 0x00226200000e0000 */
[----:B------:R-:W-:Y:S01]  /*1290*/  BSSY.RECONVERGENT B1, `(.L_x_610) ;  /* 0x000001d000017945 */ /* 0x000fe20003800200 */
[----:B0-----:R-:W-:Y:S02]  /*12a0*/  IMAD.MOV.U32 R8, RZ, RZ, R11 ;  /* 0x000000ffff087224 */ /* 0x001fe400078e000b */
[----:B------:R0:W0:Y:S01]  /*12b0*/  SHFL.DOWN PT, R3, R5, 0x8, 0x1f ;  /* 0x09001f0005037f89 */ /* 0x00002200000e0000 */
[----:B------:R-:W-:Y:S02]  /*12c0*/  IMAD.MOV.U32 R9, RZ, RZ, R12 ;  /* 0x000000ffff097224 */ /* 0x000fe400078e000c */
[----:B------:R-:W-:Y:S01]  /*12d0*/  IMAD.MOV.U32 R6, RZ, RZ, R4 ;  /* 0x000000ffff067224 */ /* 0x000fe200078e0004 */
[----:B---3--:R3:W0:Y:S01]  /*12e0*/  SHFL.DOWN PT, R14, R11, 0x8, 0x1f ;  /* 0x09001f000b0e7f89 */ /* 0x00862200000e0000 */
[----:B--2---:R-:W-:-:S03]  /*12f0*/  IMAD.MOV.U32 R7, RZ, RZ, R5 ;  /* 0x000000ffff077224 */ /* 0x004fc600078e0005 */
[----:B----4-:R3:W2:Y:S01]  /*1300*/  SHFL.DOWN PT, R13, R12, 0x8, 0x1f ;  /* 0x09001f000c0d7f89 */ /* 0x0106a200000e0000 */
[----:B------:R-:W-:Y:S05]  /*1310*/  @P0 BRA `(.L_x_611) ;  /* 0x0000000000500947 */ /* 0x000fea0003800000 */
[----:B01----:R-:W-:Y:S01]  /*1320*/  DSETP.GEU.AND P0, PT, |R4|, |R2|, PT ;  /* 0x400000020400722a */ /* 0x003fe20003f0e200 */
[----:B------:R-:W-:Y:S01]  /*1330*/  IMAD.MOV.U32 R8, RZ, RZ, R14 ;  /* 0x000000ffff087224 */ /* 0x000fe200078e000e */
[----:B--2---:R-:W-:Y:S01]  /*1340*/  MOV R9, R13 ;  /* 0x0000000d00097202 */ /* 0x004fe20000000f00 */
        /* <DEDUP_REMOVED lines=17> */
.L_x_611:
[----:B------:R-:W-:Y:S05]  /*1460*/  BSYNC.RECONVERGENT B1 ;  /* 0x0000000000017941 */ /* 0x000fea0003800200 */
.L_x_610:
[----:B------:R-:W-:Y:S01]  /*1470*/  ISETP.GT.AND P0, PT, R10, 0xf, PT ;  /* 0x0000000f0a00780c */ /* 0x000fe20003f04270 */
[----:B-1----:R1:W4:Y:S01]  /*1480*/  SHFL.DOWN PT, R4, R6, 0x10, 0x1f ;  /* 0x0a001f0006047f89 */ /* 0x00232200000e0000 */
[----:B------:R-:W-:Y:S01]  /*1490*/  BSSY.RECONVERGENT B1, `(.L_x_612) ;  /* 0x000001d000017945 */ /* 0x000fe20003800200 */
[----:B0-----:R-:W-:Y:S02]  /*14a0*/  IMAD.MOV.U32 R14, RZ, RZ, R8 ;  /* 0x000000ffff0e7224 */ /* 0x001fe400078e0008 */
[----:B------:R1:W0:Y:S01]  /*14b0*/  SHFL.DOWN PT, R5, R7, 0x10, 0x1f ;  /* 0x0a001f0007057f89 */ /* 0x00022200000e0000 */
[----:B------:R-:W-:Y:S02]  /*14c0*/  IMAD.MOV.U32 R15, RZ, RZ, R9 ;  /* 0x000000ffff0f7224 */ /* 0x000fe400078e0009 */
[----:B------:R-:W-:Y:S01]  /*14d0*/  IMAD.MOV.U32 R2, RZ, RZ, R6 ;  /* 0x000000ffff027224 */ /* 0x000fe200078e0006 */
[----:B---3--:R1:W3:Y:S01]  /*14e0*/  SHFL.DOWN PT, R11, R8, 0x10, 0x1f ;  /* 0x0a001f00080b7f89 */ /* 0x0082e200000e0000 */
[----:B------:R-:W-:-:S03]  /*14f0*/  IMAD.MOV.U32 R3, RZ, RZ, R7 ;  /* 0x000000ffff037224 */ /* 0x000fc600078e0007 */
[----:B------:R1:W0:Y:S01]  /*1500*/  SHFL.DOWN PT, R12, R9, 0x10, 0x1f ;  /* 0x0a001f00090c7f89 */ /* 0x00022200000e0000 */
[----:B------:R-:W-:Y:S05]  /*1510*/  @P0 BRA `(.L_x_613) ;  /* 0x0000000000500947 */ /* 0x000fea0003800000 */
[----:B0---4-:R-:W-:Y:S01]  /*1520*/  DSETP.GEU.AND P0, PT, |R6|, |R4|, PT ;  /* 0x400000040600722a */ /* 0x011fe20003f0e200 */
[----:B---3--:R-:W-:Y:S02]  /*1530*/  IMAD.MOV.U32 R14, RZ, RZ, R11 ;  /* 0x000000ffff0e7224 */ /* 0x008fe400078e000b */
        /* <DEDUP_REMOVED lines=18> */
.L_x_613:
[----:B------:R-:W-:Y:S05]  /*1660*/  BSYNC.RECONVERGENT B1 ;  /* 0x0000000000017941 */ /* 0x000fea0003800200 */
.L_x_612:
[----:B------:R-:W-:Y:S01]  /*1670*/  ISETP.NE.AND P0, PT, R10, RZ, PT ;  /* 0x000000ff0a00720c */ /* 0x000fe20003f05270 */
[----:B------:R-:W-:-:S12]  /*1680*/  BSSY.RECONVERGENT B1, `(.L_x_614) ;  /* 0x000000a000017945 */ /* 0x000fd80003800200 */
[----:B------:R-:W-:Y:S05]  /*1690*/  @P0 BRA `(.L_x_615) ;  /* 0x0000000000200947 */ /* 0x000fea0003800000 */
[----:B-1----:R-:W1:Y:S01]  /*16a0*/  S2R R6, SR_CgaCtaId ;  /* 0x0000000000067919 */ /* 0x002e620000008800 */
[----:B0-----:R-:W-:Y:S02]  /*16b0*/  MOV R5, 0x400 ;  /* 0x0000040000057802 */ /* 0x001fe40000000f00 */
[----:B----4-:R-:W-:-:S04]  /*16c0*/  SHF.R.U32.HI R4, RZ, 0x1, R0 ;  /* 0x00000001ff047819 */ /* 0x010fc80000011600 */
[----:B------:R-:W-:Y:S02]  /*16d0*/  LOP3.LUT R4, R4, 0x1f0, RZ, 0xc0, !PT ;  /* 0x000001f004047812 */ /* 0x000fe400078ec0ff */
[----:B-1----:R-:W-:-:S05]  /*16e0*/  LEA R5, R6, R5, 0x18 ;  /* 0x0000000506057211 */ /* 0x002fca00078ec0ff */
[----:B------:R-:W-:-:S05]  /*16f0*/  IMAD.IADD R5, R4, 0x1, R5 ;  /* 0x0000000104057824 */ /* 0x000fca00078e0205 */
[----:B------:R0:W-:Y:S04]  /*1700*/  STS.64 [R5+0x10], R14 ;  /* 0x0000100e05007388 */ /* 0x0001e80000000a00 */
[----:B------:R0:W-:Y:S02]  /*1710*/  STS.64 [R5+0x8], R2 ;  /* 0x0000080205007388 */ /* 0x0001e40000000a00 */
.L_x_615:
[----:B------:R-:W-:Y:S05]  /*1720*/  BSYNC.RECONVERGENT B1 ;  /* 0x0000000000017941 */ /* 0x000fea0003800200 */
.L_x_614:
        /* <DEDUP_REMOVED lines=8> */
[----:B-1--4-:R-:W1:Y:S04]  /*17b0*/  LDS.128 R4, [R0+0x20] ;  /* 0x0000200000047984 */ /* 0x012e680000000c00 */
[----:B--2---:R2:W4:Y:S04]  /*17c0*/  LDS.64 R12, [R0+0x80] ;  /* 0x00008000000c7984 */ /* 0x0045280000000a00 */
[----:B---3--:R2:W3:Y:S01]  /*17d0*/  LDS.128 R8, [R0+0x30] ;  /* 0x0000300000087984 */ /* 0x0084e20000000c00 */
[----:B0-----:R-:W-:Y:S01]  /*17e0*/  DSETP.GEU.AND P0, PT, |R2|, |R16|, PT ;  /* 0x400000100200722a */ /* 0x001fe20003f0e200 */
[----:B------:R-:W-:Y:S01]  /*17f0*/  IMAD.MOV.U32 R24, RZ, RZ, R16 ;  /* 0x000000ffff187224 */ /* 0x000fe200078e0010 */
[----:B------:R-:W-:Y:S01]  /*1800*/  MOV R25, R17 ;  /* 0x0000001100197202 */ /* 0x000fe20000000f00 */
[----:B-1----:R-:W-:-:S02]  /*1810*/  IMAD.MOV.U32 R26, RZ, RZ, R4 ;  /* 0x000000ffff1a7224 */ /* 0x002fc400078e0004 */
[----:B------:R-:W-:-:S09]  /*1820*/  IMAD.MOV.U32 R27, RZ, RZ, R5 ;  /* 0x000000ffff1b7224 */ /* 0x000fd200078e0005 */
        /* <DEDUP_REMOVED lines=15> */
.L_x_618:
[----:B------:R-:W-:Y:S05]  /*1920*/  BSYNC.RECONVERGENT B1 ;  /* 0x0000000000017941 */ /* 0x000fea0003800200 */
.L_x_617:
        /* <DEDUP_REMOVED lines=23> */
.L_x_620:
[----:B------:R-:W-:Y:S05]  /*1aa0*/  BSYNC.RECONVERGENT B1 ;  /* 0x0000000000017941 */ /* 0x000fea0003800200 */
.L_x_619:
        /* <DEDUP_REMOVED lines=21> */
.L_x_622:
[----:B------:R-:W-:Y:S05]  /*1c00*/  BSYNC.RECONVERGENT B1 ;  /* 0x0000000000017941 */ /* 0x000fea0003800200 */
.L_x_621:
        /* <DEDUP_REMOVED lines=23> */
.L_x_624:
[----:B------:R-:W-:Y:S05]  /*1d80*/  BSYNC.RECONVERGENT B1 ;  /* 0x0000000000017941 */ /* 0x000fea0003800200 */
.L_x_623:
        /* <DEDUP_REMOVED lines=21> */
.L_x_626:
[----:B------:R-:W-:Y:S05]  /*1ee0*/  BSYNC.RECONVERGENT B1 ;  /* 0x0000000000017941 */ /* 0x000fea0003800200 */
.L_x_625:
[----:B------:R-:W-:Y:S01]  /*1ef0*/  DSETP.GEU.AND P0, PT, |R2|, |R10|, PT ;  /* 0x4000000a0200722a */ /* 0x000fe20003f0e200 */
[----:B------:R-:W-:Y:S01]  /*1f00*/  BSSY.RECONVERGENT B1, `(.L_x_627) ;  /* 0x0000014000017945 */ /* 0x000fe20003800200 */
[----:B------:R-:W-:Y:S01]  /*1f10*/  IMAD.MOV.U32 R8, RZ, RZ, R10 ;  /* 0x000000ffff087224 */ /* 0x000fe200078e000a */
[----:B---3--:R-:W-:Y:S01]  /*1f20*/  MOV R0, R5 ;  /* 0x0000000500007202 */ /* 0x008fe20000000f00 */
        /* <DEDUP_REMOVED lines=17> */
.L_x_628:
[----:B------:R-:W-:Y:S05]  /*2040*/  BSYNC.RECONVERGENT B1 ;  /* 0x0000000000017941 */ /* 0x000fea0003800200 */
.L_x_627:
        /* <DEDUP_REMOVED lines=21> */
.L_x_603:
        /* <DEDUP_REMOVED lines=9> */
[----:B------:R-:W-:Y:S02]  /*2230*/  VIADD R5, R5, UR6 ;  /* 0x0000000605057c36 */ /* 0x000fe40008000000 */
        /* <DEDUP_REMOVED lines=9> */
[----:B----4-:R-:W-:Y:S01]  /*22d0*/  IMAD.MOV.U32 R14, RZ, RZ, R12 ;  /* 0x000000ffff0e7224 */ /* 0x010fe200078e000c */
[----:B------:R-:W-:Y:S01]  /*22e0*/  MOV R6, R10 ;  /* 0x0000000a00067202 */ /* 0x000fe20000000f00 */
[----:B0-----:R-:W-:Y:S02]  /*22f0*/  IMAD.MOV.U32 R16, RZ, RZ, R13 ;  /* 0x000000ffff107224 */ /* 0x001fe400078e000d */
        /* <DEDUP_REMOVED lines=16> */
.L_x_630:
[----:B------:R-:W-:Y:S05]  /*2400*/  BSYNC.RECONVERGENT B1 ;  /* 0x0000000000017941 */ /* 0x000fea0003800200 */
.L_x_629:
        /* <DEDUP_REMOVED lines=32> */
.L_x_632:
[----:B------:R-:W-:Y:S05]  /*2610*/  BSYNC.RECONVERGENT B1 ;  /* 0x0000000000017941 */ /* 0x000fea0003800200 */
.L_x_631:
[----:B-1----:R-:W-:Y:S01]  /*2620*/  VIADD R2, R4, 0x4 ;  /* 0x0000000404027836 */ /* 0x002fe20000000000 */
[----:B------:R1:W4:Y:S01]  /*2630*/  SHFL.DOWN PT, R6, R8, 0x4, R5 ;  /* 0x0880000008067989 */ /* 0x00032200000e0005 */
[----:B------:R-:W-:Y:S01]  /*2640*/  BSSY.RECONVERGENT B1, `(.L_x_633) ;  /* 0x000001e000017945 */ /* 0x000fe20003800200 */
[----:B--2---:R-:W-:Y:S01]  /*2650*/  IMAD.MOV.U32 R14, RZ, RZ, R10 ;  /* 0x000000ffff0e7224 */ /* 0x004fe200078e000a */
[----:B------:R-:W-:Y:S01]  /*2660*/  MOV R16, R12 ;  /* 0x0000000c00107202 */ /* 0x000fe20000000f00 */
[----:B------:R1:W2:Y:S01]  /*2670*/  SHFL.DOWN PT, R7, R9, 0x4, R5 ;  /* 0x0880000009077989 */ /* 0x0002a200000e0005 */
[----:B------:R-:W-:Y:S01]  /*2680*/  ISETP.GT.AND P0, PT, R2, R5, PT ;  /* 0x000000050200720c */ /* 0x000fe20003f04270 */
[----:B------:R-:W-:Y:S02]  /*2690*/  IMAD.MOV.U32 R2, RZ, RZ, R8 ;  /* 0x000000ffff027224 */ /* 0x000fe400078e0008 */
[----:B---3--:R1:W3:Y:S01]  /*26a0*/  SHFL.DOWN PT, R11, R10, 0x4, R5 ;  /* 0x088000000a0b7989 */ /* 0x0082e200000e0005 */
[----:B------:R-:W-:-:S03]  /*26b0*/  IMAD.MOV.U32 R3, RZ, RZ, R9 ;  /* 0x000000ffff037224 */ /* 0x000fc600078e0009 */
[----:B0-----:R1:W0:Y:S06]  /*26c0*/  SHFL.DOWN PT, R13, R12, 0x4, R5 ;  /* 0x088000000c0d7989 */ /* 0x00122c00000e0005 */
        /* <DEDUP_REMOVED lines=21> */
.L_x_634:
[----:B------:R-:W-:Y:S05]  /*2820*/  BSYNC.RECONVERGENT B1 ;  /* 0x0000000000017941 */ /* 0x000fea0003800200 */
.L_x_633:
        /* <DEDUP_REMOVED lines=8> */
[----:B---3--:R3:W1:Y:S01]  /*28b0*/  SHFL.DOWN PT, R11, R14, 0x8, R5 ;  /* 0x090000000e0b7989 */ /* 0x00866200000e0005 */
[----:B--2---:R-:W-:-:S03]  /*28c0*/  IMAD.MOV.U32 R7, RZ, RZ, R3 ;  /* 0x000000ffff077224 */ /* 0x004fc600078e0003 */
[----:B0-----:R3:W0:Y:S04]  /*28d0*/  SHFL.DOWN PT, R13, R16, 0x8, R5 ;  /* 0x09000000100d7989 */ /* 0x00162800000e0005 */
        /* <DEDUP_REMOVED lines=21> */
.L_x_636:
[----:B------:R-:W-:Y:S05]  /*2a30*/  BSYNC.RECONVERGENT B1 ;  /* 0x0000000000017941 */ /* 0x000fea0003800200 */
.L_x_635:
[----:B-1----:R-:W-:Y:S01]  /*2a40*/  VIADD R2, R4, 0x10 ;  /* 0x0000001004027836 */ /* 0x002fe20000000000 */
[----:B----4-:R1:W2:Y:S01]  /*2a50*/  SHFL.DOWN PT, R8, R6, 0x10, R5 ;  /* 0x0a00000006087989 */ /* 0x0102a200000e0005 */
[----:B------:R-:W-:Y:S01]  /*2a60*/  BSSY.RECONVERGENT B1, `(.L_x_637) ;  /* 0x000001e000017945 */ /* 0x000fe20003800200 */
[----:B---3--:R-:W-:Y:S02]  /*2a70*/  IMAD.MOV.U32 R14, RZ, RZ, R10 ;  /* 0x000000ffff0e7224 */ /* 0x008fe400078e000a */
[----:B------:R-:W-:Y:S01]  /*2a80*/  ISETP.GT.AND P0, PT, R2, R5, PT ;  /* 0x000000050200720c */ /* 0x000fe20003f04270 */
[----:B------:R1:W3:Y:S01]  /*2a90*/  SHFL.DOWN PT, R9, R7, 0x10, R5 ;  /* 0x0a00000007097989 */ /* 0x0002e200000e0005 */
[----:B------:R-:W-:Y:S02]  /*2aa0*/  IMAD.MOV.U32 R15, RZ, RZ, R12 ;  /* 0x000000ffff0f7224 */ /* 0x000fe400078e000c */
[----:B------:R-:W-:Y:S01]  /*2ab0*/  IMAD.MOV.U32 R2, RZ, RZ, R6 ;  /* 0x000000ffff027224 */ /* 0x000fe200078e0006 */
[----:B------:R1:W4:Y:S01]  /*2ac0*/  SHFL.DOWN PT, R11, R10, 0x10, R5 ;  /* 0x0a0000000a0b7989 */ /* 0x00032200000e0005 */
        /* <DEDUP_REMOVED lines=23> */
.L_x_638:
[----:B------:R-:W-:Y:S05]  /*2c40*/  BSYNC.RECONVERGENT B1 ;  /* 0x0000000000017941 */ /* 0x000fea0003800200 */
.L_x_637:
        /* <DEDUP_REMOVED lines=11> */
.L_x_640:
[----:B------:R-:W-:Y:S05]  /*2d00*/  BSYNC.RECONVERGENT B1 ;  /* 0x0000000000017941 */ /* 0x000fea0003800200 */
.L_x_639:
[----:B------:R-:W-:Y:S01]  /*2d10*/  BAR.SYNC.DEFER_BLOCKING 0x0 ;  /* 0x0000000000007b1d */ /* 0x000fe20000010000 */
[----:B------:R-:W-:-:S13]  /*2d20*/  ISETP.NE.AND P1, PT, R0, RZ, PT ;  /* 0x000000ff0000720c */ /* 0x000fda0003f25270 */
[----:B------:R-:W-:Y:S05]  /*2d30*/  @P1 BRA `(.L_x_616) ;  /* 0x0000003400d41947 */ /* 0x000fea0003800000 */
[----:B------:R-:W-:Y:S01]  /*2d40*/  UISETP.GE.AND UP0, UPT, UR6, 0x21, UPT ;  /* 0x000000210600788c */ /* 0x000fe2000bf06270 */
[----:B----4-:R-:W-:Y:S02]  /*2d50*/  IMAD.MOV.U32 R11, RZ, RZ, R14 ;  /* 0x000000ffff0b7224 */ /* 0x010fe400078e000e */
[----:B--2---:R-:W-:Y:S02]  /*2d60*/  IMAD.MOV.U32 R8, RZ, RZ, R15 ;  /* 0x000000ffff087224 */ /* 0x004fe400078e000f */
        /* <DEDUP_REMOVED lines=8> */
[----:B0-----:R-:W0:Y:S01]  /*2df0*/  LDS.64 R12, [UR4+0x20] ;  /* 0x00002004ff0c7984 */ /* 0x001e220008000a00 */
[----:B-1----:R-:W-:Y:S01]  /*2e00*/  DSETP.GEU.AND P0, PT, |R2|, |R6|, PT ;  /* 0x400000060200722a */ /* 0x002fe20003f0e200 */
[----:B------:R-:W-:Y:S01]  /*2e10*/  MOV R4, R6 ;  /* 0x0000000600047202 */ /* 0x000fe20000000f00 */
[----:B------:R-:W-:Y:S02]  /*2e20*/  IMAD.MOV.U32 R5, RZ, RZ, R7 ;  /* 0x000000ffff057224 */ /* 0x000fe400078e0007 */
[----:B0-----:R-:W-:Y:S02]  /*2e30*/  IMAD.MOV.U32 R11, RZ, RZ, R12 ;  /* 0x000000ffff0b7224 */ /* 0x001fe400078e000c */
        /* <DEDUP_REMOVED lines=16> */
.L_x_642:
[----:B------:R-:W-:Y:S05]  /*2f40*/  BSYNC.RECONVERGENT B1 ;  /* 0x0000000000017941 */ /* 0x000fea0003800200 */
.L_x_641:
[----:B------:R-:W-:Y:S01]  /*2f50*/  UISETP.GE.AND UP0, UPT, UR6, 0x41, UPT ;  /* 0x000000410600788c */ /* 0x000fe2000bf06270 */
[----:B---3--:R-:W-:Y:S02]  /*2f60*/  IMAD.MOV.U32 R9, RZ, RZ, R11 ;  /* 0x000000ffff097224 */ /* 0x008fe400078e000b */
[----:B------:R-:W-:Y:S02]  /*2f70*/  IMAD.MOV.U32 R0, RZ, RZ, R8 ;  /* 0x000000ffff007224 */ /* 0x000fe400078e0008 */
[----:B------:R-:W-:Y:S02]  /*2f80*/  IMAD.MOV.U32 R2, RZ, RZ, R4 ;  /* 0x000000ffff027224 */ /* 0x000fe400078e0004 */
[----:B------:R-:W-:Y:S02]  /*2f90*/  IMAD.MOV.U32 R3, RZ, RZ, R5 ;  /* 0x000000ffff037224 */ /* 0x000fe400078e0005 */
        /* <DEDUP_REMOVED lines=8> */
[----:B------:R-:W-:Y:S02]  /*3020*/  IMAD.MOV.U32 R2, RZ, RZ, R6 ;  /* 0x000000ffff027224 */ /* 0x000fe400078e0006 */
[----:B------:R-:W-:Y:S02]  /*3030*/  IMAD.MOV.U32 R3, RZ, RZ, R7 ;  /* 0x000000ffff037224 */ /* 0x000fe400078e0007 */
[----:B0-----:R-:W-:-:S02]  /*3040*/  IMAD.MOV.U32 R9, RZ, RZ, R12 ;  /* 0x000000ffff097224 */ /* 0x001fc400078e000c */
        /* <DEDUP_REMOVED lines=16> */
.L_x_644:
[----:B------:R-:W-:Y:S05]  /*3150*/  BSYNC.RECONVERGENT B1 ;  /* 0x0000000000017941 */ /* 0x000fea0003800200 */
.L_x_643:
[----:B------:R-:W-:Y:S01]  /*3160*/  UISETP.GE.AND UP0, UPT, UR6, 0x61, UPT ;  /* 0x000000610600788c */ /* 0x000fe2000bf06270 */
[----:B------:R-:W-:Y:S01]  /*3170*/  IMAD.MOV.U32 R11, RZ, RZ, R9 ;  /* 0x000000ffff0b7224 */ /* 0x000fe200078e0009 */
[----:B------:R-:W-:Y:S01]  /*3180*/  MOV R8, R0 ;  /* 0x0000000000087202 */ /* 0x000fe20000000f00 */
[----:B------:R-:W-:Y:S02]  /*3190*/  IMAD.MOV.U32 R4, RZ, RZ, R2 ;  /* 0x000000ffff047224 */ /* 0x000fe400078e0002 */
[----:B------:R-:W-:-:S04]  /*31a0*/  IMAD.MOV.U32 R5, RZ, RZ, R3 ;  /* 0x000000ffff057224 */ /* 0x000fc800078e0003 */
        /* <DEDUP_REMOVED lines=27> */
.L_x_646:
[----:B------:R-:W-:Y:S05]  /*3360*/  BSYNC.RECONVERGENT B1 ;  /* 0x0000000000017941 */ /* 0x000fea0003800200 */
.L_x_645:
[----:B------:R-:W-:Y:S01]  /*3370*/  UISETP.GE.AND UP0, UPT, UR6, 0x81, UPT ;  /* 0x000000810600788c */ /* 0x000fe2000bf06270 */
[----:B------:R-:W-:Y:S02]  /*3380*/  IMAD.MOV.U32 R9, RZ, RZ, R11 ;  /* 0x000000ffff097224 */ /* 0x000fe400078e000b */
        /* <DEDUP_REMOVED lines=30> */
.L_x_648:
[----:B------:R-:W-:Y:S05]  /*3570*/  BSYNC.RECONVERGENT B1 ;  /* 0x0000000000017941 */ /* 0x000fea0003800200 */
.L_x_647:
        /* <DEDUP_REMOVED lines=32> */
.L_x_650:
[----:B------:R-:W-:Y:S05]  /*3780*/  BSYNC.RECONVERGENT B1 ;  /* 0x0000000000017941 */ /* 0x000fea0003800200 */
.L_x_649:
        /* <DEDUP_REMOVED lines=14> */
[----:B------:R-:W-:Y:S01]  /*3870*/  IMAD.MOV.U32 R7, RZ, RZ, R3 ;  /* 0x000000ffff077224 */ /* 0x000fe200078e0003 */
[----:B0-----:R-:W-:Y:S01]  /*3880*/  MOV R0, R13 ;  /* 0x0000000d00007202 */ /* 0x001fe20000000f00 */
        /* <DEDUP_REMOVED lines=16> */
.L_x_652:
[----:B------:R-:W-:Y:S05]  /*3990*/  BSYNC.RECONVERGENT B1 ;  /* 0x0000000000017941 */ /* 0x000fea0003800200 */
.L_x_651:
[----:B------:R-:W-:Y:S01]  /*39a0*/  UISETP.GE.AND UP0, UPT, UR6, 0xe1, UPT ;  /* 0x000000e10600788c */ /* 0x000fe2000bf06270 */
[----:B------:R-:W-:Y:S02]  /*39b0*/  IMAD.MOV.U32 R14, RZ, RZ, R9 ;  /* 0x000000ffff0e7224 */ /* 0x000fe400078e0009 */
[----:B------:R-:W-:Y:S02]  /*39c0*/  IMAD.MOV.U32 R15, RZ, RZ, R0 ;  /* 0x000000ffff0f7224 */ /* 0x000fe400078e0000 */
[----:B------:R-:W-:Y:S02]  /*39d0*/  IMAD.MOV.U32 R2, RZ, RZ, R6 ;  /* 0x000000ffff027224 */ /* 0x000fe400078e0006 */
[----:B------:R-:W-:Y:S02]  /*39e0*/  IMAD.MOV.U32 R3, RZ, RZ, R7 ;  /* 0x000000ffff037224 */ /* 0x000fe400078e0007 */
[----:B------:R-:W-:Y:S05]  /*39f0*/  BRA.U !UP0, `(.L_x_616) ;  /* 0x0000002908a47547 */ /* 0x000fea000b800000 */
[----:B------:R-:W1:Y:S01]  /*3a00*/  S2UR UR5, SR_CgaCtaId ;  /* 0x00000000000579c3 */ /* 0x000e620000008800 */
[----:B------:R-:W-:Y:S02]  /*3a10*/  UMOV UR4, 0x400 ;  /* 0x0000040000047882 */ /* 0x000fe40000000000 */
[----:B-1----:R-:W-:-:S09]  /*3a20*/  ULEA UR4, UR5, UR4, 0x18 ;  /* 0x0000000405047291 */ /* 0x002fd2000f8ec0ff */
[----:B------:R-:W1:Y:S04]  /*3a30*/  LDS.64 R4, [UR4+0x78] ;  /* 0x00007804ff047984 */ /* 0x000e680008000a00 */
[----:B------:R-:W2:Y:S01]  /*3a40*/  LDS.64 R10, [UR4+0x80] ;  /* 0x00008004ff0a7984 */ /* 0x000ea20008000a00 */
        /* <DEDUP_REMOVED lines=21> */
.L_x_584:
        /* <DEDUP_REMOVED lines=30> */
[----:B------:R-:W-:Y:S02]  /*3d80*/  ISETP.GE.U32.AND.EX P0, PT, RZ, RZ, PT, P0 ;  /* 0x000000ffff00720c */ /* 0x000fe40003f06100 */
[----:B------:R-:W-:-:S11]  /*3d90*/  IADD3.X R7, PT, PT, RZ, UR7, RZ, P1, !PT ;  /* 0x00000007ff077c10 */ /* 0x000fd60008ffe4ff */
[----:B------:R-:W-:-:S06]  /*3da0*/  DSETP.LT.OR P0, PT, |R8|, |R4|, !P0 ;  /* 0x400000040800722a */ /* 0x000fcc0004701600 */
[----:B------:R-:W-:Y:S02]  /*3db0*/  FSEL R8, R4, R8, P0 ;  /* 0x0000000804087208 */ /* 0x000fe40000000000 */
[----:B------:R-:W-:Y:S02]  /*3dc0*/  FSEL R9, R5, R9, P0 ;  /* 0x0000000905097208 */ /* 0x000fe40000000000 */
[----:B------:R-:W-:Y:S02]  /*3dd0*/  SEL R23, R6, R23, P0 ;  /* 0x0000001706177207 */ /* 0x000fe40000000000 */
[----:B------:R-:W-:-:S07]  /*3de0*/  SEL R24, R7, R24, P0 ;  /* 0x0000001807187207 */ /* 0x000fce0000000000 */
.L_x_654:
[----:B------:R-:W-:Y:S05]  /*3df0*/  BSYNC.RECONVERGENT B1 ;  /* 0x0000000000017941 */ /* 0x000fea0003800200 */
.L_x_653:
[----:B------:R-:W-:Y:S01]  /*3e00*/  UISETP.GE.U32.AND UP0, UPT, UR4, 0xa00, UPT ;  /* 0x00000a000400788c */ /* 0x000fe2000bf06070 */
[----:B------:R-:W-:-:S08]  /*3e10*/  IMAD.MOV.U32 R5, RZ, RZ, 0x500 ;  /* 0x00000500ff057424 */ /* 0x000fd000078e00ff */
[----:B------:R-:W-:Y:S05]  /*3e20*/  BRA.U !UP0, `(.L_x_655) ;  /* 0x00000005084c7547 */ /* 0x000fea000b800000 */
[----:B------:R-:W-:Y:S01]  /*3e30*/  IMAD.MOV.U32 R12, RZ, RZ, R8 ;  /* 0x000000ffff0c7224 */ /* 0x000fe200078e0008 */
[----:B------:R-:W0:Y:S01]  /*3e40*/  LDCU UR4, c[0x0][0x398] ;  /* 0x00007300ff0477ac */ /* 0x000e220008000800 */
[----:B------:R-:W-:Y:S02]  /*3e50*/  IMAD.MOV.U32 R13, RZ, RZ, R9 ;  /* 0x000000ffff0d7224 */ /* 0x000fe400078e0009 */
[----:B------:R-:W-:Y:S01]  /*3e60*/  IMAD.MOV.U32 R17, RZ, RZ, 0x500 ;  /* 0x00000500ff117424 */ /* 0x000fe200078e00ff */
[----:B------:R-:W1:Y:S01]  /*3e70*/  LDCU.64 UR6, c[0x0][0x388] ;  /* 0x00007100ff0677ac */ /* 0x000e620008000a00 */
[----:B------:R-:W-:-:S05]  /*3e80*/  NOP ;  /* 0x0000000000007918 */ /* 0x000fca0000000000 */
.L_x_656:
[----:B------:R-:W-:-:S05]  /*3e90*/  IMAD.WIDE.U32 R26, R17, 0x8, R2 ;  /* 0x00000008111a7825 */ /* 0x000fca00078e0002 */
[----:B------:R-:W2:Y:S04]  /*3ea0*/  LDG.E.64 R14, desc[UR8][R26.64] ;  /* 0x000000081a0e7981 */ /* 0x000ea8000c1e1b00 */
[----:B------:R-:W3:Y:S04]  /*3eb0*/  LDG.E.64 R4, desc[UR8][R26.64+0x800] ;  /* 0x000800081a047981 */ /* 0x000ee8000c1e1b00 */
[----:B------:R-:W4:Y:S04]  /*3ec0*/  LDG.E.64 R6, desc[UR8][R26.64+0x1000] ;  /* 0x001000081a067981 */ /* 0x000f28000c1e1b00 */
[----:B------:R-:W5:Y:S04]  /*3ed0*/  LDG.E.64 R10, desc[UR8][R26.64+0x1800] ;  /* 0x001800081a0a7981 */ /* 0x000f68000c1e1b00 */
[----:B------:R-:W5:Y:S01]  /*3ee0*/  LDG.E.64 R8, desc[UR8][R26.64+0x2000] ;  /* 0x002000081a087981 */ /* 0x000f62000c1e1b00 */
[----:B-1----:R-:W-:-:S04]  /*3ef0*/  IADD3 R18, P0, P1, R0, UR6, R17 ;  /* 0x0000000600127c10 */ /* 0x002fc8000f91e011 */
[----:B------:R-:W-:Y:S01]  /*3f00*/  IADD3.X R16, PT, PT, RZ, UR7, RZ, P0, P1 ;  /* 0x00000007ff107c10 */ /* 0x000fe200087e24ff */
[----:B------:R-:W-:Y:S01]  /*3f10*/  IMAD.MOV.U32 R20, RZ, RZ, R18 ;  /* 0x000000ffff147224 */ /* 0x000fe200078e0012 */
[----:B------:R-:W-:-:S03]  /*3f20*/  IADD3 R22, P3, PT, R18, 0x100, RZ ;  /* 0x0000010012167810 */ /* 0x000fc60007f7e0ff */
        /* <DEDUP_REMOVED lines=11> */
[----:B------:R-:W-:Y:S01]  /*3fe0*/  IMAD.X R24, RZ, RZ, R16, P3 ;  /* 0x000000ffff187224 */ /* 0x000fe200018e0610 */
[----:B------:R-:W-:-:S03]  /*3ff0*/  IADD3 R13, P3, PT, R18, 0x200, RZ ;  /* 0x00000200120d7810 */ /* 0x000fc60007f7e0ff */
[----:B---3--:R-:W-:-:S14]  /*4000*/  DSETP.GEU.AND P1, PT, |R14|, |R4|, PT ;  /* 0x400000040e00722a */ /* 0x008fdc0003f2e200 */
[----:B------:R-:W-:-:S04]  /*4010*/  @P1 ISETP.GE.U32.AND P0, PT, R20, R22, PT ;  /* 0x000000161400120c */ /* 0x000fc80003f06070 */
[----:B------:R-:W-:-:S13]  /*4020*/  @P1 ISETP.GE.AND.EX P0, PT, R19, R24, PT, P0 ;  /* 0x000000181300120c */ /* 0x000fda0003f06300 */
[----:B------:R-:W-:-:S06]  /*4030*/  @P1 DSETP.LT.OR P0, PT, |R4|, |R14|, !P0 ;  /* 0x4000000e0400122a */ /* 0x000fcc0004701600 */
[----:B------:R-:W-:Y:S01]  /*4040*/  @P1 FSEL R12, R14, R4, P0 ;  /* 0x000000040e0c1208 */ /* 0x000fe20000000000 */
[----:B------:R-:W-:Y:S01]  /*4050*/  IMAD.X R14, RZ, RZ, R16, P3 ;  /* 0x000000ffff0e7224 */ /* 0x000fe200018e0610 */
[----:B------:R-:W-:Y:S02]  /*4060*/  @P1 FSEL R15, R15, R5, P0 ;  /* 0x000000050f0f1208 */ /* 0x000fe40000000000 */
[----:B------:R-:W-:Y:S01]  /*4070*/  @P1 SEL R22, R20, R22, P0 ;  /* 0x0000001614161207 */ /* 0x000fe20000000000 */
[----:B------:R-:W-:Y:S01]  /*4080*/  @P1 IMAD.MOV.U32 R4, RZ, RZ, R12 ;  /* 0x000000ffff041224 */ /* 0x000fe200078e000c */
[----:B------:R-:W-:Y:S01]  /*4090*/  IADD3 R12, P3, PT, R18, 0x300, RZ ;  /* 0x00000300120c7810 */ /* 0x000fe20007f7e0ff */
[----:B------:R-:W-:Y:S02]  /*40a0*/  @P1 IMAD.MOV.U32 R5, RZ, RZ, R15 ;  /* 0x000000ffff051224 */ /* 0x000fe400078e000f */
[----:B------:R-:W-:Y:S01]  /*40b0*/  IMAD.MOV.U32 R15, RZ, RZ, R24 ;  /* 0x000000ffff0f7224 */ /* 0x000fe200078e0018 */
[----:B------:R-:W-:-:S03]  /*40c0*/  @P1 SEL R15, R19, R24, P0 ;  /* 0x00000018130f1207 */ /* 0x000fc60000000000 */
[----:B----4-:R-:W-:-:S14]  /*40d0*/  DSETP.GEU.AND P2, PT, |R4|, |R6|, PT ;  /* 0x400000060400722a */ /* 0x010fdc0003f4e200 */
[----:B------:R-:W-:-:S04]  /*40e0*/  @P2 ISETP.GE.U32.AND P0, PT, R22, R13, PT ;  /* 0x0000000d1600220c */ /* 0x000fc80003f06070 */
[----:B------:R-:W-:-:S13]  /*40f0*/  @P2 ISETP.GE.AND.EX P0, PT, R15, R14, PT, P0 ;  /* 0x0000000e0f00220c */ /* 0x000fda0003f06300 */
[----:B------:R-:W-:-:S06]  /*4100*/  @P2 DSETP.LT.OR P0, PT, |R6|, |R4|, !P0 ;  /* 0x400000040600222a */ /* 0x000fcc0004701600 */
[----:B------:R-:W-:Y:S02]  /*4110*/  @P2 FSEL R4, R4, R6, P0 ;  /* 0x0000000604042208 */ /* 0x000fe40000000000 */
[----:B------:R-:W-:Y:S02]  /*4120*/  @P2 FSEL R5, R5, R7, P0 ;  /* 0x0000000705052208 */ /* 0x000fe40000000000 */
[----:B------:R-:W-:Y:S01]  /*4130*/  @P2 SEL R14, R15, R14, P0 ;  /* 0x0000000e0f0e2207 */ /* 0x000fe20000000000 */
[----:B------:R-:W-:Y:S02]  /*4140*/  @P2 IMAD.MOV.U32 R6, RZ, RZ, R4 ;  /* 0x000000ffff062224 */ /* 0x000fe400078e0004 */
[----:B------:R-:W-:Y:S02]  /*4150*/  @P2 IMAD.MOV.U32 R7, RZ, RZ, R5 ;  /* 0x000000ffff072224 */ /* 0x000fe400078e0005 */
[----:B------:R-:W-:Y:S01]  /*4160*/  IMAD.MOV.U32 R5, RZ, RZ, R13 ;  /* 0x000000ffff057224 */ /* 0x000fe200078e000d */
[----:B------:R-:W-:Y:S01]  /*4170*/  @P2 SEL R5, R22, R13, P0 ;  /* 0x0000000d16052207 */ /* 0x000fe20000000000 */
        /* <DEDUP_REMOVED lines=13> */
[----:B------:R-:W-:-:S04]  /*4250*/  IADD3 R5, PT, PT, R17, 0xa00, RZ ;  /* 0x00000a0011057810 */ /* 0x000fc80007ffe0ff */
[----:B0-----:R-:W-:Y:S01]  /*4260*/  ISETP.GT.AND P1, PT, R5, UR4, PT ;  /* 0x0000000405007c0c */ /* 0x001fe2000bf24270 */
[----:B------:R-:W-:Y:S01]  /*4270*/  DSETP.GEU.AND P2, PT, |R10|, |R8|, PT ;  /* 0x400000080a00722a */ /* 0x000fe20003f4e200 */
[----:B------:R-:W-:-:S04]  /*4280*/  VIADD R5, R17, 0x500 ;  /* 0x0000050011057836 */ /* 0x000fc80000000000 */
[----:B------:R-:W-:-:S09]  /*4290*/  IMAD.MOV.U32 R17, RZ, RZ, R5 ;  /* 0x000000ffff117224 */ /* 0x000fd200078e0005 */
        /* <DEDUP_REMOVED lines=12> */
.L_x_655:
        /* <DEDUP_REMOVED lines=14> */
[----:B------:R-:W-:Y:S01]  /*4440*/  IMAD.IADD R7, R0, 0x1, R5 ;  /* 0x0000000100077824 */ /* 0x000fe200078e0205 */
[----:B------:R-:W-:-:S04]  /*4450*/  LEA.HI R4, R10, 0x1, RZ, 0x18 ;  /* 0x000000010a047811 */ /* 0x000fc800078fc0ff */
[C---:B------:R-:W-:Y:S02]  /*4460*/  IADD3 R14, P0, PT, R7.reuse, UR6, RZ ;  /* 0x00000006070e7c10 */ /* 0x040fe4000ff1e0ff */
[----:B------:R-:W-:Y:S01]  /*4470*/  LOP3.LUT R6, R4, 0x3, RZ, 0xc0, !PT ;  /* 0x0000000304067812 */ /* 0x000fe200078ec0ff */
[----:B------:R-:W-:Y:S02]  /*4480*/  IMAD.MOV.U32 R4, RZ, RZ, R0 ;  /* 0x000000ffff047224 */ /* 0x000fe400078e0000 */
[----:B------:R-:W-:Y:S02]  /*4490*/  IMAD.X R15, RZ, RZ, UR7, P0 ;  /* 0x00000007ff0f7e24 */ /* 0x000fe400080e06ff */
[----:B------:R-:W-:Y:S02]  /*44a0*/  IMAD.MOV R11, RZ, RZ, -R6 ;  /* 0x000000ffff0b7224 */ /* 0x000fe400078e0a06 */
[----:B0-----:R-:W-:-:S04]  /*44b0*/  IMAD.WIDE.U32 R2, R7, 0x8, R2 ;  /* 0x0000000807027825 */ /* 0x001fc800078e0002 */
[----:B------:R-:W-:Y:S02]  /*44c0*/  IMAD.MOV.U32 R12, RZ, RZ, R2 ;  /* 0x000000ffff0c7224 */ /* 0x000fe400078e0002 */
[----:B------:R-:W-:-:S07]  /*44d0*/  IMAD.MOV.U32 R13, RZ, RZ, R3 ;  /* 0x000000ffff0d7224 */ /* 0x000fce00078e0003 */
.L_x_663:
[----:B------:R-:W-:Y:S02]  /*44e0*/  IMAD.MOV.U32 R2, RZ, RZ, R12 ;  /* 0x000000ffff027224 */ /* 0x000fe400078e000c */
[----:B------:R-:W-:-:S06]  /*44f0*/  IMAD.MOV.U32 R3, RZ, RZ, R13 ;  /* 0x000000ffff037224 */ /* 0x000fcc00078e000d */
[----:B------:R-:W2:Y:S01]  /*4500*/  LDG.E.64 R2, desc[UR8][R2.64] ;  /* 0x0000000802027981 */ /* 0x000ea2000c1e1b00 */
[----:B------:R-:W-:Y:S01]  /*4510*/  VIADD R11, R11, 0x1 ;  /* 0x000000010b0b7836 */ /* 0x000fe20000000000 */
[----:B------:R-:W-:Y:S01]  /*4520*/  BSSY.RECONVERGENT B3, `(.L_x_661) ;  /* 0x000001b000037945 */ /* 0x000fe20003800200 */
[----:B------:R-:W-:Y:S01]  /*4530*/  IMAD.MOV.U32 R19, RZ, RZ, R23 ;  /* 0x000000ffff137224 */ /* 0x000fe200078e0017 */
[----:B------:R-:W-:Y:S01]  /*4540*/  MOV R7, R9 ;  /* 0x0000000900077202 */ /* 0x000fe20000000f00 */
[----:B------:R-:W-:Y:S01]  /*4550*/  IMAD.MOV.U32 R16, RZ, RZ, R24 ;  /* 0x000000ffff107224 */ /* 0x000fe200078e0018 */
[----:B------:R-:W-:Y:S01]  /*4560*/  ISETP.NE.AND P2, PT, R11, RZ, PT ;  /* 0x000000ff0b00720c */ /* 0x000fe20003f45270 */
[----:B------:R-:W-:Y:S01]  /*4570*/  IMAD.MOV.U32 R6, RZ, RZ, R8 ;  /* 0x000000ffff067224 */ /* 0x000fe200078e0008 */
[----:B------:R-:W-:Y:S01]  /*4580*/  IADD3 R12, P3, PT, R12, 0x800, RZ ;  /* 0x000008000c0c7810 */ /* 0x000fe20007f7e0ff */
[----:B------:R-:W-:Y:S02]  /*4590*/  IMAD.MOV.U32 R23, RZ, RZ, R14 ;  /* 0x000000ffff177224 */ /* 0x000fe400078e000e */
[----:B------:R-:W-:Y:S01]  /*45a0*/  IMAD.MOV.U32 R24, RZ, RZ, R15 ;  /* 0x000000ffff187224 */ /* 0x000fe200078e000f */
[----:B--2---:R-:W-:Y:S01]  /*45b0*/  DSETP.GEU.AND P0, PT, |R8|, |R2|, PT ;  /* 0x400000020800722a */ /* 0x004fe20003f0e200 */
[----:B------:R-:W-:-:S02]  /*45c0*/  IMAD.MOV.U32 R8, RZ, RZ, R2 ;  /* 0x000000ffff087224 */ /* 0x000fc400078e0002 */
        /* <DEDUP_REMOVED lines=16> */
.L_x_662:
[----:B------:R-:W-:Y:S05]  /*46d0*/  BSYNC.RECONVERGENT B3 ;  /* 0x0000000000037941 */ /* 0x000fea0003800200 */
.L_x_661:
[----:B------:R-:W-:Y:S01]  /*46e0*/  IADD3 R14, P0, PT, R14, 0x100, RZ ;  /* 0x000001000e0e7810 */ /* 0x000fe20007f1e0ff */
[----:B------:R-:W-:Y:S02]  /*46f0*/  VIADD R4, R4, 0x100 ;  /* 0x0000010004047836 */ /* 0x000fe40000000000 */
[----:B------:R-:W-:Y:S02]  /*4700*/  IMAD.X R13, RZ, RZ, R13, P3 ;  /* 0x000000ffff0d7224 */ /* 0x000fe400018e060d */
[----:B------:R-:W-:Y:S01]  /*4710*/  IMAD.X R15, RZ, RZ, R15, P0 ;  /* 0x000000ffff0f7224 */ /* 0x000fe200000e060f */
[----:B------:R-:W-:Y:S07]  /*4720*/  @P2 BRA `(.L_x_663) ;  /* 0xfffffffc006c2947 */ /* 0x000fee000383ffff */
.L_x_660:
[----:B------:R-:W-:Y:S05]  /*4730*/  BSYNC.RECONVERGENT B2 ;  /* 0x0000000000027941 */ /* 0x000fea0003800200 */
.L_x_659:
[----:B------:R-:W-:-:S13]  /*4740*/  ISETP.GE.U32.AND P0, PT, R10, 0x300, PT ;  /* 0x000003000a00780c */ /* 0x000fda0003f06070 */
[----:B------:R-:W-:Y:S05]  /*4750*/  @!P0 BRA `(.L_x_658) ;  /* 0x0000000400fc8947 */ /* 0x000fea0003800000 */
[----:B------:R-:W0:Y:S01]  /*4760*/  LDCU.128 UR12, c[0x0][0x380] ;  /* 0x00007000ff0c77ac */ /* 0x000e220008000c00 */
[----:B------:R-:W1:Y:S01]  /*4770*/  LDC.64 R20, c[0x0][0x380] ;  /* 0x0000e000ff147b82 */ /* 0x000e620000000a00 */
[C---:B------:R-:W-:Y:S01]  /*4780*/  IADD3 R7, P1, PT, R4.reuse, R5, RZ ;  /* 0x0000000504077210 */ /* 0x040fe20007f3e0ff */
[C---:B------:R-:W-:Y:S02]  /*4790*/  IMAD.IADD R16, R4.reuse, 0x1, R5 ;  /* 0x0000000104107824 */ /* 0x040fe400078e0205 */
[----:B------:R-:W-:Y:S02]  /*47a0*/  VIADD R22, R4, 0x200 ;  /* 0x0000020004167836 */ /* 0x000fe40000000000 */
[----:B------:R-:W-:Y:S02]  /*47b0*/  IMAD.X R10, RZ, RZ, RZ, P1 ;  /* 0x000000ffff0a7224 */ /* 0x000fe400008e06ff */
[----:B------:R-:W2:Y:S01]  /*47c0*/  LDC.64 R2, c[0x0][0x388] ;  /* 0x0000e200ff027b82 */ /* 0x000ea20000000a00 */
[----:B0-----:R-:W-:-:S02]  /*47d0*/  LEA R6, P2, R7, UR12, 0x3 ;  /* 0x0000000c07067c11 */ /* 0x001fc4000f8418ff */
[----:B------:R-:W-:Y:S02]  /*47e0*/  IADD3 R18, P0, PT, R16, UR14, RZ ;  /* 0x0000000e10127c10 */ /* 0x000fe4000ff1e0ff */
[----:B------:R-:W-:Y:S02]  /*47f0*/  IADD3 R6, P1, PT, R6, 0x1800, RZ ;  /* 0x0000180006067810 */ /* 0x000fe40007f3e0ff */
[----:B------:R-:W-:Y:S01]  /*4800*/  LEA.HI.X R5, R7, UR13, R10, 0x3, P2 ;  /* 0x0000000d07057c11 */ /* 0x000fe200090f1c0a */
[----:B-1----:R-:W-:-:S04]  /*4810*/  IMAD.WIDE.U32 R20, R16, 0x8, R20 ;  /* 0x0000000810147825 */ /* 0x002fc800078e0014 */
[----:B------:R-:W-:Y:S02]  /*4820*/  IMAD.X R19, RZ, RZ, UR15, P0 ;  /* 0x0000000fff137e24 */ /* 0x000fe400080e06ff */
[----:B------:R-:W-:-:S07]  /*4830*/  IMAD.X R5, RZ, RZ, R5, P1 ;  /* 0x000000ffff057224 */ /* 0x000fce00008e0605 */
.L_x_672:
[----:B------:R-:W3:Y:S01]  /*4840*/  LDG.E.64 R14, desc[UR8][R20.64] ;  /* 0x00000008140e7981 */ /* 0x000ee2000c1e1b00 */
[----:B------:R-:W-:-:S05]  /*4850*/  IMAD.MOV.U32 R4, RZ, RZ, R6 ;  /* 0x000000ffff047224 */ /* 0x000fca00078e0006 */
[----:B------:R0:W5:Y:S04]  /*4860*/  LDG.E.64 R10, desc[UR8][R4.64+-0x1000] ;  /* 0xfff00008040a7981 */ /* 0x000168000c1e1b00 */
[----:B------:R0:W5:Y:S01]  /*4870*/  LDG.E.64 R6, desc[UR8][R4.64+-0x800] ;  /* 0xfff8000804067981 */ /* 0x000162000c1e1b00 */
[----:B------:R-:W-:Y:S01]  /*4880*/  BSSY.RECONVERGENT B2, `(.L_x_664) ;  /* 0x0000015000027945 */ /* 0x000fe20003800200 */
[----:B------:R-:W-:Y:S02]  /*4890*/  IMAD.MOV.U32 R26, RZ, RZ, R18 ;  /* 0x000000ffff1a7224 */ /* 0x000fe400078e0012 */
[----:B------:R-:W-:Y:S01]  /*48a0*/  IMAD.MOV.U32 R25, RZ, RZ, R19 ;  /* 0x000000ffff197224 */ /* 0x000fe200078e0013 */
[----:B---3--:R-:W-:Y:S01]  /*48b0*/  DSETP.GEU.AND P0, PT, |R8|, |R14|, PT ;  /* 0x4000000e0800722a */ /* 0x008fe20003f0e200 */
[----:B------:R-:W-:Y:S01]  /*48c0*/  MOV R12, R14 ;  /* 0x0000000e000c7202 */ /* 0x000fe20000000f00 */
[----:B------:R-:W-:-:S12]  /*48d0*/  IMAD.MOV.U32 R13, RZ, RZ, R15 ;  /* 0x000000ffff0d7224 */ /* 0x000fd800078e000f */
        /* <DEDUP_REMOVED lines=15> */
.L_x_665:
[----:B------:R-:W-:Y:S05]  /*49d0*/  BSYNC.RECONVERGENT B2 ;  /* 0x0000000000027941 */ /* 0x000fea0003800200 */
.L_x_664:
[----:B-----5:R-:W-:Y:S01]  /*49e0*/  DSETP.GEU.AND P0, PT, |R12|, |R10|, PT ;  /* 0x4000000a0c00722a */ /* 0x020fe20003f0e200 */
[----:B------:R-:W-:Y:S01]  /*49f0*/  VIADD R9, R16, 0x100 ;  /* 0x0000010010097836 */ /* 0x000fe20000000000 */
[----:B------:R-:W-:Y:S01]  /*4a00*/  BSSY.RECONVERGENT B2, `(.L_x_666) ;  /* 0x0000016000027945 */ /* 0x000fe20003800200 */
[----:B------:R-:W-:-:S03]  /*4a10*/  IMAD.MOV.U32 R8, RZ, RZ, R10 ;  /* 0x000000ffff087224 */ /* 0x000fc600078e000a */
[----:B--2---:R-:W-:Y:S01]  /*4a20*/  IADD3 R23, P1, PT, R9, R2, RZ ;  /* 0x0000000209177210 */ /* 0x004fe20007f3e0ff */
[----:B------:R-:W-:-:S04]  /*4a30*/  IMAD.MOV.U32 R9, RZ, RZ, R11 ;  /* 0x000000ffff097224 */ /* 0x000fc800078e000b */
[----:B------:R-:W-:Y:S02]  /*4a40*/  IMAD.X R24, RZ, RZ, R3, P1 ;  /* 0x000000ffff187224 */ /* 0x000fe400008e0603 */
[----:B------:R-:W-:Y:S02]  /*4a50*/  IMAD.MOV.U32 R15, RZ, RZ, R23 ;  /* 0x000000ffff0f7224 */ /* 0x000fe400078e0017 */
[----:B------:R-:W-:Y:S01]  /*4a60*/  IMAD.MOV.U32 R14, RZ, RZ, R24 ;  /* 0x000000ffff0e7224 */ /* 0x000fe200078e0018 */
        /* <DEDUP_REMOVED lines=15> */
.L_x_667:
[----:B------:R-:W-:Y:S05]  /*4b60*/  BSYNC.RECONVERGENT B2 ;  /* 0x0000000000027941 */ /* 0x000fea0003800200 */
.L_x_666:
[----:B------:R0:W5:Y:S01]  /*4b70*/  LDG.E.64 R10, desc[UR8][R4.64] ;  /* 0x00000008040a7981 */ /* 0x000162000c1e1b00 */
[----:B------:R-:W-:Y:S01]  /*4b80*/  DSETP.GEU.AND P0, PT, |R8|, |R6|, PT ;  /* 0x400000060800722a */ /* 0x000fe20003f0e200 */
[----:B------:R-:W-:Y:S01]  /*4b90*/  VIADD R13, R16, 0x200 ;  /* 0x00000200100d7836 */ /* 0x000fe20000000000 */
[----:B------:R-:W-:Y:S01]  /*4ba0*/  BSSY.RECONVERGENT B2, `(.L_x_668) ;  /* 0x0000016000027945 */ /* 0x000fe20003800200 */
[----:B------:R-:W-:-:S03]  /*4bb0*/  MOV R12, R6 ;  /* 0x00000006000c7202 */ /* 0x000fc60000000f00 */
[----:B------:R-:W-:Y:S01]  /*4bc0*/  IADD3 R24, P1, PT, R13, R2, RZ ;  /* 0x000000020d187210 */ /* 0x000fe20007f3e0ff */
[----:B------:R-:W-:-:S04]  /*4bd0*/  IMAD.MOV.U32 R13, RZ, RZ, R7 ;  /* 0x000000ffff0d7224 */ /* 0x000fc800078e0007 */
[----:B------:R-:W-:Y:S02]  /*4be0*/  IMAD.X R23, RZ, RZ, R3, P1 ;  /* 0x000000ffff177224 */ /* 0x000fe400008e0603 */
        /* <DEDUP_REMOVED lines=17> */
.L_x_669:
[----:B------:R-:W-:Y:S05]  /*4d00*/  BSYNC.RECONVERGENT B2 ;  /* 0x0000000000027941 */ /* 0x000fea0003800200 */
.L_x_668:
[----:B-----5:R-:W-:Y:S01]  /*4d10*/  DSETP.GEU.AND P0, PT, |R12|, |R10|, PT ;  /* 0x4000000a0c00722a */ /* 0x020fe20003f0e200 */
[----:B------:R-:W-:Y:S01]  /*4d20*/  VIADD R7, R16, 0x300 ;  /* 0x0000030010077836 */ /* 0x000fe20000000000 */
[----:B------:R-:W-:Y:S01]  /*4d30*/  BSSY.RECONVERGENT B2, `(.L_x_670) ;  /* 0x0000016000027945 */ /* 0x000fe20003800200 */
[----:B------:R-:W-:Y:S02]  /*4d40*/  IMAD.MOV.U32 R8, RZ, RZ, R10 ;  /* 0x000000ffff087224 */ /* 0x000fe400078e000a */
[----:B------:R-:W-:Y:S01]  /*4d50*/  IMAD.MOV.U32 R9, RZ, RZ, R11 ;  /* 0x000000ffff097224 */ /* 0x000fe200078e000b */
[----:B------:R-:W-:-:S05]  /*4d60*/  IADD3 R7, P1, PT, R7, R2, RZ ;  /* 0x0000000207077210 */ /* 0x000fca0007f3e0ff */
        /* <DEDUP_REMOVED lines=18> */
.L_x_671:
[----:B------:R-:W-:Y:S05]  /*4e90*/  BSYNC.RECONVERGENT B2 ;  /* 0x0000000000027941 */ /* 0x000fea0003800200 */
.L_x_670:
[----:B------:R-:W-:Y:S01]  /*4ea0*/  VIADD R10, R22, 0x200 ;  /* 0x00000200160a7836 */ /* 0x000fe20000000000 */
[----:B------:R-:W-:Y:S01]  /*4eb0*/  IADD3 R6, P2, PT, R4, 0x2000, RZ ;  /* 0x0000200004067810 */ /* 0x000fe20007f5e0ff */
[----:B------:R-:W-:Y:S01]  /*4ec0*/  VIADD R22, R22, 0x400 ;  /* 0x0000040016167836 */ /* 0x000fe20000000000 */
[----:B------:R-:W-:Y:S01]  /*4ed0*/  IADD3 R18, P1, PT, R18, 0x400, RZ ;  /* 0x0000040012127810 */ /* 0x000fe20007f3e0ff */
[----:B------:R-:W-:Y:S01]  /*4ee0*/  VIADD R16, R16, 0x400 ;  /* 0x0000040010107836 */ /* 0x000fe20000000000 */
[----:B------:R-:W-:Y:S01]  /*4ef0*/  ISETP.GE.AND P0, PT, R10, R17, PT ;  /* 0x000000110a00720c */ /* 0x000fe20003f06270 */
[----:B------:R-:W-:Y:S01]  /*4f00*/  IMAD.X R5, RZ, RZ, R5, P2 ;  /* 0x000000ffff057224 */ /* 0x000fe200010e0605 */
[----:B------:R-:W-:Y:S02]  /*4f10*/  IADD3 R20, P2, PT, R20, 0x2000, RZ ;  /* 0x0000200014147810 */ /* 0x000fe40007f5e0ff */
[----:B------:R-:W-:-:S03]  /*4f20*/  IADD3.X R19, PT, PT, RZ, R19, RZ, P1, !PT ;  /* 0x00000013ff137210 */ /* 0x000fc60000ffe4ff */
[----:B------:R-:W-:-:S06]  /*4f30*/  IMAD.X R21, RZ, RZ, R21, P2 ;  /* 0x000000ffff157224 */ /* 0x000fcc00010e0615 */
[----:B------:R-:W-:Y:S05]  /*4f40*/  @!P0 BRA `(.L_x_672) ;  /* 0xfffffff8003c8947 */ /* 0x000fea000383ffff */
.L_x_658:
[----:B------:R-:W-:Y:S05]  /*4f50*/  BSYNC.RECONVERGENT B1 ;  /* 0x0000000000017941 */ /* 0x000fea0003800200 */
.L_x_657:
        /* <DEDUP_REMOVED lines=32> */
.L_x_674:
[----:B------:R-:W-:Y:S05]  /*5160*/  BSYNC.RECONVERGENT B1 ;  /* 0x0000000000017941 */ /* 0x000fea0003800200 */
.L_x_673:
        /* <DEDUP_REMOVED lines=31> */
.L_x_676:
[----:B------:R-:W-:Y:S05]  /*5360*/  BSYNC.RECONVERGENT B1 ;  /* 0x0000000000017941 */ /* 0x000fea0003800200 */
.L_x_675:
        /* <DEDUP_REMOVED lines=31> */
.L_x_678:
[----:B------:R-:W-:Y:S05]  /*5560*/  BSYNC.RECONVERGENT B1 ;  /* 0x0000000000017941 */ /* 0x000fea0003800200 */
.L_x_677:
[----:B------:R-:W-:Y:S01]  /*5570*/  ISETP.GT.AND P0, PT, R10, 0x17, PT ;  /* 0x000000170a00780c */ /* 0x000fe20003f04270 */
[----:B-1----:R1:W1:Y:S01]  /*5580*/  SHFL.DOWN PT, R6, R2, 0x8, 0x1f ;  /* 0x09001f0002067f89 */ /* 0x00226200000e0000 */
[----:B------:R-:W-:Y:S01]  /*5590*/  BSSY.RECONVERGENT B1, `(.L_x_679) ;  /* 0x000001d000017945 */ /* 0x000fe20003800200 */
[----:B0-----:R-:W-:Y:S01]  /*55a0*/  IMAD.MOV.U32 R8, RZ, RZ, R11 ;  /* 0x000000ffff087224 */ /* 0x001fe200078e000b */
[----:B------:R-:W-:Y:S01]  /*55b0*/  MOV R4, R2 ;  /* 0x0000000200047202 */ /* 0x000fe20000000f00 */
[----:B--2---:R0:W2:Y:S01]  /*55c0*/  SHFL.DOWN PT, R7, R3, 0x8, 0x1f ;  /* 0x09001f0003077f89 */ /* 0x0040a200000e0000 */
[----:B------:R-:W-:Y:S02]  /*55d0*/  IMAD.MOV.U32 R9, RZ, RZ, R12 ;  /* 0x000000ffff097224 */ /* 0x000fe400078e000c */
[----:B------:R-:W-:Y:S01]  /*55e0*/  IMAD.MOV.U32 R5, RZ, RZ, R3 ;  /* 0x000000ffff057224 */ /* 0x000fe200078e0003 */
[----:B---3--:R0:W3:Y:S04]  /*55f0*/  SHFL.DOWN PT, R14, R11, 0x8, 0x1f ;  /* 0x09001f000b0e7f89 */ /* 0x0080e800000e0000 */
        /* <DEDUP_REMOVED lines=22> */
.L_x_680:
[----:B------:R-:W-:Y:S05]  /*5760*/  BSYNC.RECONVERGENT B1 ;  /* 0x0000000000017941 */ /* 0x000fea0003800200 */
.L_x_679:
        /* <DEDUP_REMOVED lines=31> */
.L_x_682:
[----:B------:R-:W-:Y:S05]  /*5960*/  BSYNC.RECONVERGENT B1 ;  /* 0x0000000000017941 */ /* 0x000fea0003800200 */
.L_x_681:
        /* <DEDUP_REMOVED lines=11> */
.L_x_684:
[----:B------:R-:W-:Y:S05]  /*5a20*/  BSYNC.RECONVERGENT B1 ;  /* 0x0000000000017941 */ /* 0x000fea0003800200 */
.L_x_683:
        /* <DEDUP_REMOVED lines=31> */
.L_x_686:
[----:B------:R-:W-:Y:S05]  /*5c20*/  BSYNC.RECONVERGENT B1 ;  /* 0x0000000000017941 */ /* 0x000fea0003800200 */
.L_x_685:
        /* <DEDUP_REMOVED lines=23> */
.L_x_688:
[----:B------:R-:W-:Y:S05]  /*5da0*/  BSYNC.RECONVERGENT B1 ;  /* 0x0000000000017941 */ /* 0x000fea0003800200 */
.L_x_687:
[----:B------:R-:W-:Y:S01]  /*5db0*/  DSETP.GEU.AND P0, PT, |R4|, |R10|, PT ;  /* 0x4000000a0400722a */ /* 0x000fe20003f0e200 */
[----:B------:R-:W-:Y:S01]  /*5dc0*/  BSSY.RECONVERGENT B1, `(.L_x_689) ;  /* 0x0000014000017945 */ /* 0x000fe20003800200 */
[----:B------:R-:W-:Y:S01]  /*5dd0*/  IMAD.MOV.U32 R2, RZ, RZ, R10 ;  /* 0x000000ffff027224 */ /* 0x000fe200078e000a */
[----:B------:R-:W-:Y:S01]  /*5de0*/  MOV R3, R11 ;  /* 0x0000000b00037202 */ /* 0x000fe20000000f00 */
        /* <DEDUP_REMOVED lines=17> */
.L_x_690:
[----:B------:R-:W-:Y:S05]  /*5f00*/  BSYNC.RECONVERGENT B1 ;  /* 0x0000000000017941 */ /* 0x000fea0003800200 */
.L_x_689:
        /* <DEDUP_REMOVED lines=23> */
.L_x_692:
[----:B------:R-:W-:Y:S05]  /*6080*/  BSYNC.RECONVERGENT B1 ;  /* 0x0000000000017941 */ /* 0x000fea0003800200 */
.L_x_691:
        /* <DEDUP_REMOVED lines=21> */
.L_x_694:
[----:B------:R-:W-:Y:S05]  /*61e0*/  BSYNC.RECONVERGENT B1 ;  /* 0x0000000000017941 */ /* 0x000fea0003800200 */
.L_x_693:
        /* <DEDUP_REMOVED lines=21> */
.L_x_696:
[----:B------:R-:W-:Y:S05]  /*6340*/  BSYNC.RECONVERGENT B1 ;  /* 0x0000000000017941 */ /* 0x000fea0003800200 */
.L_x_695:
        /* <DEDUP_REMOVED lines=20> */
.L_x_616:
[----:B------:R-:W-:Y:S05]  /*6490*/  BSYNC.RECONVERGENT B0 ;  /* 0x0000000000007941 */ /* 0x000fea0003800200 */
.L_x_583:
[----:B------:R-:W-:Y:S05]  /*64a0*/  @P1 EXIT ;  /* 0x000000000000194d */ /* 0x000fea0003800000 */
[----:B012-4-:R-:W0:Y:S02]  /*64b0*/  LDC.64 R4, c[0x0][0x390] ;  /* 0x0000e400ff047b82 */ /* 0x017e240000000a00 */
[----:B0-----:R-:W-:Y:S04]  /*64c0*/  STG.E.64 desc[UR8][R4.64], R2 ;  /* 0x0000000204007986 */ /* 0x001fe8000c101b08 */
[----:B------:R-:W-:Y:S01]  /*64d0*/  STG.E.64 desc[UR8][R4.64+0x8], R14 ;  /* 0x0000080e04007986 */ /* 0x000fe2000c101b08 */
[----:B------:R-:W-:Y:S05]  /*64e0*/  EXIT ;  /* 0x000000000000794d */ /* 0x000fea0003800000 */
.L_x_697:
        /* <DEDUP_REMOVED lines=9> */
.L_x_738:


//--------------------- .text._Z6updatePdii       --------------------------
	.section	.text._Z6updatePdii,"ax",@progbits
	.align	128
        .global         _Z6updatePdii
        .type           _Z6updatePdii,@function
        .size           _Z6updatePdii,(.L_x_729 - _Z6updatePdii)
        .other          _Z6updatePdii,@"STO_CUDA_ENTRY STV_DEFAULT"
_Z6updatePdii:
.text._Z6updatePdii:
[----:B------:R-:W-:Y:S01]  /*0000*/  LDC R1, c[0x0][0x37c] ;  /* 0x0000df00ff017b82 */ /* 0x000fe20000000800 */
[----:B------:R-:W0:Y:S07]  /*0010*/  S2R R0, SR_CTAID.X ;  /* 0x0000000000007919 */ /* 0x000e2e0000002500 */
[----:B------:R-:W1:Y:S01]  /*0020*/  LDC.64 R4, c[0x0][0x388] ;  /* 0x0000e200ff047b82 */ /* 0x000e620000000a00 */
[----:B------:R-:W0:Y:S01]  /*0030*/  LDCU UR4, c[0x0][0x360] ;  /* 0x00006c00ff0477ac */ /* 0x000e220008000800 */
[----:B------:R-:W0:Y:S01]  /*0040*/  S2R R3, SR_TID.X ;  /* 0x0000000000037919 */ /* 0x000e220000002100 */
[----:B------:R-:W2:Y:S01]  /*0050*/  LDCU UR7, c[0x0][0x364] ;  /* 0x00006c80ff0777ac */ /* 0x000ea20008000800 */
[----:B------:R-:W3:Y:S01]  /*0060*/  LDCU UR5, c[0x0][0x374] ;  /* 0x00006e80ff0577ac */ /* 0x000ee20008000800 */
[----:B0-----:R-:W-:-:S04]  /*0070*/  IMAD R0, R0, UR4, R3 ;  /* 0x0000000400007c24 */ /* 0x001fc8000f8e0203 */
[----:B-1----:R-:W-:-:S05]  /*0080*/  IMAD.X R9, R0, 0x1, R5, PT ;  /* 0x0000000100097824 */ /* 0x002fca00038e0605 */
[----:B------:R-:W-:-:S13]  /*0090*/  ISETP.GE.AND P0, PT, R9, R4, PT ;  /* 0x000000040900720c */ /* 0x000fda0003f06270 */
[----:B--23--:R-:W-:Y:S05]  /*00a0*/  @P0 EXIT ;  /* 0x000000000000094d */ /* 0x00cfea0003800000 */
[----:B------:R-:W0:Y:S01]  /*00b0*/  S2R R11, SR_CTAID.Y ;  /* 0x00000000000b7919 */ /* 0x000e220000002600 */
[----:B------:R-:W-:Y:S01]  /*00c0*/  UIMAD UR6, UR7, UR5, URZ ;  /* 0x00000005070672a4 */ /* 0x000fe2000f8e02ff */
[----:B------:R-:W-:Y:S01]  /*00d0*/  IMAD R15, R5, R4, R5 ;  /* 0x00000004050f7224 */ /* 0x000fe200078e0205 */
[----:B------:R-:W1:Y:S01]  /*00e0*/  LDCU.64 UR8, c[0x0][0x358] ;  /* 0x00006b00ff0877ac */ /* 0x000e620008000a00 */
[----:B------:R-:W2:Y:S03]  /*00f0*/  S2R R0, SR_TID.Y ;  /* 0x0000000000007919 */ /* 0x000ea60000002200 */
[----:B------:R-:W-:Y:S01]  /*0100*/  IMAD R13, RZ, RZ, -UR6 ;  /* 0x80000006ff0d7e24 */ /* 0x000fe2000f8e02ff */
[----:B------:R-:W-:Y:S02]  /*0110*/  ISETP.NE.U32.AND P3, PT, RZ, UR6, PT ;  /* 0x00000006ff007c0c */ /* 0x000fe4000bf65070 */
[----:B------:R-:W3:Y:S08]  /*0120*/  I2F.U32.RP R6, UR6 ;  /* 0x0000000600067d06 */ /* 0x000ef00008209000 */
[----:B---3--:R-:W3:Y:S01]  /*0130*/  MUFU.RCP R6, R6 ;  /* 0x0000000600067308 */ /* 0x008ee20000001000 */
[----:B0-----:R-:W-:Y:S01]  /*0140*/  VIADD R3, R11, UR5 ;  /* 0x000000050b037c36 */ /* 0x001fe20008000000 */
[----:B------:R-:W0:Y:S03]  /*0150*/  LDCU UR5, c[0x0][0x370] ;  /* 0x00006e00ff0577ac */ /* 0x000e260008000800 */
[----:B------:R-:W-:-:S02]  /*0160*/  IMAD R3, R3, UR7, RZ ;  /* 0x0000000703037c24 */ /* 0x000fc4000f8e02ff */
[----:B--2---:R-:W-:-:S03]  /*0170*/  IMAD.IADD R0, R0, 0x1, R5 ;  /* 0x0000000100007824 */ /* 0x004fc600078e0205 */
[----:B------:R-:W-:Y:S02]  /*0180*/  LOP3.LUT R2, RZ, R3, RZ, 0x33, !PT ;  /* 0x00000003ff027212 */ /* 0x000fe400078e33ff */
[----:B------:R-:W-:Y:S02]  /*0190*/  IADD3 R7, PT, PT, R0, 0x1, R3 ;  /* 0x0000000100077810 */ /* 0x000fe40007ffe003 */
[----:B---3--:R-:W-:Y:S02]  /*01a0*/  IADD3 R8, PT, PT, R6, 0xffffffe, RZ ;  /* 0x0ffffffe06087810 */ /* 0x008fe40007ffe0ff */
[----:B------:R-:W-:Y:S02]  /*01b0*/  VIMNMX R7, PT, PT, R7, R4, !PT ;  /* 0x0000000407077248 */ /* 0x000fe40007fe0100 */
[----:B------:R-:W2:Y:S02]  /*01c0*/  F2I.FTZ.U32.TRUNC.NTZ R3, R8 ;  /* 0x0000000800037305 */ /* 0x000ea4000021f000 */
[----:B------:R-:W-:Y:S01]  /*01d0*/  IADD3 R7, PT, PT, -R0, R7, R2 ;  /* 0x0000000700077210 */ /* 0x000fe20007ffe102 */
[----:B------:R-:W-:Y:S01]  /*01e0*/  IMAD.MOV.U32 R2, RZ, RZ, RZ ;  /* 0x000000ffff027224 */ /* 0x000fe200078e00ff */
[----:B0-----:R-:W-:-:S02]  /*01f0*/  UIMAD UR4, UR4, UR5, URZ ;  /* 0x00000005040472a4 */ /* 0x001fc4000f8e02ff */
[C---:B------:R-:W-:Y:S01]  /*0200*/  ISETP.NE.AND P0, PT, R7.reuse, RZ, PT ;  /* 0x000000ff0700720c */ /* 0x040fe20003f05270 */
[----:B------:R-:W-:Y:S02]  /*0210*/  VIADD R6, R7, 0xffffffff ;  /* 0xffffffff07067836 */ /* 0x000fe40000000000 */
[----:B--2---:R-:W-:-:S04]  /*0220*/  IMAD R13, R13, R3, RZ ;  /* 0x000000030d0d7224 */ /* 0x004fc800078e02ff */
[----:B------:R-:W-:-:S06]  /*0230*/  IMAD.HI.U32 R3, R3, R13, R2 ;  /* 0x0000000d03037227 */ /* 0x000fcc00078e0002 */
[----:B------:R-:W-:Y:S01]  /*0240*/  @!P0 IADD3 R6, PT, PT, R7, RZ, RZ ;  /* 0x000000ff07068210 */ /* 0x000fe20007ffe0ff */
[----:B------:R-:W0:Y:S04]  /*0250*/  LDC.64 R12, c[0x0][0x380] ;  /* 0x0000e000ff0c7b82 */ /* 0x000e280000000a00 */
[----:B------:R-:W-:-:S04]  /*0260*/  IMAD.HI.U32 R7, R3, R6, RZ ;  /* 0x0000000603077227 */ /* 0x000fc800078e00ff */
[----:B------:R-:W-:-:S04]  /*0270*/  IMAD.MOV R3, RZ, RZ, -R7 ;  /* 0x000000ffff037224 */ /* 0x000fc800078e0a07 */
[----:B------:R-:W-:Y:S02]  /*0280*/  IMAD R6, R3, UR6, R6 ;  /* 0x0000000603067c24 */ /* 0x000fe4000f8e0206 */
[----:B------:R-:W-:Y:S01]  /*0290*/  IMAD R3, R11, UR7, R0 ;  /* 0x000000070b037c24 */ /* 0x000fe2000f8e0200 */
[----:B------:R-:W-:Y:S01]  /*02a0*/  SEL R0, RZ, 0x1, !P0 ;  /* 0x00000001ff007807 */ /* 0x000fe20004000000 */
[----:B------:R-:W2:Y:S01]  /*02b0*/  LDCU UR7, c[0x0][0x388] ;  /* 0x00007100ff0777ac */ /* 0x000ea20008000800 */
[----:B------:R-:W-:Y:S01]  /*02c0*/  ISETP.GE.U32.AND P1, PT, R6, UR6, PT ;  /* 0x0000000606007c0c */ /* 0x000fe2000bf26070 */
[----:B0-----:R-:W-:-:S12]  /*02d0*/  IMAD.WIDE R14, R15, 0x8, R12 ;  /* 0x000000080f0e7825 */ /* 0x001fd800078e020c */
[----:B------:R-:W-:Y:S02]  /*02e0*/  @P1 VIADD R6, R6, -UR6 ;  /* 0x8000000606061c36 */ /* 0x000fe40008000000 */
[----:B------:R-:W-:-:S03]  /*02f0*/  @P1 VIADD R7, R7, 0x1 ;  /* 0x0000000107071836 */ /* 0x000fc60000000000 */
[----:B------:R-:W-:Y:S01]  /*0300*/  ISETP.GE.U32.AND P2, PT, R6, UR6, PT ;  /* 0x0000000606007c0c */ /* 0x000fe2000bf46070 */
[C---:B------:R-:W-:Y:S02]  /*0310*/  IMAD R6, R3.reuse, R4, R4 ;  /* 0x0000000403067224 */ /* 0x040fe400078e0204 */
[----:B------:R-:W-:Y:S02]  /*0320*/  VIADD R3, R3, 0x1 ;  /* 0x0000000103037836 */ /* 0x000fe40000000000 */
[----:B------:R-:W-:-:S04]  /*0330*/  IMAD.IADD R11, R6, 0x1, R5 ;  /* 0x00000001060b7824 */ /* 0x000fc800078e0205 */
[----:B------:R-:W-:-:S04]  /*0340*/  IMAD.WIDE R12, R11, 0x8, R12 ;  /* 0x000000080b0c7825 */ /* 0x000fc800078e020c */
[----:B------:R-:W-:Y:S02]  /*0350*/  @P2 IADD3 R7, PT, PT, R7, 0x1, RZ ;  /* 0x0000000107072810 */ /* 0x000fe40007ffe0ff */
[----:B------:R-:W-:-:S05]  /*0360*/  @!P3 LOP3.LUT R7, RZ, UR6, RZ, 0x33, !PT ;  /* 0x00000006ff07bc12 */ /* 0x000fca000f8e33ff */
[----:B------:R-:W-:Y:S01]  /*0370*/  IMAD.IADD R5, R0, 0x1, R7 ;  /* 0x0000000100057824 */ /* 0x000fe200078e0207 */
[----:B------:R-:W-:-:S05]  /*0380*/  IADD3 R7, PT, PT, R3, UR6, RZ ;  /* 0x0000000603077c10 */ /* 0x000fca000fffe0ff */
[----:B-12---:R-:W-:-:S07]  /*0390*/  VIADD R8, R7, UR6 ;  /* 0x0000000607087c36 */ /* 0x006fce0008000000 */
.L_x_717:
[----:B0-----:R-:W0:Y:S01]  /*03a0*/  LDC R0, c[0x0][0x388] ;  /* 0x0000e200ff007b82 */ /* 0x001e220000000800 */
[----:B------:R-:W-:Y:S01]  /*03b0*/  BSSY.RECONVERGENT B0, `(.L_x_698) ;  /* 0x0000104000007945 */ /* 0x000fe20003800200 */
[----:B0-----:R-:W-:-:S13]  /*03c0*/  ISETP.GE.AND P0, PT, R3, R0, PT ;  /* 0x000000000300720c */ /* 0x001fda0003f06270 */
[----:B-123--:R-:W-:Y:S05]  /*03d0*/  @P0 BRA `(.L_x_699) ;  /* 0x0000001000040947 */ /* 0x00efea0003800000 */
[----:B------:R-:W0:Y:S01]  /*03e0*/  LDC.64 R10, c[0x0][0x380] ;  /* 0x0000e000ff0a7b82 */ /* 0x000e220000000a00 */
[----:B------:R-:W1:Y:S01]  /*03f0*/  LDCU UR5, c[0x0][0x38c] ;  /* 0x00007180ff0577ac */ /* 0x000e620008000800 */
[----:B------:R-:W-:Y:S01]  /*0400*/  LOP3.LUT R26, R5, 0x3, RZ, 0xc0, !PT ;  /* 0x00000003051a7812 */ /* 0x000fe200078ec0ff */
[----:B------:R-:W-:Y:S01]  /*0410*/  BSSY.RECONVERGENT B1, `(.L_x_700) ;  /* 0x000006e000017945 */ /* 0x000fe20003800200 */
[----:B------:R-:W-:Y:S02]  /*0420*/  IMAD.MOV.U32 R32, RZ, RZ, R3 ;  /* 0x000000ffff207224 */ /* 0x000fe400078e0003 */
[----:B------:R-:W-:Y:S01]  /*0430*/  ISETP.NE.AND P0, PT, R26, 0x3, PT ;  /* 0x000000031a00780c */ /* 0x000fe20003f05270 */
[----:B-1----:R-:W-:-:S04]  /*0440*/  IMAD R17, R0, UR5, R9 ;  /* 0x0000000500117c24 */ /* 0x002fc8000f8e0209 */
[----:B0-----:R-:W-:-:S08]  /*0450*/  IMAD.WIDE R10, R17, 0x8, R10 ;  /* 0x00000008110a7825 */ /* 0x001fd000078e020a */
[----:B------:R-:W-:Y:S05]  /*0460*/  @!P0 BRA `(.L_x_701) ;  /* 0x0000000400a08947 */ /* 0x000fea0003800000 */
[----:B------:R-:W2:Y:S04]  /*0470*/  LDG.E.64 R18, desc[UR8][R14.64] ;  /* 0x000000080e127981 */ /* 0x000ea8000c1e1b00 */
[----:B------:R-:W3:Y:S04]  /*0480*/  LDG.E.64 R20, desc[UR8][R10.64] ;  /* 0x000000080a147981 */ /* 0x000ee8000c1e1b00 */
[----:B------:R0:W5:Y:S01]  /*0490*/  LDG.E.64 R32, desc[UR8][R12.64] ;  /* 0x000000080c207981 */ /* 0x000162000c1e1b00 */
[----:B------:R-:W-:Y:S01]  /*04a0*/  IMAD.MOV.U32 R16, RZ, RZ, 0x1 ;  /* 0x00000001ff107424 */ /* 0x000fe200078e00ff */
[----:B------:R-:W-:Y:S01]  /*04b0*/  BSSY.RECONVERGENT B2, `(.L_x_702) ;  /* 0x0000013000027945 */ /* 0x000fe20003800200 */
[----:B------:R-:W-:Y:S01]  /*04c0*/  ISETP.NE.AND P1, PT, R26, RZ, PT ;  /* 0x000000ff1a00720c */ /* 0x000fe20003f25270 */
[----:B--2---:R-:W1:Y:S01]  /*04d0*/  MUFU.RCP64H R17, R19 ;  /* 0x0000001300117308 */ /* 0x004e620000001800 */
[----:B---3--:R-:W-:-:S02]  /*04e0*/  FSETP.GEU.AND P2, PT, |R21|, 6.5827683646048100446e-37, PT ;  /* 0x036000001500780b */ /* 0x008fc40003f4e200 */
[----:B-1----:R-:W-:-:S08]  /*04f0*/  DFMA R22, -R18, R16, 1 ;  /* 0x3ff000001216742b */ /* 0x002fd00000000110 */
[----:B------:R-:W-:-:S08]  /*0500*/  DFMA R22, R22, R22, R22 ;  /* 0x000000161616722b */ /* 0x000fd00000000016 */
[----:B------:R-:W-:-:S08]  /*0510*/  DFMA R22, R16, R22, R16 ;  /* 0x000000161016722b */ /* 0x000fd00000000010 */
[----:B------:R-:W-:-:S08]  /*0520*/  DFMA R16, -R18, R22, 1 ;  /* 0x3ff000001210742b */ /* 0x000fd00000000116 */
[----:B------:R-:W-:-:S08]  /*0530*/  DFMA R16, R22, R16, R22 ;  /* 0x000000101610722b */ /* 0x000fd00000000016 */
[----:B------:R-:W-:-:S08]  /*0540*/  DMUL R22, R20, R16 ;  /* 0x0000001014167228 */ /* 0x000fd00000000000 */
[----:B------:R-:W-:-:S08]  /*0550*/  DFMA R24, -R18, R22, R20 ;  /* 0x000000161218722b */ /* 0x000fd00000000114 */
[----:B------:R-:W-:-:S10]  /*0560*/  DFMA R16, R16, R24, R22 ;  /* 0x000000181010722b */ /* 0x000fd40000000016 */
[----:B------:R-:W-:-:S05]  /*0570*/  FFMA R0, RZ, R19, R17 ;  /* 0x00000013ff007223 */ /* 0x000fca0000000011 */
[----:B------:R-:W-:-:S13]  /*0580*/  FSETP.GT.AND P0, PT, |R0|, 1.469367938527859385e-39, PT ;  /* 0x001000000000780b */ /* 0x000fda0003f04200 */
[----:B0-----:R-:W-:Y:S05]  /*0590*/  @P0 BRA P2, `(.L_x_703) ;  /* 0x0000000000100947 */ /* 0x001fea0001000000 */
[----:B------:R-:W-:-:S07]  /*05a0*/  MOV R4, 0x5c0 ;  /* 0x000005c000047802 */ /* 0x000fce0000000f00 */
[----:B-----5:R-:W-:Y:S05]  /*05b0*/  CALL.REL.NOINC `($__internal_0_$__cuda_sm20_div_rn_f64_full) ;  /* 0x0000000c00a47944 */ /* 0x020fea0003c00000 */
[----:B------:R-:W-:Y:S01]  /*05c0*/  MOV R16, R30 ;  /* 0x0000001e00107202 */ /* 0x000fe20000000f00 */
[----:B------:R-:W-:-:S07]  /*05d0*/  IMAD.MOV.U32 R17, RZ, RZ, R31 ;  /* 0x000000ffff117224 */ /* 0x000fce00078e001f */
.L_x_703:
[----:B------:R-:W-:Y:S05]  /*05e0*/  BSYNC.RECONVERGENT B2 ;  /* 0x0000000000027941 */ /* 0x000fea0003800200 */
.L_x_702:
[----:B------:R-:W0:Y:S01]  /*05f0*/  LDC.64 R18, c[0x0][0x380] ;  /* 0x0000e000ff127b82 */ /* 0x000e220000000a00 */
[----:B------:R-:W-:-:S04]  /*0600*/  IMAD.IADD R21, R6, 0x1, R9 ;  /* 0x0000000106157824 */ /* 0x000fc800078e0209 */
[----:B0-----:R-:W-:-:S05]  /*0610*/  IMAD.WIDE R20, R21, 0x8, R18 ;  /* 0x0000000815147825 */ /* 0x001fca00078e0212 */
[----:B------:R-:W2:Y:S02]  /*0620*/  LDG.E.64 R22, desc[UR8][R20.64] ;  /* 0x0000000814167981 */ /* 0x000ea4000c1e1b00 */
[----:B--2--5:R-:W-:Y:S01]  /*0630*/  DFMA R22, -R32, R16, R22 ;  /* 0x000000102016722b */ /* 0x024fe20000000116 */
[----:B------:R-:W-:-:S06]  /*0640*/  IMAD.MOV.U32 R32, RZ, RZ, R7 ;  /* 0x000000ffff207224 */ /* 0x000fcc00078e0007 */
[----:B------:R0:W-:Y:S01]  /*0650*/  STG.E.64 desc[UR8][R20.64], R22 ;  /* 0x0000001614007986 */ /* 0x0001e2000c101b08 */
[----:B------:R-:W-:Y:S05]  /*0660*/  @!P1 BRA `(.L_x_701) ;  /* 0x0000000400209947 */ /* 0x000fea0003800000 */
[----:B0-----:R-:W2:Y:S01]  /*0670*/  LDG.E.64 R22, desc[UR8][R14.64] ;  /* 0x000000080e167981 */ /* 0x001ea2000c1e1b00 */
[----:B------:R-:W0:Y:S03]  /*0680*/  LDC.64 R32, c[0x0][0x388] ;  /* 0x0000e200ff207b82 */ /* 0x000e260000000a00 */
[----:B------:R-:W3:Y:S01]  /*0690*/  LDG.E.64 R20, desc[UR8][R10.64] ;  /* 0x000000080a147981 */ /* 0x000ee2000c1e1b00 */
[----:B0-----:R-:W-:-:S04]  /*06a0*/  IMAD R33, R7, R32, R33 ;  /* 0x0000002007217224 */ /* 0x001fc800078e0221 */
[----:B------:R-:W-:-:S06]  /*06b0*/  IMAD.WIDE R32, R33, 0x8, R18 ;  /* 0x0000000821207825 */ /* 0x000fcc00078e0212 */
[----:B------:R-:W5:Y:S01]  /*06c0*/  LDG.E.64 R32, desc[UR8][R32.64] ;  /* 0x0000000820207981 */ /* 0x000f62000c1e1b00 */
[----:B------:R-:W-:Y:S01]  /*06d0*/  MOV R16, 0x1 ;  /* 0x0000000100107802 */ /* 0x000fe20000000f00 */
[----:B------:R-:W-:Y:S01]  /*06e0*/  BSSY.RECONVERGENT B2, `(.L_x_704) ;  /* 0x0000015000027945 */ /* 0x000fe20003800200 */
[----:B------:R-:W-:Y:S01]  /*06f0*/  ISETP.NE.AND P1, PT, R26, 0x1, PT ;  /* 0x000000011a00780c */ /* 0x000fe20003f25270 */
[----:B--2---:R-:W0:Y:S01]  /*0700*/  MUFU.RCP64H R17, R23 ;  /* 0x0000001700117308 */ /* 0x004e220000001800 */
[----:B---3--:R-:W-:Y:S02]  /*0710*/  FSETP.GEU.AND P2, PT, |R21|, 6.5827683646048100446e-37, PT ;  /* 0x036000001500780b */ /* 0x008fe40003f4e200 */
[----:B0-----:R-:W-:-:S08]  /*0720*/  DFMA R18, -R22, R16, 1 ;  /* 0x3ff000001612742b */ /* 0x001fd00000000110 */
        /* <DEDUP_REMOVED lines=9> */
[----:B------:R-:W-:Y:S05]  /*07c0*/  @P0 BRA P2, `(.L_x_705) ;  /* 0x0000000000180947 */ /* 0x000fea0001000000 */
[----:B------:R-:W-:Y:S01]  /*07d0*/  IMAD.MOV.U32 R18, RZ, RZ, R22 ;  /* 0x000000ffff127224 */ /* 0x000fe200078e0016 */
[----:B------:R-:W-:Y:S01]  /*07e0*/  MOV R4, 0x810 ;  /* 0x0000081000047802 */ /* 0x000fe20000000f00 */
[----:B------:R-:W-:-:S07]  /*07f0*/  IMAD.MOV.U32 R19, RZ, RZ, R23 ;  /* 0x000000ffff137224 */ /* 0x000fce00078e0017 */
[----:B-----5:R-:W-:Y:S05]  /*0800*/  CALL.REL.NOINC `($__internal_0_$__cuda_sm20_div_rn_f64_full) ;  /* 0x0000000c00107944 */ /* 0x020fea0003c00000 */
[----:B------:R-:W-:Y:S01]  /*0810*/  MOV R16, R30 ;  /* 0x0000001e00107202 */ /* 0x000fe20000000f00 */
[----:B------:R-:W-:-:S07]  /*0820*/  IMAD.MOV.U32 R17, RZ, RZ, R31 ;  /* 0x000000ffff117224 */ /* 0x000fce00078e001f */
.L_x_705:
[----:B------:R-:W-:Y:S05]  /*0830*/  BSYNC.RECONVERGENT B2 ;  /* 0x0000000000027941 */ /* 0x000fea0003800200 */
.L_x_704:
[----:B------:R-:W0:Y:S08]  /*0840*/  LDC R0, c[0x0][0x388] ;  /* 0x0000e200ff007b82 */ /* 0x000e300000000800 */
[----:B------:R-:W1:Y:S01]  /*0850*/  LDC.64 R22, c[0x0][0x380] ;  /* 0x0000e000ff167b82 */ /* 0x000e620000000a00 */
[----:B0-----:R-:W-:-:S04]  /*0860*/  IMAD R19, R7, R0, R9 ;  /* 0x0000000007137224 */ /* 0x001fc800078e0209 */
[----:B-1----:R-:W-:-:S05]  /*0870*/  IMAD.WIDE R18, R19, 0x8, R22 ;  /* 0x0000000813127825 */ /* 0x002fca00078e0216 */
[----:B------:R-:W2:Y:S02]  /*0880*/  LDG.E.64 R20, desc[UR8][R18.64] ;  /* 0x0000000812147981 */ /* 0x000ea4000c1e1b00 */
[----:B--2--5:R-:W-:Y:S01]  /*0890*/  DFMA R20, -R32, R16, R20 ;  /* 0x000000102014722b */ /* 0x024fe20000000114 */
[----:B------:R-:W-:-:S06]  /*08a0*/  IMAD.MOV.U32 R32, RZ, RZ, R8 ;  /* 0x000000ffff207224 */ /* 0x000fcc00078e0008 */
[----:B------:R1:W-:Y:S01]  /*08b0*/  STG.E.64 desc[UR8][R18.64], R20 ;  /* 0x0000001412007986 */ /* 0x0003e2000c101b08 */
[----:B------:R-:W-:Y:S05]  /*08c0*/  @!P1 BRA `(.L_x_701) ;  /* 0x0000000000889947 */ /* 0x000fea0003800000 */
[----:B-1----:R-:W2:Y:S01]  /*08d0*/  LDG.E.64 R18, desc[UR8][R14.64] ;  /* 0x000000080e127981 */ /* 0x002ea2000c1e1b00 */
[----:B------:R-:W0:Y:S03]  /*08e0*/  LDCU UR5, c[0x0][0x38c] ;  /* 0x00007180ff0577ac */ /* 0x000e260008000800 */
[----:B------:R-:W3:Y:S01]  /*08f0*/  LDG.E.64 R20, desc[UR8][R10.64] ;  /* 0x000000080a147981 */ /* 0x000ee2000c1e1b00 */
[----:B0-----:R-:W-:-:S04]  /*0900*/  IMAD R27, R8, R0, UR5 ;  /* 0x00000005081b7e24 */ /* 0x001fc8000f8e0200 */
[----:B------:R-:W-:-:S06]  /*0910*/  IMAD.WIDE R26, R27, 0x8, R22 ;  /* 0x000000081b1a7825 */ /* 0x000fcc00078e0216 */
[----:B------:R-:W5:Y:S01]  /*0920*/  LDG.E.64 R26, desc[UR8][R26.64] ;  /* 0x000000081a1a7981 */ /* 0x000f62000c1e1b00 */
[----:B------:R-:W-:Y:S01]  /*0930*/  MOV R16, 0x1 ;  /* 0x0000000100107802 */ /* 0x000fe20000000f00 */
[----:B------:R-:W-:Y:S01]  /*0940*/  BSSY.RECONVERGENT B2, `(.L_x_706) ;  /* 0x0000013000027945 */ /* 0x000fe20003800200 */
[----:B------:R-:W-:Y:S01]  /*0950*/  VIADD R32, R8, UR6 ;  /* 0x0000000608207c36 */ /* 0x000fe20008000000 */
        /* <DEDUP_REMOVED lines=13> */
[----:B------:R-:W-:-:S07]  /*0a30*/  MOV R4, 0xa50 ;  /* 0x00000a5000047802 */ /* 0x000fce0000000f00 */
[----:B-----5:R-:W-:Y:S05]  /*0a40*/  CALL.REL.NOINC `($__internal_0_$__cuda_sm20_div_rn_f64_full) ;  /* 0x0000000800807944 */ /* 0x020fea0003c00000 */
[----:B------:R-:W-:Y:S01]  /*0a50*/  IMAD.MOV.U32 R16, RZ, RZ, R30 ;  /* 0x000000ffff107224 */ /* 0x000fe200078e001e */
[----:B------:R-:W-:-:S07]  /*0a60*/  MOV R17, R31 ;  /* 0x0000001f00117202 */ /* 0x000fce0000000f00 */
.L_x_707:
[----:B------:R-:W-:Y:S05]  /*0a70*/  BSYNC.RECONVERGENT B2 ;  /* 0x0000000000027941 */ /* 0x000fea0003800200 */
.L_x_706:
[----:B------:R-:W0:Y:S01]  /*0a80*/  LDC.64 R18, c[0x0][0x380] ;  /* 0x0000e000ff127b82 */ /* 0x000e220000000a00 */
[----:B------:R-:W1:Y:S02]  /*0a90*/  LDCU UR5, c[0x0][0x388] ;  /* 0x00007100ff0577ac */ /* 0x000e640008000800 */
[----:B-1----:R-:W-:-:S04]  /*0aa0*/  IMAD R21, R8, UR5, R9 ;  /* 0x0000000508157c24 */ /* 0x002fc8000f8e0209 */
[----:B0-----:R-:W-:-:S05]  /*0ab0*/  IMAD.WIDE R18, R21, 0x8, R18 ;  /* 0x0000000815127825 */ /* 0x001fca00078e0212 */
[----:B------:R-:W2:Y:S02]  /*0ac0*/  LDG.E.64 R20, desc[UR8][R18.64] ;  /* 0x0000000812147981 */ /* 0x000ea4000c1e1b00 */
[----:B--2--5:R-:W-:-:S07]  /*0ad0*/  DFMA R20, -R26, R16, R20 ;  /* 0x000000101a14722b */ /* 0x024fce0000000114 */
[----:B------:R2:W-:Y:S04]  /*0ae0*/  STG.E.64 desc[UR8][R18.64], R20 ;  /* 0x0000001412007986 */ /* 0x0005e8000c101b08 */
.L_x_701:
[----:B------:R-:W-:Y:S05]  /*0af0*/  BSYNC.RECONVERGENT B1 ;  /* 0x0000000000017941 */ /* 0x000fea0003800200 */
.L_x_700:
[----:B------:R-:W-:-:S13]  /*0b00*/  ISETP.GE.U32.AND P0, PT, R5, 0x3, PT ;  /* 0x000000030500780c */ /* 0x000fda0003f06070 */
[----:B------:R-:W-:Y:S05]  /*0b10*/  @!P0 BRA `(.L_x_699) ;  /* 0x0000000800348947 */ /* 0x000fea0003800000 */
.L_x_716:
[----:B-123--:R-:W2:Y:S01]  /*0b20*/  LDG.E.64 R18, desc[UR8][R14.64] ;  /* 0x000000080e127981 */ /* 0x00eea2000c1e1b00 */
[----:B------:R-:W1:Y:S03]  /*0b30*/  LDC.64 R16, c[0x0][0x388] ;  /* 0x0000e200ff107b82 */ /* 0x000e660000000a00 */
[----:B0-----:R-:W3:Y:S05]  /*0b40*/  LDG.E.64 R20, desc[UR8][R10.64] ;  /* 0x000000080a147981 */ /* 0x001eea000c1e1b00 */
[----:B------:R-:W0:Y:S01]  /*0b50*/  LDC.64 R26, c[0x0][0x380] ;  /* 0x0000e000ff1a7b82 */ /* 0x000e220000000a00 */
[----:B-1----:R-:W-:-:S04]  /*0b60*/  IMAD R17, R32, R16, R17 ;  /* 0x0000001020117224 */ /* 0x002fc800078e0211 */
[----:B0-----:R-:W-:-:S06]  /*0b70*/  IMAD.WIDE R26, R17, 0x8, R26 ;  /* 0x00000008111a7825 */ /* 0x001fcc00078e021a */
[----:B------:R-:W5:Y:S01]  /*0b80*/  LDG.E.64 R26, desc[UR8][R26.64] ;  /* 0x000000081a1a7981 */ /* 0x000f62000c1e1b00 */
[----:B------:R-:W-:Y:S01]  /*0b90*/  IMAD.MOV.U32 R16, RZ, RZ, 0x1 ;  /* 0x00000001ff107424 */ /* 0x000fe200078e00ff */
[----:B------:R-:W-:Y:S01]  /*0ba0*/  BSSY.RECONVERGENT B1, `(.L_x_708) ;  /* 0x0000012000017945 */ /* 0x000fe20003800200 */
[----:B--2---:R-:W0:Y:S01]  /*0bb0*/  MUFU.RCP64H R17, R19 ;  /* 0x0000001300117308 */ /* 0x004e220000001800 */
[----:B---3--:R-:W-:-:S03]  /*0bc0*/  FSETP.GEU.AND P1, PT, |R21|, 6.5827683646048100446e-37, PT ;  /* 0x036000001500780b */ /* 0x008fc60003f2e200 */
        /* <DEDUP_REMOVED lines=15> */
.L_x_709:
[----:B------:R-:W-:Y:S05]  /*0cc0*/  BSYNC.RECONVERGENT B1 ;  /* 0x0000000000017941 */ /* 0x000fea0003800200 */
.L_x_708:
[----:B------:R-:W0:Y:S08]  /*0cd0*/  LDC.64 R20, c[0x0][0x388] ;  /* 0x0000e200ff147b82 */ /* 0x000e300000000a00 */
[----:B------:R-:W1:Y:S01]  /*0ce0*/  LDC.64 R22, c[0x0][0x380] ;  /* 0x0000e000ff167b82 */ /* 0x000e620000000a00 */
[----:B0-----:R-:W-:-:S04]  /*0cf0*/  IMAD R29, R32, R20, R9 ;  /* 0x00000014201d7224 */ /* 0x001fc800078e0209 */
[----:B-1----:R-:W-:-:S05]  /*0d00*/  IMAD.WIDE R28, R29, 0x8, R22 ;  /* 0x000000081d1c7825 */ /* 0x002fca00078e0216 */
[----:B------:R-:W2:Y:S01]  /*0d10*/  LDG.E.64 R18, desc[UR8][R28.64] ;  /* 0x000000081c127981 */ /* 0x000ea2000c1e1b00 */
[----:B------:R-:W-:-:S04]  /*0d20*/  VIADD R32, R32, UR6 ;  /* 0x0000000620207c36 */ /* 0x000fc80008000000 */
[----:B------:R-:W-:Y:S01]  /*0d30*/  IMAD R21, R32, R20, R21 ;  /* 0x0000001420157224 */ /* 0x000fe200078e0215 */
[----:B--2--5:R-:W-:-:S07]  /*0d40*/  DFMA R16, -R26, R16, R18 ;  /* 0x000000101a10722b */ /* 0x024fce0000000112 */
[----:B------:R0:W-:Y:S04]  /*0d50*/  STG.E.64 desc[UR8][R28.64], R16 ;  /* 0x000000101c007986 */ /* 0x0001e8000c101b08 */
[----:B------:R-:W2:Y:S04]  /*0d60*/  LDG.E.64 R18, desc[UR8][R14.64] ;  /* 0x000000080e127981 */ /* 0x000ea8000c1e1b00 */
[----:B------:R-:W3:Y:S01]  /*0d70*/  LDG.E.64 R24, desc[UR8][R10.64] ;  /* 0x000000080a187981 */ /* 0x000ee2000c1e1b00 */
[----:B------:R-:W-:-:S06]  /*0d80*/  IMAD.WIDE R26, R21, 0x8, R22 ;  /* 0x00000008151a7825 */ /* 0x000fcc00078e0216 */
[----:B------:R-:W5:Y:S01]  /*0d90*/  LDG.E.64 R26, desc[UR8][R26.64] ;  /* 0x000000081a1a7981 */ /* 0x000f62000c1e1b00 */
[----:B------:R-:W-:Y:S01]  /*0da0*/  IMAD.MOV.U32 R20, RZ, RZ, 0x1 ;  /* 0x00000001ff147424 */ /* 0x000fe200078e00ff */
[----:B------:R-:W-:Y:S01]  /*0db0*/  BSSY.RECONVERGENT B1, `(.L_x_710) ;  /* 0x0000014000017945 */ /* 0x000fe20003800200 */
[----:B--2---:R-:W1:Y:S01]  /*0dc0*/  MUFU.RCP64H R21, R19 ;  /* 0x0000001300157308 */ /* 0x004e620000001800 */
[----:B---3--:R-:W-:-:S03]  /*0dd0*/  FSETP.GEU.AND P1, PT, |R25|, 6.5827683646048100446e-37, PT ;  /* 0x036000001900780b */ /* 0x008fc60003f2e200 */
[----:B-1----:R-:W-:-:S08]  /*0de0*/  DFMA R22, -R18, R20, 1 ;  /* 0x3ff000001216742b */ /* 0x002fd00000000114 */
[----:B------:R-:W-:-:S08]  /*0df0*/  DFMA R22, R22, R22, R22 ;  /* 0x000000161616722b */ /* 0x000fd00000000016 */
[----:B------:R-:W-:-:S08]  /*0e00*/  DFMA R22, R20, R22, R20 ;  /* 0x000000161416722b */ /* 0x000fd00000000014 */
[----:B0-----:R-:W-:-:S08]  /*0e10*/  DFMA R16, -R18, R22, 1 ;  /* 0x3ff000001210742b */ /* 0x001fd00000000116 */
[----:B------:R-:W-:-:S08]  /*0e20*/  DFMA R16, R22, R16, R22 ;  /* 0x000000101610722b */ /* 0x000fd00000000016 */
[----:B------:R-:W-:-:S08]  /*0e30*/  DMUL R20, R24, R16 ;  /* 0x0000001018147228 */ /* 0x000fd00000000000 */
[----:B------:R-:W-:-:S08]  /*0e40*/  DFMA R22, -R18, R20, R24 ;  /* 0x000000141216722b */ /* 0x000fd00000000118 */
[----:B------:R-:W-:-:S10]  /*0e50*/  DFMA R16, R16, R22, R20 ;  /* 0x000000161010722b */ /* 0x000fd40000000014 */
[----:B------:R-:W-:-:S05]  /*0e60*/  FFMA R0, RZ, R19, R17 ;  /* 0x00000013ff007223 */ /* 0x000fca0000000011 */
[----:B------:R-:W-:-:S13]  /*0e70*/  FSETP.GT.AND P0, PT, |R0|, 1.469367938527859385e-39, PT ;  /* 0x001000000000780b */ /* 0x000fda0003f04200 */
[----:B------:R-:W-:Y:S05]  /*0e80*/  @P0 BRA P1, `(.L_x_711) ;  /* 0x0000000000180947 */ /* 0x000fea0000800000 */
[----:B------:R-:W-:Y:S01]  /*0e90*/  MOV R20, R24 ;  /* 0x0000001800147202 */ /* 0x000fe20000000f00 */
[----:B------:R-:W-:Y:S01]  /*0ea0*/  IMAD.MOV.U32 R21, RZ, RZ, R25 ;  /* 0x000000ffff157224 */ /* 0x000fe200078e0019 */
[----:B------:R-:W-:-:S07]  /*0eb0*/  MOV R4, 0xed0 ;  /* 0x00000ed000047802 */ /* 0x000fce0000000f00 */
[----:B-----5:R-:W-:Y:S05]  /*0ec0*/  CALL.REL.NOINC `($__internal_0_$__cuda_sm20_div_rn_f64_full) ;  /* 0x0000000400607944 */ /* 0x020fea0003c00000 */
[----:B------:R-:W-:Y:S01]  /*0ed0*/  IMAD.MOV.U32 R16, RZ, RZ, R30 ;  /* 0x000000ffff107224 */ /* 0x000fe200078e001e */
[----:B------:R-:W-:-:S07]  /*0ee0*/  MOV R17, R31 ;  /* 0x0000001f00117202 */ /* 0x000fce0000000f00 */
.L_x_711:
[----:B------:R-:W-:Y:S05]  /*0ef0*/  BSYNC.RECONVERGENT B1 ;  /* 0x0000000000017941 */ /* 0x000fea0003800200 */
.L_x_710:
        /* <DEDUP_REMOVED lines=34> */
.L_x_713:
[----:B------:R-:W-:Y:S05]  /*1120*/  BSYNC.RECONVERGENT B1 ;  /* 0x0000000000017941 */ /* 0x000fea0003800200 */
.L_x_712:
        /* <DEDUP_REMOVED lines=34> */
.L_x_715:
[----:B------:R-:W-:Y:S05]  /*1350*/  BSYNC.RECONVERGENT B1 ;  /* 0x0000000000017941 */ /* 0x000fea0003800200 */
.L_x_714:
[----:B------:R-:W0:Y:S01]  /*1360*/  LDC.64 R18, c[0x0][0x380] ;  /* 0x0000e000ff127b82 */ /* 0x000e220000000a00 */
[----:B------:R-:W-:-:S04]  /*1370*/  IMAD R21, R32, UR7, R9 ;  /* 0x0000000720157c24 */ /* 0x000fc8000f8e0209 */
[----:B0-----:R-:W-:-:S05]  /*1380*/  IMAD.WIDE R18, R21, 0x8, R18 ;  /* 0x0000000815127825 */ /* 0x001fca00078e0212 */
[----:B------:R-:W2:Y:S01]  /*1390*/  LDG.E.64 R20, desc[UR8][R18.64] ;  /* 0x0000000812147981 */ /* 0x000ea2000c1e1b00 */
[----:B------:R-:W-:-:S05]  /*13a0*/  VIADD R32, R32, UR6 ;  /* 0x0000000620207c36 */ /* 0x000fca0008000000 */
[----:B------:R-:W-:Y:S01]  /*13b0*/  ISETP.GE.AND P0, PT, R32, UR7, PT ;  /* 0x0000000720007c0c */ /* 0x000fe2000bf06270 */
[----:B--2--5:R-:W-:-:S07]  /*13c0*/  DFMA R20, -R26, R16, R20 ;  /* 0x000000101a14722b */ /* 0x024fce0000000114 */
[----:B------:R3:W-:Y:S05]  /*13d0*/  STG.E.64 desc[UR8][R18.64], R20 ;  /* 0x0000001412007986 */ /* 0x0007ea000c101b08 */
[----:B------:R-:W-:Y:S05]  /*13e0*/  @!P0 BRA `(.L_x_716) ;  /* 0xfffffff400cc8947 */ /* 0x000fea000383ffff */
.L_x_699:
[----:B------:R-:W-:Y:S05]  /*13f0*/  BSYNC.RECONVERGENT B0 ;  /* 0x0000000000007941 */ /* 0x000fea0003800200 */
.L_x_698:
[----:B------:R-:W4:Y:S01]  /*1400*/  LDCU UR5, c[0x0][0x388] ;  /* 0x00007100ff0577ac */ /* 0x000f220008000800 */
[----:B------:R-:W-:-:S05]  /*1410*/  VIADD R9, R9, UR4 ;  /* 0x0000000409097c36 */ /* 0x000fca0008000000 */
[----:B----4-:R-:W-:-:S13]  /*1420*/  ISETP.GE.AND P0, PT, R9, UR5, PT ;  /* 0x0000000509007c0c */ /* 0x010fda000bf06270 */
[----:B------:R-:W-:Y:S05]  /*1430*/  @!P0 BRA `(.L_x_717) ;  /* 0xffffffec00d88947 */ /* 0x000fea000383ffff */
[----:B------:R-:W-:Y:S05]  /*1440*/  EXIT ;  /* 0x000000000000794d */ /* 0x000fea0003800000 */
        .weak           $__internal_0_$__cuda_sm20_div_rn_f64_full
        .type           $__internal_0_$__cuda_sm20_div_rn_f64_full,@function
        .size           $__internal_0_$__cuda_sm20_div_rn_f64_full,(.L_x_729 - $__internal_0_$__cuda_sm20_div_rn_f64_full)
$__internal_0_$__cuda_sm20_div_rn_f64_full:
[C---:B------:R-:W-:Y:S01]  /*1450*/  FSETP.GEU.AND P0, PT, |R19|.reuse, 1.469367938527859385e-39, PT ;  /* 0x001000001300780b */ /* 0x040fe20003f0e200 */
[----:B------:R-:W-:Y:S01]  /*1460*/  IMAD.MOV.U32 R30, RZ, RZ, 0x1 ;  /* 0x00000001ff1e7424 */ /* 0x000fe200078e00ff */
[----:B------:R-:W-:Y:S01]  /*1470*/  LOP3.LUT R16, R19, 0x800fffff, RZ, 0xc0, !PT ;  /* 0x800fffff13107812 */ /* 0x000fe200078ec0ff */
[----:B------:R-:W-:Y:S01]  /*1480*/  IMAD.MOV.U32 R2, RZ, RZ, 0x1ca00000 ;  /* 0x1ca00000ff027424 */ /* 0x000fe200078e00ff */
[C---:B------:R-:W-:Y:S01]  /*1490*/  FSETP.GEU.AND P3, PT, |R21|.reuse, 1.469367938527859385e-39, PT ;  /* 0x001000001500780b */ /* 0x040fe20003f6e200 */
[----:B------:R-:W-:Y:S01]  /*14a0*/  BSSY.RECONVERGENT B3, `(.L_x_718) ;  /* 0x0000052000037945 */ /* 0x000fe20003800200 */
[----:B------:R-:W-:Y:S02]  /*14b0*/  LOP3.LUT R17, R16, 0x3ff00000, RZ, 0xfc, !PT ;  /* 0x3ff0000010117812 */ /* 0x000fe400078efcff */
[----:B------:R-:W-:Y:S02]  /*14c0*/  MOV R16, R18 ;  /* 0x0000001200107202 */ /* 0x000fe40000000f00 */
[----:B------:R-:W-:-:S02]  /*14d0*/  LOP3.LUT R28, R21, 0x7ff00000, RZ, 0xc0, !PT ;  /* 0x7ff00000151c7812 */ /* 0x000fc400078ec0ff */
[C---:B------:R-:W-:Y:S01]  /*14e0*/  LOP3.LUT R29, R19.reuse, 0x7ff00000, RZ, 0xc0, !PT ;  /* 0x7ff00000131d7812 */ /* 0x040fe200078ec0ff */
[----:B------:R-:W-:Y:S01]  /*14f0*/  @!P0 DMUL R16, R18, 8.98846567431157953865e+307 ;  /* 0x7fe0000012108828 */ /* 0x000fe20000000000 */
[----:B------:R-:W-:Y:S02]  /*1500*/  MOV R22, R20 ;  /* 0x0000001400167202 */ /* 0x000fe40000000f00 */
[C---:B------:R-:W-:Y:S02]  /*1510*/  ISETP.GE.U32.AND P2, PT, R28.reuse, R29, PT ;  /* 0x0000001d1c00720c */ /* 0x040fe40003f46070 */
[----:B------:R-:W-:Y:S01]  /*1520*/  @!P3 LOP3.LUT R23, R19, 0x7ff00000, RZ, 0xc0, !PT ;  /* 0x7ff000001317b812 */ /* 0x000fe200078ec0ff */
[----:B------:R-:W0:Y:S03]  /*1530*/  MUFU.RCP64H R31, R17 ;  /* 0x00000011001f7308 */ /* 0x000e260000001800 */
[----:B------:R-:W-:-:S02]  /*1540*/  @!P3 ISETP.GE.U32.AND P4, PT, R28, R23, PT ;  /* 0x000000171c00b20c */ /* 0x000fc40003f86070 */
[----:B------:R-:W-:Y:S02]  /*1550*/  SEL R23, R2, 0x63400000, !P2 ;  /* 0x6340000002177807 */ /* 0x000fe40005000000 */
[----:B------:R-:W-:Y:S02]  /*1560*/  @!P0 LOP3.LUT R29, R17, 0x7ff00000, RZ, 0xc0, !PT ;  /* 0x7ff00000111d8812 */ /* 0x000fe400078ec0ff */
[----:B------:R-:W-:Y:S01]  /*1570*/  LOP3.LUT R23, R23, 0x800fffff, R21, 0xf8, !PT ;  /* 0x800fffff17177812 */ /* 0x000fe200078ef815 */
[----:B0-----:R-:W-:-:S08]  /*1580*/  DFMA R24, R30, -R16, 1 ;  /* 0x3ff000001e18742b */ /* 0x001fd00000000810 */
[----:B------:R-:W-:-:S08]  /*1590*/  DFMA R24, R24, R24, R24 ;  /* 0x000000181818722b */ /* 0x000fd00000000018 */
[----:B------:R-:W-:Y:S01]  /*15a0*/  DFMA R30, R30, R24, R30 ;  /* 0x000000181e1e722b */ /* 0x000fe2000000001e */
[----:B------:R-:W-:Y:S01]  /*15b0*/  @!P3 SEL R25, R2, 0x63400000, !P4 ;  /* 0x634000000219b807 */ /* 0x000fe20006000000 */
[----:B------:R-:W-:-:S03]  /*15c0*/  @!P3 IMAD.MOV.U32 R24, RZ, RZ, RZ ;  /* 0x000000ffff18b224 */ /* 0x000fc600078e00ff */
[----:B------:R-:W-:-:S03]  /*15d0*/  @!P3 LOP3.LUT R0, R25, 0x80000000, R21, 0xf8, !PT ;  /* 0x800000001900b812 */ /* 0x000fc600078ef815 */
[----:B------:R-:W-:Y:S01]  /*15e0*/  DFMA R34, R30, -R16, 1 ;  /* 0x3ff000001e22742b */ /* 0x000fe20000000810 */
[----:B------:R-:W-:Y:S01]  /*15f0*/  @!P3 LOP3.LUT R25, R0, 0x100000, RZ, 0xfc, !PT ;  /* 0x001000000019b812 */ /* 0x000fe200078efcff */
[----:B------:R-:W-:-:S05]  /*1600*/  IMAD.MOV.U32 R0, RZ, RZ, R28 ;  /* 0x000000ffff007224 */ /* 0x000fca00078e001c */
[----:B------:R-:W-:Y:S02]  /*1610*/  @!P3 DFMA R22, R22, 2, -R24 ;  /* 0x400000001616b82b */ /* 0x000fe40000000818 */
[----:B------:R-:W-:-:S08]  /*1620*/  DFMA R34, R30, R34, R30 ;  /* 0x000000221e22722b */ /* 0x000fd0000000001e */
[----:B------:R-:W-:Y:S01]  /*1630*/  DMUL R30, R34, R22 ;  /* 0x00000016221e7228 */ /* 0x000fe20000000000 */
[----:B------:R-:W-:-:S07]  /*1640*/  @!P3 LOP3.LUT R0, R23, 0x7ff00000, RZ, 0xc0, !PT ;  /* 0x7ff000001700b812 */ /* 0x000fce00078ec0ff */
[----:B------:R-:W-:-:S08]  /*1650*/  DFMA R24, R30, -R16, R22 ;  /* 0x800000101e18722b */ /* 0x000fd00000000016 */
[----:B------:R-:W-:Y:S01]  /*1660*/  DFMA R24, R34, R24, R30 ;  /* 0x000000182218722b */ /* 0x000fe2000000001e */
[----:B------:R-:W-:Y:S01]  /*1670*/  IADD3 R30, PT, PT, R0, -0x1, RZ ;  /* 0xffffffff001e7810 */ /* 0x000fe20007ffe0ff */
[----:B------:R-:W-:-:S03]  /*1680*/  VIADD R31, R29, 0xffffffff ;  /* 0xffffffff1d1f7836 */ /* 0x000fc60000000000 */
[----:B------:R-:W-:-:S04]  /*1690*/  ISETP.GT.U32.AND P0, PT, R30, 0x7feffffe, PT ;  /* 0x7feffffe1e00780c */ /* 0x000fc80003f04070 */
[----:B------:R-:W-:-:S13]  /*16a0*/  ISETP.GT.U32.OR P0, PT, R31, 0x7feffffe, P0 ;  /* 0x7feffffe1f00780c */ /* 0x000fda0000704470 */
[----:B------:R-:W-:Y:S05]  /*16b0*/  @P0 BRA `(.L_x_719) ;  /* 0x00000000006c0947 */ /* 0x000fea0003800000 */
[----:B------:R-:W-:Y:S01]  /*16c0*/  LOP3.LUT R21, R19, 0x7ff00000, RZ, 0xc0, !PT ;  /* 0x7ff0000013157812 */ /* 0x000fe200078ec0ff */
[----:B------:R-:W-:-:S03]  /*16d0*/  IMAD.MOV.U32 R20, RZ, RZ, RZ ;  /* 0x000000ffff147224 */ /* 0x000fc600078e00ff */
[CC--:B------:R-:W-:Y:S02]  /*16e0*/  VIADDMNMX R0, R28.reuse, -R21.reuse, 0xb9600000, !PT ;  /* 0xb96000001c007446 */ /* 0x0c0fe40007800915 */
[----:B------:R-:W-:Y:S02]  /*16f0*/  ISETP.GE.U32.AND P0, PT, R28, R21, PT ;  /* 0x000000151c00720c */ /* 0x000fe40003f06070 */
[----:B------:R-:W-:Y:S02]  /*1700*/  VIMNMX R0, PT, PT, R0, 0x46a00000, PT ;  /* 0x46a0000000007848 */ /* 0x000fe40003fe0100 */
[----:B------:R-:W-:-:S05]  /*1710*/  SEL R21, R2, 0x63400000, !P0 ;  /* 0x6340000002157807 */ /* 0x000fca0004000000 */
[----:B------:R-:W-:-:S05]  /*1720*/  IMAD.IADD R0, R0, 0x1, -R21 ;  /* 0x0000000100007824 */ /* 0x000fca00078e0a15 */
[----:B------:R-:W-:-:S06]  /*1730*/  IADD3 R21, PT, PT, R0, 0x7fe00000, RZ ;  /* 0x7fe0000000157810 */ /* 0x000fcc0007ffe0ff */
[----:B------:R-:W-:-:S10]  /*1740*/  DMUL R30, R24, R20 ;  /* 0x00000014181e7228 */ /* 0x000fd40000000000 */
[----:B------:R-:W-:-:S13]  /*1750*/  FSETP.GTU.AND P0, PT, |R31|, 1.469367938527859385e-39, PT ;  /* 0x001000001f00780b */ /* 0x000fda0003f0c200 */
[----:B------:R-:W-:Y:S05]  /*1760*/  @P0 BRA `(.L_x_720) ;  /* 0x0000000000940947 */ /* 0x000fea0003800000 */
[----:B------:R-:W-:Y:S01]  /*1770*/  DFMA R16, R24, -R16, R22 ;  /* 0x800000101810722b */ /* 0x000fe20000000016 */
[----:B------:R-:W-:-:S09]  /*1780*/  IMAD.MOV.U32 R20, RZ, RZ, RZ ;  /* 0x000000ffff147224 */ /* 0x000fd200078e00ff */
[C---:B------:R-:W-:Y:S02]  /*1790*/  FSETP.NEU.AND P0, PT, R17.reuse, RZ, PT ;  /* 0x000000ff1100720b */ /* 0x040fe40003f0d000 */
[----:B------:R-:W-:-:S04]  /*17a0*/  LOP3.LUT R18, R17, 0x80000000, R19, 0x48, !PT ;  /* 0x8000000011127812 */ /* 0x000fc800078e4813 */
[----:B------:R-:W-:-:S07]  /*17b0*/  LOP3.LUT R21, R18, R21, RZ, 0xfc, !PT ;  /* 0x0000001512157212 */ /* 0x000fce00078efcff */
[----:B------:R-:W-:Y:S05]  /*17c0*/  @!P0 BRA `(.L_x_720) ;  /* 0x00000000007c8947 */ /* 0x000fea0003800000 */
[C---:B------:R-:W-:Y:S01]  /*17d0*/  IADD3 R17, PT, PT, -R0.reuse, RZ, RZ ;  /* 0x000000ff00117210 */ /* 0x040fe20007ffe1ff */
[----:B------:R-:W-:Y:S01]  /*17e0*/  IMAD.MOV.U32 R16, RZ, RZ, RZ ;  /* 0x000000ffff107224 */ /* 0x000fe200078e00ff */
[----:B------:R-:W-:-:S05]  /*17f0*/  IADD3 R0, PT, PT, -R0, -0x43300000, RZ ;  /* 0xbcd0000000007810 */ /* 0x000fca0007ffe1ff */
[----:B------:R-:W-:Y:S02]  /*1800*/  DFMA R16, R30, -R16, R24 ;  /* 0x800000101e10722b */ /* 0x000fe40000000018 */
[----:B------:R-:W-:-:S08]  /*1810*/  DMUL.RP R24, R24, R20 ;  /* 0x0000001418187228 */ /* 0x000fd00000008000 */
[----:B------:R-:W-:Y:S02]  /*1820*/  FSETP.NEU.AND P0, PT, |R17|, R0, PT ;  /* 0x000000001100720b */ /* 0x000fe40003f0d200 */
[----:B------:R-:W-:Y:S02]  /*1830*/  LOP3.LUT R17, R25, R18, RZ, 0x3c, !PT ;  /* 0x0000001219117212 */ /* 0x000fe400078e3cff */
[----:B------:R-:W-:Y:S02]  /*1840*/  FSEL R30, R24, R30, !P0 ;  /* 0x0000001e181e7208 */ /* 0x000fe40004000000 */
[----:B------:R-:W-:Y:S01]  /*1850*/  FSEL R31, R17, R31, !P0 ;  /* 0x0000001f111f7208 */ /* 0x000fe20004000000 */
[----:B------:R-:W-:Y:S06]  /*1860*/  BRA `(.L_x_720) ;  /* 0x0000000000547947 */ /* 0x000fec0003800000 */
.L_x_719:
[----:B------:R-:W-:-:S14]  /*1870*/  DSETP.NAN.AND P0, PT, R20, R20, PT ;  /* 0x000000141400722a */ /* 0x000fdc0003f08000 */
[----:B------:R-:W-:Y:S05]  /*1880*/  @P0 BRA `(.L_x_721) ;  /* 0x0000000000440947 */ /* 0x000fea0003800000 */
[----:B------:R-:W-:-:S14]  /*1890*/  DSETP.NAN.AND P0, PT, R18, R18, PT ;  /* 0x000000121200722a */ /* 0x000fdc0003f08000 */
[----:B------:R-:W-:Y:S05]  /*18a0*/  @P0 BRA `(.L_x_722) ;  /* 0x0000000000300947 */ /* 0x000fea0003800000 */
[----:B------:R-:W-:Y:S01]  /*18b0*/  ISETP.NE.AND P0, PT, R0, R29, PT ;  /* 0x0000001d0000720c */ /* 0x000fe20003f05270 */
[----:B------:R-:W-:Y:S01]  /*18c0*/  IMAD.MOV.U32 R30, RZ, RZ, 0x0 ;  /* 0x00000000ff1e7424 */ /* 0x000fe200078e00ff */
[----:B------:R-:W-:-:S11]  /*18d0*/  MOV R31, 0xfff80000 ;  /* 0xfff80000001f7802 */ /* 0x000fd60000000f00 */
[----:B------:R-:W-:Y:S05]  /*18e0*/  @!P0 BRA `(.L_x_720) ;  /* 0x0000000000348947 */ /* 0x000fea0003800000 */
[----:B------:R-:W-:Y:S02]  /*18f0*/  ISETP.NE.AND P0, PT, R0, 0x7ff00000, PT ;  /* 0x7ff000000000780c */ /* 0x000fe40003f05270 */
[----:B------:R-:W-:Y:S02]  /*1900*/  LOP3.LUT R31, R21, 0x80000000, R19, 0x48, !PT ;  /* 0x80000000151f7812 */ /* 0x000fe400078e4813 */
[----:B------:R-:W-:-:S13]  /*1910*/  ISETP.EQ.OR P0, PT, R29, RZ, !P0 ;  /* 0x000000ff1d00720c */ /* 0x000fda0004702670 */
[----:B------:R-:W-:Y:S01]  /*1920*/  @P0 LOP3.LUT R0, R31, 0x7ff00000, RZ, 0xfc, !PT ;  /* 0x7ff000001f000812 */ /* 0x000fe200078efcff */
[----:B------:R-:W-:Y:S02]  /*1930*/  @!P0 IMAD.MOV.U32 R30, RZ, RZ, RZ ;  /* 0x000000ffff1e8224 */ /* 0x000fe400078e00ff */
[----:B------:R-:W-:Y:S01]  /*1940*/  @P0 IMAD.MOV.U32 R30, RZ, RZ, RZ ;  /* 0x000000ffff1e0224 */ /* 0x000fe200078e00ff */
[----:B------:R-:W-:Y:S01]  /*1950*/  @P0 MOV R31, R0 ;  /* 0x00000000001f0202 */ /* 0x000fe20000000f00 */
[----:B------:R-:W-:Y:S06]  /*1960*/  BRA `(.L_x_720) ;  /* 0x0000000000147947 */ /* 0x000fec0003800000 */
.L_x_722:
[----:B------:R-:W-:Y:S01]  /*1970*/  LOP3.LUT R31, R19, 0x80000, RZ, 0xfc, !PT ;  /* 0x00080000131f7812 */ /* 0x000fe200078efcff */
[----:B------:R-:W-:Y:S01]  /*1980*/  IMAD.MOV.U32 R30, RZ, RZ, R18 ;  /* 0x000000ffff1e7224 */ /* 0x000fe200078e0012 */
[----:B------:R-:W-:Y:S06]  /*1990*/  BRA `(.L_x_720) ;  /* 0x0000000000087947 */ /* 0x000fec0003800000 */
.L_x_721:
[----:B------:R-:W-:Y:S01]  /*19a0*/  LOP3.LUT R31, R21, 0x80000, RZ, 0xfc, !PT ;  /* 0x00080000151f7812 */ /* 0x000fe200078efcff */
[----:B------:R-:W-:-:S07]  /*19b0*/  IMAD.MOV.U32 R30, RZ, RZ, R20 ;  /* 0x000000ffff1e7224 */ /* 0x000fce00078e0014 */
.L_x_720:
[----:B------:R-:W-:Y:S05]  /*19c0*/  BSYNC.RECONVERGENT B3 ;  /* 0x0000000000037941 */ /* 0x000fea0003800200 */
.L_x_718:
[----:B------:R-:W-:Y:S01]  /*19d0*/  MOV R16, R4 ;  /* 0x0000000400107202 */ /* 0x000fe20000000f00 */
[----:B------:R-:W-:-:S04]  /*19e0*/  IMAD.MOV.U32 R17, RZ, RZ, 0x0 ;  /* 0x00000000ff117424 */ /* 0x000fc800078e00ff */
[----:B------:R-:W-:Y:S05]  /*19f0*/  RET.REL.NODEC R16 `(_Z6updatePdii) ;  /* 0xffffffe410807950 */ /* 0x000fea0003c3ffff */
.L_x_723:
        /* <DEDUP_REMOVED lines=16> */
.L_x_729:


//--------------------- .text._Z4swapPdiii        --------------------------
	.section	.text._Z4swapPdiii,"ax",@progbits
	.align	128
        .global         _Z4swapPdiii
        .type           _Z4swapPdiii,@function
        .size           _Z4swapPdiii,(.L_x_740 - _Z4swapPdiii)
        .other          _Z4swapPdiii,@"STO_CUDA_ENTRY STV_DEFAULT"
_Z4swapPdiii:
.text._Z4swapPdiii:
[----:B------:R-:W-:Y:S01]  /*0000*/  LDC R1, c[0x0][0x37c] ;  /* 0x0000df00ff017b82 */ /* 0x000fe20000000800 */
[----:B------:R-:W0:Y:S07]  /*0010*/  S2R R5, SR_CTAID.X ;  /* 0x0000000000057919 */ /* 0x000e2e0000002500 */
[----:B------:R-:W1:Y:S01]  /*0020*/  LDC R0, c[0x0][0x388] ;  /* 0x0000e200ff007b82 */ /* 0x000e620000000800 */
[----:B------:R-:W0:Y:S01]  /*0030*/  LDCU UR4, c[0x0][0x360] ;  /* 0x00006c00ff0477ac */ /* 0x000e220008000800 */
[----:B------:R-:W0:Y:S01]  /*0040*/  S2R R2, SR_TID.X ;  /* 0x0000000000027919 */ /* 0x000e220000002100 */
[----:B------:R-:W2:Y:S01]  /*0050*/  LDCU UR5, c[0x0][0x370] ;  /* 0x00006e00ff0577ac */ /* 0x000ea20008000800 */
[----:B0-----:R-:W-:Y:S01]  /*0060*/  IMAD R5, R5, UR4, R2 ;  /* 0x0000000405057c24 */ /* 0x001fe2000f8e0202 */
[----:B--2---:R-:W-:-:S04]  /*0070*/  UIMAD UR4, UR4, UR5, URZ ;  /* 0x00000005040472a4 */ /* 0x004fc8000f8e02ff */
[----:B-1----:R-:W-:-:S13]  /*0080*/  ISETP.GE.AND P0, PT, R5, R0, PT ;  /* 0x000000000500720c */ /* 0x002fda0003f06270 */
[----:B------:R-:W-:Y:S05]  /*0090*/  @P0 EXIT ;  /* 0x000000000000094d */ /* 0x000fea0003800000 */
[----:B------:R-:W0:Y:S01]  /*00a0*/  I2F.U32.RP R8, UR4 ;  /* 0x0000000400087d06 */ /* 0x000e220008209000 */
[----:B------:R-:W-:Y:S01]  /*00b0*/  IADD3 R7, PT, PT, R5, UR4, RZ ;  /* 0x0000000405077c10 */ /* 0x000fe2000fffe0ff */
[----:B------:R-:W1:Y:S01]  /*00c0*/  LDCU UR9, c[0x0][0x38c] ;  /* 0x00007180ff0977ac */ /* 0x000e620008000800 */
[----:B------:R-:W-:Y:S01]  /*00d0*/  IADD3 R9, PT, PT, RZ, -UR4, RZ ;  /* 0x80000004ff097c10 */ /* 0x000fe2000fffe0ff */
[----:B------:R-:W-:Y:S01]  /*00e0*/  BSSY.RECONVERGENT B0, `(.L_x_724) ;  /* 0x0000031000007945 */ /* 0x000fe20003800200 */
[CC--:B------:R-:W-:Y:S01]  /*00f0*/  ISETP.GE.AND P0, PT, R7.reuse, R0.reuse, PT ;  /* 0x000000000700720c */ /* 0x0c0fe20003f06270 */
[----:B------:R-:W2:Y:S01]  /*0100*/  LDCU UR10, c[0x0][0x390] ;  /* 0x00007200ff0a77ac */ /* 0x000ea20008000800 */
[----:B------:R-:W-:Y:S02]  /*0110*/  VIMNMX R4, PT, PT, R7, R0, !PT ;  /* 0x0000000007047248 */ /* 0x000fe40007fe0100 */
[----:B------:R-:W-:Y:S01]  /*0120*/  SEL R6, RZ, 0x1, P0 ;  /* 0x00000001ff067807 */ /* 0x000fe20000000000 */
[----:B------:R-:W3:Y:S01]  /*0130*/  LDCU.64 UR6, c[0x0][0x358] ;  /* 0x00006b00ff0677ac */ /* 0x000ee20008000a00 */
[----:B------:R-:W-:-:S02]  /*0140*/  ISETP.NE.U32.AND P2, PT, RZ, UR4, PT ;  /* 0x00000004ff007c0c */ /* 0x000fc4000bf45070 */
[----:B------:R-:W-:Y:S01]  /*0150*/  IADD3 R4, PT, PT, R4, -R7, -R6 ;  /* 0x8000000704047210 */ /* 0x000fe20007ffe806 */
[----:B0-----:R-:W0:Y:S02]  /*0160*/  MUFU.RCP R8, R8 ;  /* 0x0000000800087308 */ /* 0x001e240000001000 */
[----:B0-----:R-:W-:-:S06]  /*0170*/  IADD3 R2, PT, PT, R8, 0xffffffe, RZ ;  /* 0x0ffffffe08027810 */ /* 0x001fcc0007ffe0ff */
[----:B------:R0:W4:Y:S02]  /*0180*/  F2I.FTZ.U32.TRUNC.NTZ R3, R2 ;  /* 0x0000000200037305 */ /* 0x000124000021f000 */
[----:B0-----:R-:W-:Y:S02]  /*0190*/  HFMA2 R2, -RZ, RZ, 0, 0 ;  /* 0x00000000ff027431 */ /* 0x001fe400000001ff */
[----:B----4-:R-:W-:-:S04]  /*01a0*/  IMAD R9, R9, R3, RZ ;  /* 0x0000000309097224 */ /* 0x010fc800078e02ff */
[----:B------:R-:W-:-:S06]  /*01b0*/  IMAD.HI.U32 R3, R3, R9, R2 ;  /* 0x0000000903037227 */ /* 0x000fcc00078e0002 */
[----:B------:R-:W-:-:S05]  /*01c0*/  IMAD.HI.U32 R7, R3, R4, RZ ;  /* 0x0000000403077227 */ /* 0x000fca00078e00ff */
[----:B------:R-:W-:-:S05]  /*01d0*/  IADD3 R3, PT, PT, -R7, RZ, RZ ;  /* 0x000000ff07037210 */ /* 0x000fca0007ffe1ff */
[----:B------:R-:W-:Y:S02]  /*01e0*/  IMAD R4, R3, UR4, R4 ;  /* 0x0000000403047c24 */ /* 0x000fe4000f8e0204 */
[----:B------:R-:W0:Y:S03]  /*01f0*/  LDC.64 R2, c[0x0][0x380] ;  /* 0x0000e000ff027b82 */ /* 0x000e260000000a00 */
[----:B------:R-:W-:-:S13]  /*0200*/  ISETP.GE.U32.AND P0, PT, R4, UR4, PT ;  /* 0x0000000404007c0c */ /* 0x000fda000bf06070 */
[----:B------:R-:W-:Y:S02]  /*0210*/  @P0 IADD3 R4, PT, PT, R4, -UR4, RZ ;  /* 0x8000000404040c10 */ /* 0x000fe4000fffe0ff */
[----:B------:R-:W-:Y:S02]  /*0220*/  @P0 IADD3 R7, PT, PT, R7, 0x1, RZ ;  /* 0x0000000107070810 */ /* 0x000fe40007ffe0ff */
[----:B------:R-:W-:-:S13]  /*0230*/  ISETP.GE.U32.AND P1, PT, R4, UR4, PT ;  /* 0x0000000404007c0c */ /* 0x000fda000bf26070 */
[----:B------:R-:W-:Y:S01]  /*0240*/  @P1 VIADD R7, R7, 0x1 ;  /* 0x0000000107071836 */ /* 0x000fe20000000000 */
[----:B------:R-:W-:-:S04]  /*0250*/  @!P2 LOP3.LUT R7, RZ, UR4, RZ, 0x33, !PT ;  /* 0x00000004ff07ac12 */ /* 0x000fc8000f8e33ff */
[----:B------:R-:W-:-:S04]  /*0260*/  IADD3 R4, PT, PT, R6, R7, RZ ;  /* 0x0000000706047210 */ /* 0x000fc80007ffe0ff */
[C---:B------:R-:W-:Y:S02]  /*0270*/  LOP3.LUT R6, R4.reuse, 0x3, RZ, 0xc0, !PT ;  /* 0x0000000304067812 */ /* 0x040fe400078ec0ff */
[----:B------:R-:W-:Y:S02]  /*0280*/  ISETP.GE.U32.AND P1, PT, R4, 0x3, PT ;  /* 0x000000030400780c */ /* 0x000fe40003f26070 */
[----:B------:R-:W-:-:S13]  /*0290*/  ISETP.NE.AND P0, PT, R6, 0x3, PT ;  /* 0x000000030600780c */ /* 0x000fda0003f05270 */
[----:B0123--:R-:W-:Y:S05]  /*02a0*/  @!P0 BRA `(.L_x_725) ;  /* 0x0000000000508947 */ /* 0x00ffea0003800000 */
[----:B------:R-:W0:Y:S01]  /*02b0*/  LDC.64 R14, c[0x0][0x380] ;  /* 0x0000e000ff0e7b82 */ /* 0x000e220000000a00 */
[----:B------:R-:W1:Y:S01]  /*02c0*/  LDCU UR5, c[0x0][0x390] ;  /* 0x00007200ff0577ac */ /* 0x000e620008000800 */
[----:B------:R-:W-:Y:S01]  /*02d0*/  IADD3 R4, PT, PT, R4, 0x1, RZ ;  /* 0x0000000104047810 */ /* 0x000fe20007ffe0ff */
[----:B------:R-:W2:Y:S03]  /*02e0*/  LDCU UR8, c[0x0][0x38c] ;  /* 0x00007180ff0877ac */ /* 0x000ea60008000800 */
[----:B------:R-:W-:-:S04]  /*02f0*/  LOP3.LUT R4, R4, 0x3, RZ, 0xc0, !PT ;  /* 0x0000000304047812 */ /* 0x000fc800078ec0ff */
[----:B------:R-:W-:Y:S01]  /*0300*/  IADD3 R4, PT, PT, -R4, RZ, RZ ;  /* 0x000000ff04047210 */ /* 0x000fe20007ffe1ff */
[CC--:B-1----:R-:W-:Y:S02]  /*0310*/  IMAD R17, R5.reuse, R0.reuse, UR5 ;  /* 0x0000000505117e24 */ /* 0x0c2fe4000f8e0200 */
[----:B--2---:R-:W-:-:S07]  /*0320*/  IMAD R19, R5, R0, UR8 ;  /* 0x0000000805137e24 */ /* 0x004fce000f8e0200 */
.L_x_726:
[----:B01----:R-:W-:-:S04]  /*0330*/  IMAD.WIDE R10, R17, 0x8, R14 ;  /* 0x00000008110a7825 */ /* 0x003fc800078e020e */
[----:B------:R-:W-:Y:S01]  /*0340*/  IMAD.WIDE R6, R19, 0x8, R14 ;  /* 0x0000000813067825 */ /* 0x000fe200078e020e */
[----:B------:R-:W2:Y:S04]  /*0350*/  LDG.E.64 R12, desc[UR6][R10.64] ;  /* 0x000000060a0c7981 */ /* 0x000ea8000c1e1b00 */
[----:B------:R-:W3:Y:S01]  /*0360*/  LDG.E.64 R8, desc[UR6][R6.64] ;  /* 0x0000000606087981 */ /* 0x000ee2000c1e1b00 */
[----:B------:R-:W-:Y:S01]  /*0370*/  IADD3 R4, PT, PT, R4, 0x1, RZ ;  /* 0x0000000104047810 */ /* 0x000fe20007ffe0ff */
[----:B------:R-:W-:Y:S02]  /*0380*/  VIADD R5, R5, UR4 ;  /* 0x0000000405057c36 */ /* 0x000fe40008000000 */
[----:B------:R-:W-:Y:S01]  /*0390*/  IMAD R17, R0, UR4, R17 ;  /* 0x0000000400117c24 */ /* 0x000fe2000f8e0211 */
[----:B------:R-:W-:Y:S01]  /*03a0*/  ISETP.NE.AND P0, PT, R4, RZ, PT ;  /* 0x000000ff0400720c */ /* 0x000fe20003f05270 */
[----:B------:R-:W-:Y:S01]  /*03b0*/  IMAD R19, R0, UR4, R19 ;  /* 0x0000000400137c24 */ /* 0x000fe2000f8e0213 */
[----:B--2---:R1:W-:Y:S04]  /*03c0*/  STG.E.64 desc[UR6][R6.64], R12 ;  /* 0x0000000c06007986 */ /* 0x0043e8000c101b06 */
[----:B---3--:R1:W-:Y:S07]  /*03d0*/  STG.E.64 desc[UR6][R10.64], R8 ;  /* 0x000000080a007986 */ /* 0x0083ee000c101b06 */
[----:B------:R-:W-:Y:S05]  /*03e0*/  @P0 BRA `(.L_x_726) ;  /* 0xfffffffc00d00947 */ /* 0x000fea000383ffff */
.L_x_725:
[----:B------:R-:W-:Y:S05]  /*03f0*/  BSYNC.RECONVERGENT B0 ;  /* 0x0000000000007941 */ /* 0x000fea0003800200 */
.L_x_724:
[----:B------:R-:W-:Y:S05]  /*0400*/  @!P1 EXIT ;  /* 0x000000000000994d */ /* 0x000fea0003800000 */
.L_x_727:
[CC--:B0-----:R-:W-:Y:S02]  /*0410*/  IMAD R17, R5.reuse, R0.reuse, UR10 ;  /* 0x0000000a05117e24 */ /* 0x0c1fe4000f8e0200 */
[----:B-1----:R-:W-:Y:S02]  /*0420*/  IMAD R13, R5, R0, UR9 ;  /* 0x00000009050d7e24 */ /* 0x002fe4000f8e0200 */
[----:B------:R-:W-:-:S04]  /*0430*/  IMAD.WIDE R16, R17, 0x8, R2 ;  /* 0x0000000811107825 */ /* 0x000fc800078e0202 */
[----:B------:R-:W-:Y:S01]  /*0440*/  IMAD.WIDE R12, R13, 0x8, R2 ;  /* 0x000000080d0c7825 */ /* 0x000fe200078e0202 */
[----:B------:R-:W2:Y:S04]  /*0450*/  LDG.E.64 R18, desc[UR6][R16.64] ;  /* 0x0000000610127981 */ /* 0x000ea8000c1e1b00 */
[----:B------:R-:W3:Y:S01]  /*0460*/  LDG.E.64 R14, desc[UR6][R12.64] ;  /* 0x000000060c0e7981 */ /* 0x000ee2000c1e1b00 */
[----:B------:R-:W-:-:S05]  /*0470*/  IADD3 R25, PT, PT, R5, UR4, RZ ;  /* 0x0000000405197c10 */ /* 0x000fca000fffe0ff */
[CC--:B------:R-:W-:Y:S02]  /*0480*/  IMAD R5, R25.reuse, R0.reuse, UR10 ;  /* 0x0000000a19057e24 */ /* 0x0c0fe4000f8e0200 */
[----:B------:R-:W-:Y:S02]  /*0490*/  IMAD R7, R25, R0, UR9 ;  /* 0x0000000919077e24 */ /* 0x000fe4000f8e0200 */
[----:B------:R-:W-:-:S04]  /*04a0*/  IMAD.WIDE R4, R5, 0x8, R2 ;  /* 0x0000000805047825 */ /* 0x000fc800078e0202 */
[----:B------:R-:W-:Y:S01]  /*04b0*/  IMAD.WIDE R6, R7, 0x8, R2 ;  /* 0x0000000807067825 */ /* 0x000fe200078e0202 */
[----:B--2---:R0:W-:Y:S04]  /*04c0*/  STG.E.64 desc[UR6][R12.64], R18 ;  /* 0x000000120c007986 */ /* 0x0041e8000c101b06 */
[----:B---3--:R1:W-:Y:S04]  /*04d0*/  STG.E.64 desc[UR6][R16.64], R14 ;  /* 0x0000000e10007986 */ /* 0x0083e8000c101b06 */
        /* <DEDUP_REMOVED lines=9> */
[----:B0-----:R-:W4:Y:S04]  /*0570*/  LDG.E.64 R18, desc[UR6][R8.64] ;  /* 0x0000000608127981 */ /* 0x001f28000c1e1b00 */
[----:B------:R-:W5:Y:S01]  /*0580*/  LDG.E.64 R12, desc[UR6][R10.64] ;  /* 0x000000060a0c7981 */ /* 0x000f62000c1e1b00 */
[----:B------:R-:W-:-:S05]  /*0590*/  IADD3 R25, PT, PT, R25, UR4, RZ ;  /* 0x0000000419197c10 */ /* 0x000fca000fffe0ff */
[CC--:B-1----:R-:W-:Y:S02]  /*05a0*/  IMAD R17, R25.reuse, R0.reuse, UR10 ;  /* 0x0000000a19117e24 */ /* 0x0c2fe4000f8e0200 */
[----:B------:R-:W-:Y:S02]  /*05b0*/  IMAD R15, R25, R0, UR9 ;  /* 0x00000009190f7e24 */ /* 0x000fe4000f8e0200 */
[----:B------:R-:W-:-:S04]  /*05c0*/  IMAD.WIDE R16, R17, 0x8, R2 ;  /* 0x0000000811107825 */ /* 0x000fc800078e0202 */
[----:B------:R-:W-:Y:S01]  /*05d0*/  IMAD.WIDE R14, R15, 0x8, R2 ;  /* 0x000000080f0e7825 */ /* 0x000fe200078e0202 */
[----:B----4-:R0:W-:Y:S04]  /*05e0*/  STG.E.64 desc[UR6][R10.64], R18 ;  /* 0x000000120a007986 */ /* 0x0101e8000c101b06 */
[----:B-----5:R0:W-:Y:S04]  /*05f0*/  STG.E.64 desc[UR6][R8.64], R12 ;  /* 0x0000000c08007986 */ /* 0x0201e8000c101b06 */
[----:B--2---:R-:W2:Y:S04]  /*0600*/  LDG.E.64 R22, desc[UR6][R16.64] ;  /* 0x0000000610167981 */ /* 0x004ea8000c1e1b00 */
[----:B------:R-:W4:Y:S01]  /*0610*/  LDG.E.64 R6, desc[UR6][R14.64] ;  /* 0x000000060e067981 */ /* 0x000f22000c1e1b00 */
[----:B---3--:R-:W-:-:S04]  /*0620*/  IADD3 R5, PT, PT, R25, UR4, RZ ;  /* 0x0000000419057c10 */ /* 0x008fc8000fffe0ff */
[----:B------:R-:W-:Y:S01]  /*0630*/  ISETP.GE.AND P0, PT, R5, R0, PT ;  /* 0x000000000500720c */ /* 0x000fe20003f06270 */
[----:B--2---:R0:W-:Y:S04]  /*0640*/  STG.E.64 desc[UR6][R14.64], R22 ;  /* 0x000000160e007986 */ /* 0x0041e8000c101b06 */
[----:B----4-:R0:W-:Y:S08]  /*0650*/  STG.E.64 desc[UR6][R16.64], R6 ;  /* 0x0000000610007986 */ /* 0x0101f0000c101b06 */
[----:B------:R-:W-:Y:S05]  /*0660*/  @!P0 BRA `(.L_x_727) ;  /* 0xfffffffc00688947 */ /* 0x000fea000383ffff */
[----:B------:R-:W-:Y:S05]  /*0670*/  EXIT ;  /* 0x000000000000794d */ /* 0x000fea0003800000 */
.L_x_728:
        /* <DEDUP_REMOVED lines=16> */
.L_x_740:


//--------------------- .nv.shared._ZN3cub18CUB_300001_SM_10006detail11EmptyKernelIvEEvv --------------------------
	.section	.nv.shared._ZN3cub18CUB_300001_SM_10006detail11EmptyKernelIvEEvv,"aw",@nobits
	.sectionflags	@""
	.align	16
	.zero		1024


//--------------------- .nv.shared.reserved.0     --------------------------
	.section	.nv.shared.reserved.0,"aw",@nobits
	.weak		__nv_reservedSMEM_offset_0_alias
	.size		__nv_reservedSMEM_offset_0_alias, 0, 64
	.other		__nv_reservedSMEM_offset_0_alias,@"STO_CUDA_RESERVED_SHARED STV_DEFAULT"
__nv_reservedSMEM_offset_0_alias:
	.zero		0
	.zero		64


//--------------------- .nv.global                --------------------------
	.section	.nv.global,"aw",@nobits
.nv.global:
	.type		_ZN34_INTERNAL_12d36be1_4_k_cu_cc6bdfdb6thrust24THRUST_300001_SM_1000_NS12placeholders2_8E,@object
	.size		_ZN34_INTERNAL_12d36be1_4_k_cu_cc6bdfdb6thrust24THRUST_300001_SM_1000_NS12placeholders2_8E,(_ZN34_INTERNAL_12d36be1_4_k_cu_cc6bdfdb4cuda3std3__436_GLOBAL__N__12d36be1_4_k_cu_cc6bdfdb6ignoreE - _ZN34_INTERNAL_12d36be1_4_k_cu_cc6bdfdb6thrust24THRUST_300001_SM_1000_NS12placeholders2_8E)
_ZN34_INTERNAL_12d36be1_4_k_cu_cc6bdfdb6thrust24THRUST_300001_SM_1000_NS12placeholders2_8E:
	.zero		1
	.type		_ZN34_INTERNAL_12d36be1_4_k_cu_cc6bdfdb4cuda3std3__436_GLOBAL__N__12d36be1_4_k_cu_cc6bdfdb6ignoreE,@object
	.size		_ZN34_INTERNAL_12d36be1_4_k_cu_cc6bdfdb4cuda3std3__436_GLOBAL__N__12d36be1_4_k_cu_cc6bdfdb6ignoreE,(_ZN34_INTERNAL_12d36be1_4_k_cu_cc6bdfdb4cuda3std6ranges3__45__cpo4dataE - _ZN34_INTERNAL_12d36be1_4_k_cu_cc6bdfdb4cuda3std3__436_GLOBAL__N__12d36be1_4_k_cu_cc6bdfdb6ignoreE)
_ZN34_INTERNAL_12d36be1_4_k_cu_cc6bdfdb4cuda3std3__436_GLOBAL__N__12d36be1_4_k_cu_cc6bdfdb6ignoreE:
	.zero		1
	.type		_ZN34_INTERNAL_12d36be1_4_k_cu_cc6bdfdb4cuda3std6ranges3__45__cpo4dataE,@object
	.size		_ZN34_INTERNAL_12d36be1_4_k_cu_cc6bdfdb4cuda3std6ranges3__45__cpo4dataE,(_ZN34_INTERNAL_12d36be1_4_k_cu_cc6bdfdb6thrust24THRUST_300001_SM_1000_NS6system3cpp3parE - _ZN34_INTERNAL_12d36be1_4_k_cu_cc6bdfdb4cuda3std6ranges3__45__cpo4dataE)
_ZN34_INTERNAL_12d36be1_4_k_cu_cc6bdfdb4cuda3std6ranges3__45__cpo4dataE:
	.zero		1
	.type		_ZN34_INTERNAL_12d36be1_4_k_cu_cc6bdfdb6thrust24THRUST_300001_SM_1000_NS6system3cpp3parE,@object
	.size		_ZN34_INTERNAL_12d36be1_4_k_cu_cc6bdfdb6thrust24THRUST_300001_SM_1000_NS6system3cpp3parE,(_ZN34_INTERNAL_12d36be1_4_k_cu_cc6bdfdb4cuda3std3__45__cpo5beginE - _ZN34_INTERNAL_12d36be1_4_k_cu_cc6bdfdb6thrust24THRUST_300001_SM_1000_NS6system3cpp3parE)
_ZN34_INTERNAL_12d36be1_4_k_cu_cc6bdfdb6thrust24THRUST_300001_SM_1000_NS6system3cpp3parE:
	.zero		1
	.type		_ZN34_INTERNAL_12d36be1_4_k_cu_cc6bdfdb4cuda3std3__45__cpo5beginE,@object
	.size		_ZN34_INTERNAL_12d36be1_4_k_cu_cc6bdfdb4cuda3std3__45__cpo5beginE,(_ZN34_INTERNAL_12d36be1_4_k_cu_cc6bdfdb4cuda3std6ranges3__45__cpo5beginE - _ZN34_INTERNAL_12d36be1_4_k_cu_cc6bdfdb4cuda3std3__45__cpo5beginE)
_ZN34_INTERNAL_12d36be1_4_k_cu_cc6bdfdb4cuda3std3__45__cpo5beginE:
	.zero		1
	.type		_ZN34_INTERNAL_12d36be1_4_k_cu_cc6bdfdb4cuda3std6ranges3__45__cpo5beginE,@object
	.size		_ZN34_INTERNAL_12d36be1_4_k_cu_cc6bdfdb4cuda3std6ranges3__45__cpo5beginE,(_ZN34_INTERNAL_12d36be1_4_k_cu_cc6bdfdb6thrust24THRUST_300001_SM_1000_NS6deviceE - _ZN34_INTERNAL_12d36be1_4_k_cu_cc6bdfdb4cuda3std6ranges3__45__cpo5beginE)
_ZN34_INTERNAL_12d36be1_4_k_cu_cc6bdfdb4cuda3std6ranges3__45__cpo5beginE:
	.zero		1
	.type		_ZN34_INTERNAL_12d36be1_4_k_cu_cc6bdfdb6thrust24THRUST_300001_SM_1000_NS6deviceE,@object
	.size		_ZN34_INTERNAL_12d36be1_4_k_cu_cc6bdfdb6thrust24THRUST_300001_SM_1000_NS6deviceE,(_ZN34_INTERNAL_12d36be1_4_k_cu_cc6bdfdb4cuda3std3__47nulloptE - _ZN34_INTERNAL_12d36be1_4_k_cu_cc6bdfdb6thrust24THRUST_300001_SM_1000_NS6deviceE)
_ZN34_INTERNAL_12d36be1_4_k_cu_cc6bdfdb6thrust24THRUST_300001_SM_1000_NS6deviceE:
	.zero		1
	.type		_ZN34_INTERNAL_12d36be1_4_k_cu_cc6bdfdb4cuda3std3__47nulloptE,@object
	.size		_ZN34_INTERNAL_12d36be1_4_k_cu_cc6bdfdb4cuda3std3__47nulloptE,(_ZN34_INTERNAL_12d36be1_4_k_cu_cc6bdfdb4cuda3std6ranges3__45__cpo8distanceE - _ZN34_INTERNAL_12d36be1_4_k_cu_cc6bdfdb4cuda3std3__47nulloptE)
_ZN34_INTERNAL_12d36be1_4_k_cu_cc6bdfdb4cuda3std3__47nulloptE:
	.zero		1
	.type		_ZN34_INTERNAL_12d36be1_4_k_cu_cc6bdfdb4cuda3std6ranges3__45__cpo8distanceE,@object
	.size		_ZN34_INTERNAL_12d36be1_4_k_cu_cc6bdfdb4cuda3std6ranges3__45__cpo8distanceE,(_ZN34_INTERNAL_12d36be1_4_k_cu_cc6bdfdb6thrust24THRUST_300001_SM_1000_NS12placeholders2_4E - _ZN34_INTERNAL_12d36be1_4_k_cu_cc6bdfdb4cuda3std6ranges3__45__cpo8distanceE)
_ZN34_INTERNAL_12d36be1_4_k_cu_cc6bdfdb4cuda3std6ranges3__45__cpo8distanceE:
	.zero		1
	.type		_ZN34_INTERNAL_12d36be1_4_k_cu_cc6bdfdb6thrust24THRUST_300001_SM_1000_NS12placeholders2_4E,@object
	.size		_ZN34_INTERNAL_12d36be1_4_k_cu_cc6bdfdb6thrust24THRUST_300001_SM_1000_NS12placeholders2_4E,(_ZN34_INTERNAL_12d36be1_4_k_cu_cc6bdfdb4cuda3std3__45__cpo6rbeginE - _ZN34_INTERNAL_12d36be1_4_k_cu_cc6bdfdb6thrust24THRUST_300001_SM_1000_NS12placeholders2_4E)
_ZN34_INTERNAL_12d36be1_4_k_cu_cc6bdfdb6thrust24THRUST_300001_SM_1000_NS12placeholders2_4E:
	.zero		1
	.type		_ZN34_INTERNAL_12d36be1_4_k_cu_cc6bdfdb4cuda3std3__45__cpo6rbeginE,@object
	.size		_ZN34_INTERNAL_12d36be1_4_k_cu_cc6bdfdb4cuda3std3__45__cpo6rbeginE,(_ZN34_INTERNAL_12d36be1_4_k_cu_cc6bdfdb4cuda3std6ranges3__45__cpo7advanceE - _ZN34_INTERNAL_12d36be1_4_k_cu_cc6bdfdb4cuda3std3__45__cpo6rbeginE)
_ZN34_INTERNAL_12d36be1_4_k_cu_cc6bdfdb4cuda3std3__45__cpo6rbeginE:
	.zero		1
	.type		_ZN34_INTERNAL_12d36be1_4_k_cu_cc6bdfdb4cuda3std6ranges3__45__cpo7advanceE,@object
	.size		_ZN34_INTERNAL_12d36be1_4_k_cu_cc6bdfdb4cuda3std6ranges3__45__cpo7advanceE,(_ZN34_INTERNAL_12d36be1_4_k_cu_cc6bdfdb6thrust24THRUST_300001_SM_1000_NS12placeholders3_10E - _ZN34_INTERNAL_12d36be1_4_k_cu_cc6bdfdb4cuda3std6ranges3__45__cpo7advanceE)
_ZN34_INTERNAL_12d36be1_4_k_cu_cc6bdfdb4cuda3std6ranges3__45__cpo7advanceE:
	.zero		1
	.type		_ZN34_INTERNAL_12d36be1_4_k_cu_cc6bdfdb6thrust24THRUST_300001_SM_1000_NS12placeholders3_10E,@object
	.size		_ZN34_INTERNAL_12d36be1_4_k_cu_cc6bdfdb6thrust24THRUST_300001_SM_1000_NS12placeholders3_10E,(_ZN34_INTERNAL_12d36be1_4_k_cu_cc6bdfdb4cuda3std3__48in_placeE - _ZN34_INTERNAL_12d36be1_4_k_cu_cc6bdfdb6thrust24THRUST_300001_SM_1000_NS12placeholders3_10E)
_ZN34_INTERNAL_12d36be1_4_k_cu_cc6bdfdb6thrust24THRUST_300001_SM_1000_NS12placeholders3_10E:
	.zero		1
	.type		_ZN34_INTERNAL_12d36be1_4_k_cu_cc6bdfdb4cuda3std3__48in_placeE,@object
	.size		_ZN34_INTERNAL_12d36be1_4_k_cu_cc6bdfdb4cuda3std3__48in_placeE,(_ZN34_INTERNAL_12d36be1_4_k_cu_cc6bdfdb4cuda3std6ranges3__45__cpo4sizeE - _ZN34_INTERNAL_12d36be1_4_k_cu_cc6bdfdb4cuda3std3__48in_placeE)
_ZN34_INTERNAL_12d36be1_4_k_cu_cc6bdfdb4cuda3std3__48in_placeE:
	.zero		1
	.type		_ZN34_INTERNAL_12d36be1_4_k_cu_cc6bdfdb4cuda3std6ranges3__45__cpo4sizeE,@object
	.size		_ZN34_INTERNAL_12d36be1_4_k_cu_cc6bdfdb4cuda3std6ranges3__45__cpo4sizeE,(_ZN34_INTERNAL_12d36be1_4_k_cu_cc6bdfdb6thrust24THRUST_300001_SM_1000_NS12placeholders2_2E - _ZN34_INTERNAL_12d36be1_4_k_cu_cc6bdfdb4cuda3std6ranges3__45__cpo4sizeE)
_ZN34_INTERNAL_12d36be1_4_k_cu_cc6bdfdb4cuda3std6ranges3__45__cpo4sizeE:
	.zero		1
	.type		_ZN34_INTERNAL_12d36be1_4_k_cu_cc6bdfdb6thrust24THRUST_300001_SM_1000_NS12placeholders2_2E,@object
	.size		_ZN34_INTERNAL_12d36be1_4_k_cu_cc6bdfdb6thrust24THRUST_300001_SM_1000_NS12placeholders2_2E,(_ZN34_INTERNAL_12d36be1_4_k_cu_cc6bdfdb4cuda3std3__45__cpo6cbeginE - _ZN34_INTERNAL_12d36be1_4_k_cu_cc6bdfdb6thrust24THRUST_300001_SM_1000_NS12placeholders2_2E)
_ZN34_INTERNAL_12d36be1_4_k_cu_cc6bdfdb6thrust24THRUST_300001_SM_1000_NS12placeholders2_2E:
	.zero		1
	.type		_ZN34_INTERNAL_12d36be1_4_k_cu_cc6bdfdb4cuda3std3__45__cpo6cbeginE,@object
	.size		_ZN34_INTERNAL_12d36be1_4_k_cu_cc6bdfdb4cuda3std3__45__cpo6cbeginE,(_ZN34_INTERNAL_12d36be1_4_k_cu_cc6bdfdb4cuda3std6ranges3__45__cpo6cbeginE - _ZN34_INTERNAL_12d36be1_4_k_cu_cc6bdfdb4cuda3std3__45__cpo6cbeginE)
_ZN34_INTERNAL_12d36be1_4_k_cu_cc6bdfdb4cuda3std3__45__cpo6cbeginE:
	.zero		1
	.type		_ZN34_INTERNAL_12d36be1_4_k_cu_cc6bdfdb4cuda3std6ranges3__45__cpo6cbeginE,@object
	.size		_ZN34_INTERNAL_12d36be1_4_k_cu_cc6bdfdb4cuda3std6ranges3__45__cpo6cbeginE,(_ZN34_INTERNAL_12d36be1_4_k_cu_cc6bdfdb6thrust24THRUST_300001_SM_1000_NS12placeholders2_6E - _ZN34_INTERNAL_12d36be1_4_k_cu_cc6bdfdb4cuda3std6ranges3__45__cpo6cbeginE)
_ZN34_INTERNAL_12d36be1_4_k_cu_cc6bdfdb4cuda3std6ranges3__45__cpo6cbeginE:
	.zero		1
	.type		_ZN34_INTERNAL_12d36be1_4_k_cu_cc6bdfdb6thrust24THRUST_300001_SM_1000_NS12placeholders2_6E,@object
	.size		_ZN34_INTERNAL_12d36be1_4_k_cu_cc6bdfdb6thrust24THRUST_300001_SM_1000_NS12placeholders2_6E,(_ZN34_INTERNAL_12d36be1_4_k_cu_cc6bdfdb4cuda3std3__45__cpo7crbeginE - _ZN34_INTERNAL_12d36be1_4_k_cu_cc6bdfdb6thrust24THRUST_300001_SM_1000_NS12placeholders2_6E)
_ZN34_INTERNAL_12d36be1_4_k_cu_cc6bdfdb6thrust24THRUST_300001_SM_1000_NS12placeholders2_6E:
	.zero		1
	.type		_ZN34_INTERNAL_12d36be1_4_k_cu_cc6bdfdb4cuda3std3__45__cpo7crbeginE,@object
	.size		_ZN34_INTERNAL_12d36be1_4_k_cu_cc6bdfdb4cuda3std3__45__cpo7crbeginE,(_ZN34_INTERNAL_12d36be1_4_k_cu_cc6bdfdb4cuda3std6ranges3__45__cpo4nextE - _ZN34_INTERNAL_12d36be1_4_k_cu_cc6bdfdb4cuda3std3__45__cpo7crbeginE)
_ZN34_INTERNAL_12d36be1_4_k_cu_cc6bdfdb4cuda3std3__45__cpo7crbeginE:
	.zero		1
	.type		_ZN34_INTERNAL_12d36be1_4_k_cu_cc6bdfdb4cuda3std6ranges3__45__cpo4nextE,@object
	.size		_ZN34_INTERNAL_12d36be1_4_k_cu_cc6bdfdb4cuda3std6ranges3__45__cpo4nextE,(_ZN34_INTERNAL_12d36be1_4_k_cu_cc6bdfdb4cuda3std6ranges3__45__cpo4swapE - _ZN34_INTERNAL_12d36be1_4_k_cu_cc6bdfdb4cuda3std6ranges3__45__cpo4nextE)
_ZN34_INTERNAL_12d36be1_4_k_cu_cc6bdfdb4cuda3std6ranges3__45__cpo4nextE:
	.zero		1
	.type		_ZN34_INTERNAL_12d36be1_4_k_cu_cc6bdfdb4cuda3std6ranges3__45__cpo4swapE,@object
	.size		_ZN34_INTERNAL_12d36be1_4_k_cu_cc6bdfdb4cuda3std6ranges3__45__cpo4swapE,(_ZN34_INTERNAL_12d36be1_4_k_cu_cc6bdfdb6thrust24THRUST_300001_SM_1000_NS8cuda_cub10par_nosyncE - _ZN34_INTERNAL_12d36be1_4_k_cu_cc6bdfdb4cuda3std6ranges3__45__cpo4swapE)
_ZN34_INTERNAL_12d36be1_4_k_cu_cc6bdfdb4cuda3std6ranges3__45__cpo4swapE:
	.zero		1
	.type		_ZN34_INTERNAL_12d36be1_4_k_cu_cc6bdfdb6thrust24THRUST_300001_SM_1000_NS8cuda_cub10par_nosyncE,@object
	.size		_ZN34_INTERNAL_12d36be1_4_k_cu_cc6bdfdb6thrust24THRUST_300001_SM_1000_NS8cuda_cub10par_nosyncE,(_ZN34_INTERNAL_12d36be1_4_k_cu_cc6bdfdb6thrust24THRUST_300001_SM_1000_NS3seqE - _ZN34_INTERNAL_12d36be1_4_k_cu_cc6bdfdb6thrust24THRUST_300001_SM_1000_NS8cuda_cub10par_nosyncE)
_ZN34_INTERNAL_12d36be1_4_k_cu_cc6bdfdb6thrust24THRUST_300001_SM_1000_NS8cuda_cub10par_nosyncE:
	.zero		1
	.type		_ZN34_INTERNAL_12d36be1_4_k_cu_cc6bdfdb6thrust24THRUST_300001_SM_1000_NS3seqE,@object
	.size		_ZN34_INTERNAL_12d36be1_4_k_cu_cc6bdfdb6thrust24THRUST_300001_SM_1000_NS3seqE,(_ZN34_INTERNAL_12d36be1_4_k_cu_cc6bdfdb4cuda3std3__420unreachable_sentinelE - _ZN34_INTERNAL_12d36be1_4_k_cu_cc6bdfdb6thrust24THRUST_300001_SM_1000_NS3seqE)
_ZN34_INTERNAL_12d36be1_4_k_cu_cc6bdfdb6thrust24THRUST_300001_SM_1000_NS3seqE:
	.zero		1
	.type		_ZN34_INTERNAL_12d36be1_4_k_cu_cc6bdfdb4cuda3std3__420unreachable_sentinelE,@object
	.size		_ZN34_INTERNAL_12d36be1_4_k_cu_cc6bdfdb4cuda3std3__420unreachable_sentinelE,(_ZN34_INTERNAL_12d36be1_4_k_cu_cc6bdfdb4cuda3std6ranges3__45__cpo5ssizeE - _ZN34_INTERNAL_12d36be1_4_k_cu_cc6bdfdb4cuda3std3__420unreachable_sentinelE)
_ZN34_INTERNAL_12d36be1_4_k_cu_cc6bdfdb4cuda3std3__420unreachable_sentinelE:
	.zero		1
	.type		_ZN34_INTERNAL_12d36be1_4_k_cu_cc6bdfdb4cuda3std6ranges3__45__cpo5ssizeE,@object
	.size		_ZN34_INTERNAL_12d36be1_4_k_cu_cc6bdfdb4cuda3std6ranges3__45__cpo5ssizeE,(_ZN34_INTERNAL_12d36be1_4_k_cu_cc6bdfdb6thrust24THRUST_300001_SM_1000_NS12placeholders2_3E - _ZN34_INTERNAL_12d36be1_4_k_cu_cc6bdfdb4cuda3std6ranges3__45__cpo5ssizeE)
_ZN34_INTERNAL_12d36be1_4_k_cu_cc6bdfdb4cuda3std6ranges3__45__cpo5ssizeE:
	.zero		1
	.type		_ZN34_INTERNAL_12d36be1_4_k_cu_cc6bdfdb6thrust24THRUST_300001_SM_1000_NS12placeholders2_3E,@object
	.size		_ZN34_INTERNAL_12d36be1_4_k_cu_cc6bdfdb6thrust24THRUST_300001_SM_1000_NS12placeholders2_3E,(_ZN34_INTERNAL_12d36be1_4_k_cu_cc6bdfdb4cuda3std3__45__cpo4cendE - _ZN34_INTERNAL_12d36be1_4_k_cu_cc6bdfdb6thrust24THRUST_300001_SM_1000_NS12placeholders2_3E)
_ZN34_INTERNAL_12d36be1_4_k_cu_cc6bdfdb6thrust24THRUST_300001_SM_1000_NS12placeholders2_3E:
	.zero		1
	.type		_ZN34_INTERNAL_12d36be1_4_k_cu_cc6bdfdb4cuda3std3__45__cpo4cendE,@object
	.size		_ZN34_INTERNAL_12d36be1_4_k_cu_cc6bdfdb4cuda3std3__45__cpo4cendE,(_ZN34_INTERNAL_12d36be1_4_k_cu_cc6bdfdb4cuda3std6ranges3__45__cpo4cendE - _ZN34_INTERNAL_12d36be1_4_k_cu_cc6bdfdb4cuda3std3__45__cpo4cendE)
_ZN34_INTERNAL_12d36be1_4_k_cu_cc6bdfdb4cuda3std3__45__cpo4cendE:
	.zero		1
	.type		_ZN34_INTERNAL_12d36be1_4_k_cu_cc6bdfdb4cuda3std6ranges3__45__cpo4cendE,@object
	.size		_ZN34_INTERNAL_12d36be1_4_k_cu_cc6bdfdb4cuda3std6ranges3__45__cpo4cendE,(_ZN34_INTERNAL_12d36be1_4_k_cu_cc6bdfdb6thrust24THRUST_300001_SM_1000_NS12placeholders2_7E - _ZN34_INTERNAL_12d36be1_4_k_cu_cc6bdfdb4cuda3std6ranges3__45__cpo4cendE)
_ZN34_INTERNAL_12d36be1_4_k_cu_cc6bdfdb4cuda3std6ranges3__45__cpo4cendE:
	.zero		1
	.type		_ZN34_INTERNAL_12d36be1_4_k_cu_cc6bdfdb6thrust24THRUST_300001_SM_1000_NS12placeholders2_7E,@object
	.size		_ZN34_INTERNAL_12d36be1_4_k_cu_cc6bdfdb6thrust24THRUST_300001_SM_1000_NS12placeholders2_7E,(_ZN34_INTERNAL_12d36be1_4_k_cu_cc6bdfdb4cuda3std3__45__cpo5crendE - _ZN34_INTERNAL_12d36be1_4_k_cu_cc6bdfdb6thrust24THRUST_300001_SM_1000_NS12placeholders2_7E)
_ZN34_INTERNAL_12d36be1_4_k_cu_cc6bdfdb6thrust24THRUST_300001_SM_1000_NS12placeholders2_7E:
	.zero		1
	.type		_ZN34_INTERNAL_12d36be1_4_k_cu_cc6bdfdb4cuda3std3__45__cpo5crendE,@object
	.size		_ZN34_INTERNAL_12d36be1_4_k_cu_cc6bdfdb4cuda3std3__45__cpo5crendE,(_ZN34_INTERNAL_12d36be1_4_k_cu_cc6bdfdb4cuda3std6ranges3__45__cpo4prevE - _ZN34_INTERNAL_12d36be1_4_k_cu_cc6bdfdb4cuda3std3__45__cpo5crendE)
_ZN34_INTERNAL_12d36be1_4_k_cu_cc6bdfdb4cuda3std3__45__cpo5crendE:
	.zero		1
	.type		_ZN34_INTERNAL_12d36be1_4_k_cu_cc6bdfdb4cuda3std6ranges3__45__cpo4prevE,@object
	.size		_ZN34_INTERNAL_12d36be1_4_k_cu_cc6bdfdb4cuda3std6ranges3__45__cpo4prevE,(_ZN34_INTERNAL_12d36be1_4_k_cu_cc6bdfdb4cuda3std6ranges3__45__cpo9iter_moveE - _ZN34_INTERNAL_12d36be1_4_k_cu_cc6bdfdb4cuda3std6ranges3__45__cpo4prevE)
_ZN34_INTERNAL_12d36be1_4_k_cu_cc6bdfdb4cuda3std6ranges3__45__cpo4prevE:
	.zero		1
	.type		_ZN34_INTERNAL_12d36be1_4_k_cu_cc6bdfdb4cuda3std6ranges3__45__cpo9iter_moveE,@object
	.size		_ZN34_INTERNAL_12d36be1_4_k_cu_cc6bdfdb4cuda3std6ranges3__45__cpo9iter_moveE,(_ZN34_INTERNAL_12d36be1_4_k_cu_cc6bdfdb6thrust24THRUST_300001_SM_1000_NS6system6detail10sequential3seqE - _ZN34_INTERNAL_12d36be1_4_k_cu_cc6bdfdb4cuda3std6ranges3__45__cpo9iter_moveE)
_ZN34_INTERNAL_12d36be1_4_k_cu_cc6bdfdb4cuda3std6ranges3__45__cpo9iter_moveE:
	.zero		1
	.type		_ZN34_INTERNAL_12d36be1_4_k_cu_cc6bdfdb6thrust24THRUST_300001_SM_1000_NS6system6detail10sequential3seqE,@object
	.size		_ZN34_INTERNAL_12d36be1_4_k_cu_cc6bdfdb6thrust24THRUST_300001_SM_1000_NS6system6detail10sequential3seqE,(_ZN34_INTERNAL_12d36be1_4_k_cu_cc6bdfdb6thrust24THRUST_300001_SM_1000_NS12placeholders2_9E - _ZN34_INTERNAL_12d36be1_4_k_cu_cc6bdfdb6thrust24THRUST_300001_SM_1000_NS6system6detail10sequential3seqE)
_ZN34_INTERNAL_12d36be1_4_k_cu_cc6bdfdb6thrust24THRUST_300001_SM_1000_NS6system6detail10sequential3seqE:
	.zero		1
	.type		_ZN34_INTERNAL_12d36be1_4_k_cu_cc6bdfdb6thrust24THRUST_300001_SM_1000_NS12placeholders2_9E,@object
	.size		_ZN34_INTERNAL_12d36be1_4_k_cu_cc6bdfdb6thrust24THRUST_300001_SM_1000_NS12placeholders2_9E,(_ZN34_INTERNAL_12d36be1_4_k_cu_cc6bdfdb4cuda3std3__419piecewise_constructE - _ZN34_INTERNAL_12d36be1_4_k_cu_cc6bdfdb6thrust24THRUST_300001_SM_1000_NS12placeholders2_9E)
_ZN34_INTERNAL_12d36be1_4_k_cu_cc6bdfdb6thrust24THRUST_300001_SM_1000_NS12placeholders2_9E:
	.zero		1
	.type		_ZN34_INTERNAL_12d36be1_4_k_cu_cc6bdfdb4cuda3std3__419piecewise_constructE,@object
	.size		_ZN34_INTERNAL_12d36be1_4_k_cu_cc6bdfdb4cuda3std3__419piecewise_constructE,(_ZN34_INTERNAL_12d36be1_4_k_cu_cc6bdfdb4cuda3std6ranges3__45__cpo5cdataE - _ZN34_INTERNAL_12d36be1_4_k_cu_cc6bdfdb4cuda3std3__419piecewise_constructE)
_ZN34_INTERNAL_12d36be1_4_k_cu_cc6bdfdb4cuda3std3__419piecewise_constructE:
	.zero		1
	.type		_ZN34_INTERNAL_12d36be1_4_k_cu_cc6bdfdb4cuda3std6ranges3__45__cpo5cdataE,@object
	.size		_ZN34_INTERNAL_12d36be1_4_k_cu_cc6bdfdb4cuda3std6ranges3__45__cpo5cdataE,(_ZN34_INTERNAL_12d36be1_4_k_cu_cc6bdfdb6thrust24THRUST_300001_SM_1000_NS12placeholders2_1E - _ZN34_INTERNAL_12d36be1_4_k_cu_cc6bdfdb4cuda3std6ranges3__45__cpo5cdataE)
_ZN34_INTERNAL_12d36be1_4_k_cu_cc6bdfdb4cuda3std6ranges3__45__cpo5cdataE:
	.zero		1
	.type		_ZN34_INTERNAL_12d36be1_4_k_cu_cc6bdfdb6thrust24THRUST_300001_SM_1000_NS12placeholders2_1E,@object
	.size		_ZN34_INTERNAL_12d36be1_4_k_cu_cc6bdfdb6thrust24THRUST_300001_SM_1000_NS12placeholders2_1E,(_ZN34_INTERNAL_12d36be1_4_k_cu_cc6bdfdb4cuda3std3__45__cpo3endE - _ZN34_INTERNAL_12d36be1_4_k_cu_cc6bdfdb6thrust24THRUST_300001_SM_1000_NS12placeholders2_1E)
_ZN34_INTERNAL_12d36be1_4_k_cu_cc6bdfdb6thrust24THRUST_300001_SM_1000_NS12placeholders2_1E:
	.zero		1
	.type		_ZN34_INTERNAL_12d36be1_4_k_cu_cc6bdfdb4cuda3std3__45__cpo3endE,@object
	.size		_ZN34_INTERNAL_12d36be1_4_k_cu_cc6bdfdb4cuda3std3__45__cpo3endE,(_ZN34_INTERNAL_12d36be1_4_k_cu_cc6bdfdb4cuda3std6ranges3__45__cpo3endE - _ZN34_INTERNAL_12d36be1_4_k_cu_cc6bdfdb4cuda3std3__45__cpo3endE)
_ZN34_INTERNAL_12d36be1_4_k_cu_cc6bdfdb4cuda3std3__45__cpo3endE:
	.zero		1
	.type		_ZN34_INTERNAL_12d36be1_4_k_cu_cc6bdfdb4cuda3std6ranges3__45__cpo3endE,@object
	.size		_ZN34_INTERNAL_12d36be1_4_k_cu_cc6bdfdb4cuda3std6ranges3__45__cpo3endE,(_ZN34_INTERNAL_12d36be1_4_k_cu_cc6bdfdb6thrust24THRUST_300001_SM_1000_NS12placeholders2_5E - _ZN34_INTERNAL_12d36be1_4_k_cu_cc6bdfdb4cuda3std6ranges3__45__cpo3endE)
_ZN34_INTERNAL_12d36be1_4_k_cu_cc6bdfdb4cuda3std6ranges3__45__cpo3endE:
	.zero		1
	.type		_ZN34_INTERNAL_12d36be1_4_k_cu_cc6bdfdb6thrust24THRUST_300001_SM_1000_NS12placeholders2_5E,@object
	.size		_ZN34_INTERNAL_12d36be1_4_k_cu_cc6bdfdb6thrust24THRUST_300001_SM_1000_NS12placeholders2_5E,(_ZN34_INTERNAL_12d36be1_4_k_cu_cc6bdfdb4cuda3std3__45__cpo4rendE - _ZN34_INTERNAL_12d36be1_4_k_cu_cc6bdfdb6thrust24THRUST_300001_SM_1000_NS12placeholders2_5E)
_ZN34_INTERNAL_12d36be1_4_k_cu_cc6bdfdb6thrust24THRUST_300001_SM_1000_NS12placeholders2_5E:
	.zero		1
	.type		_ZN34_INTERNAL_12d36be1_4_k_cu_cc6bdfdb4cuda3std3__45__cpo4rendE,@object
	.size		_ZN34_INTERNAL_12d36be1_4_k_cu_cc6bdfdb4cuda3std3__45__cpo4rendE,(_ZN34_INTERNAL_12d36be1_4_k_cu_cc6bdfdb4cuda3std6ranges3__45__cpo9iter_swapE - _ZN34_INTERNAL_12d36be1_4_k_cu_cc6bdfdb4cuda3std3__45__cpo4rendE)
_ZN34_INTERNAL_12d36be1_4_k_cu_cc6bdfdb4cuda3std3__45__cpo4rendE:
	.zero		1
	.type		_ZN34_INTERNAL_12d36be1_4_k_cu_cc6bdfdb4cuda3std6ranges3__45__cpo9iter_swapE,@object
	.size		_ZN34_INTERNAL_12d36be1_4_k_cu_cc6bdfdb4cuda3std6ranges3__45__cpo9iter_swapE,(_ZN34_INTERNAL_12d36be1_4_k_cu_cc6bdfdb4cuda3std3__48unexpectE - _ZN34_INTERNAL_12d36be1_4_k_cu_cc6bdfdb4cuda3std6ranges3__45__cpo9iter_swapE)
_ZN34_INTERNAL_12d36be1_4_k_cu_cc6bdfdb4cuda3std6ranges3__45__cpo9iter_swapE:
	.zero		1
	.type		_ZN34_INTERNAL_12d36be1_4_k_cu_cc6bdfdb4cuda3std3__48unexpectE,@object
	.size		_ZN34_INTERNAL_12d36be1_4_k_cu_cc6bdfdb4cuda3std3__48unexpectE,(_ZN34_INTERNAL_12d36be1_4_k_cu_cc6bdfdb6thrust24THRUST_300001_SM_1000_NS8cuda_cub3parE - _ZN34_INTERNAL_12d36be1_4_k_cu_cc6bdfdb4cuda3std3__48unexpectE)
_ZN34_INTERNAL_12d36be1_4_k_cu_cc6bdfdb4cuda3std3__48unexpectE:
	.zero		1
	.type		_ZN34_INTERNAL_12d36be1_4_k_cu_cc6bdfdb6thrust24THRUST_300001_SM_1000_NS8cuda_cub3parE,@object
	.size		_ZN34_INTERNAL_12d36be1_4_k_cu_cc6bdfdb6thrust24THRUST_300001_SM_1000_NS8cuda_cub3parE,(.L_29 - _ZN34_INTERNAL_12d36be1_4_k_cu_cc6bdfdb6thrust24THRUST_300001_SM_1000_NS8cuda_cub3parE)
_ZN34_INTERNAL_12d36be1_4_k_cu_cc6bdfdb6thrust24THRUST_300001_SM_1000_NS8cuda_cub3parE:
	.zero		1
.L_29:


//--------------------- .nv.shared._ZN6thrust24THRUST_300001_SM_1000_NS8cuda_cub4core6detail13_kernel_agentINS1_8__reduce11ReduceAgentIPN4cuda3std3__45tupleIJdlEEESC_SB_lNS1_9__extrema9arg_max_fIdl10comparatorEEEEJSC_SC_iSG_EEEvDpT0_ --------------------------
	.section	.nv.shared._ZN6thrust24THRUST_300001_SM_1000_NS8cuda_cub4core6detail13_kernel_agentINS1_8__reduce11ReduceAgentIPN4cuda3std3__45tupleIJdlEEESC_SB_lNS1_9__extrema9arg_max_fIdl10comparatorEEEEJSC_SC_iSG_EEEvDpT0_,"aw",@nobits
	.sectionflags	@""
	.align	16
	.zero		1024


//--------------------- .nv.shared._ZN6thrust24THRUST_300001_SM_1000_NS8cuda_cub4core6detail13_kernel_agentINS1_8__reduce10DrainAgentIlEEJN3cub18CUB_300001_SM_10009GridQueueIyEElEEEvDpT0_ --------------------------
	.section	.nv.shared._ZN6thrust24THRUST_300001_SM_1000_NS8cuda_cub4core6detail13_kernel_agentINS1_8__reduce10DrainAgentIlEEJN3cub18CUB_300001_SM_10009GridQueueIyEElEEEvDpT0_,"aw",@nobits
	.sectionflags	@""
	.align	16
	.zero		1024


//--------------------- .nv.shared._ZN6thrust24THRUST_300001_SM_1000_NS8cuda_cub4core6detail13_kernel_agentINS1_8__reduce11ReduceAgentINS0_12zip_iteratorIN4cuda3std3__45tupleIJNS0_10device_ptrIdEENS0_17counting_iteratorIlNS0_11use_defaultESF_SF_EEEEEEEPNSB_IJdlEEESJ_lNS1_9__extrema9arg_max_fIdl10comparatorEEEEJSI_SK_lN3cub18CUB_300001_SM_100013GridEvenShareIlEENSR_9GridQueueIyEESO_EEEvDpT0_ --------------------------
	.section	.nv.shared._ZN6thrust24THRUST_300001_SM_1000_NS8cuda_cub4core6detail13_kernel_agentINS1_8__reduce11ReduceAgentINS0_12zip_iteratorIN4cuda3std3__45tupleIJNS0_10device_ptrIdEENS0_17counting_iteratorIlNS0_11use_defaultESF_SF_EEEEEEEPNSB_IJdlEEESJ_lNS1_9__extrema9arg_max_fIdl10comparatorEEEEJSI_SK_lN3cub18CUB_300001_SM_100013GridEvenShareIlEENSR_9GridQueueIyEESO_EEEvDpT0_,"aw",@nobits
	.sectionflags	@""
	.align	16
	.zero		1024


//--------------------- .nv.shared._ZN6thrust24THRUST_300001_SM_1000_NS8cuda_cub4core6detail13_kernel_agentINS1_8__reduce11ReduceAgentINS0_12zip_iteratorIN4cuda3std3__45tupleIJNS0_10device_ptrIdEENS0_17counting_iteratorIlNS0_11use_defaultESF_SF_EEEEEEEPNSB_IJdlEEESJ_lNS1_9__extrema9arg_max_fIdl10comparatorEEEEJSI_SK_lSO_EEEvDpT0_ --------------------------
	.section	.nv.shared._ZN6thrust24THRUST_300001_SM_1000_NS8cuda_cub4core6detail13_kernel_agentINS1_8__reduce11ReduceAgentINS0_12zip_iteratorIN4cuda3std3__45tupleIJNS0_10device_ptrIdEENS0_17counting_iteratorIlNS0_11use_defaultESF_SF_EEEEEEEPNSB_IJdlEEESJ_lNS1_9__extrema9arg_max_fIdl10comparatorEEEEJSI_SK_lSO_EEEvDpT0_,"aw",@nobits
	.sectionflags	@""
	.align	16
	.zero		1024


//--------------------- .nv.shared._ZN6thrust24THRUST_300001_SM_1000_NS8cuda_cub4core6detail13_kernel_agentINS1_8__reduce11ReduceAgentIPN4cuda3std3__45tupleIJdlEEESC_SB_iNS1_9__extrema9arg_max_fIdl10comparatorEEEEJSC_SC_iSG_EEEvDpT0_ --------------------------
	.section	.nv.shared._ZN6thrust24THRUST_300001_SM_1000_NS8cuda_cub4core6detail13_kernel_agentINS1_8__reduce11ReduceAgentIPN4cuda3std3__45tupleIJdlEEESC_SB_iNS1_9__extrema9arg_max_fIdl10comparatorEEEEJSC_SC_iSG_EEEvDpT0_,"aw",@nobits
	.sectionflags	@""
	.align	16
	.zero		1024


//--------------------- .nv.shared._ZN6thrust24THRUST_300001_SM_1000_NS8cuda_cub4core6detail13_kernel_agentINS1_8__reduce10DrainAgentIiEEJN3cub18CUB_300001_SM_10009GridQueueIjEEiEEEvDpT0_ --------------------------
	.section	.nv.shared._ZN6thrust24THRUST_300001_SM_1000_NS8cuda_cub4core6detail13_kernel_agentINS1_8__reduce10DrainAgentIiEEJN3cub18CUB_300001_SM_10009GridQueueIjEEiEEEvDpT0_,"aw",@nobits
	.sectionflags	@""
	.align	16
	.zero		1024


//--------------------- .nv.shared._ZN6thrust24THRUST_300001_SM_1000_NS8cuda_cub4core6detail13_kernel_agentINS1_8__reduce11ReduceAgentINS0_12zip_iteratorIN4cuda3std3__45tupleIJNS0_10device_ptrIdEENS0_17counting_iteratorIlNS0_11use_defaultESF_SF_EEEEEEEPNSB_IJdlEEESJ_iNS1_9__extrema9arg_max_fIdl10comparatorEEEEJSI_SK_iN3cub18CUB_300001_SM_100013GridEvenShareIiEENSR_9GridQueueIjEESO_EEEvDpT0_ --------------------------
	.section	.nv.shared._ZN6thrust24THRUST_300001_SM_1000_NS8cuda_cub4core6detail13_kernel_agentINS1_8__reduce11ReduceAgentINS0_12zip_iteratorIN4cuda3std3__45tupleIJNS0_10device_ptrIdEENS0_17counting_iteratorIlNS0_11use_defaultESF_SF_EEEEEEEPNSB_IJdlEEESJ_iNS1_9__extrema9arg_max_fIdl10comparatorEEEEJSI_SK_iN3cub18CUB_300001_SM_100013GridEvenShareIiEENSR_9GridQueueIjEESO_EEEvDpT0_,"aw",@nobits
	.sectionflags	@""
	.align	16
	.zero		1024


//--------------------- .nv.shared._ZN6thrust24THRUST_300001_SM_1000_NS8cuda_cub4core6detail13_kernel_agentINS1_8__reduce11ReduceAgentINS0_12zip_iteratorIN4cuda3std3__45tupleIJNS0_10device_ptrIdEENS0_17counting_iteratorIlNS0_11use_defaultESF_SF_EEEEEEEPNSB_IJdlEEESJ_iNS1_9__extrema9arg_max_fIdl10comparatorEEEEJSI_SK_iSO_EEEvDpT0_ --------------------------
	.section	.nv.shared._ZN6thrust24THRUST_300001_SM_1000_NS8cuda_cub4core6detail13_kernel_agentINS1_8__reduce11ReduceAgentINS0_12zip_iteratorIN4cuda3std3__45tupleIJNS0_10device_ptrIdEENS0_17counting_iteratorIlNS0_11use_defaultESF_SF_EEEEEEEPNSB_IJdlEEESJ_iNS1_9__extrema9arg_max_fIdl10comparatorEEEEJSI_SK_iSO_EEEvDpT0_,"aw",@nobits
	.sectionflags	@""
	.align	16
	.zero		1024


//--------------------- .nv.shared._Z6updatePdii  --------------------------
	.section	.nv.shared._Z6updatePdii,"aw",@nobits
	.sectionflags	@""
	.align	16
	.zero		1024


//--------------------- .nv.shared._Z4swapPdiii   --------------------------
	.section	.nv.shared._Z4swapPdiii,"aw",@nobits
	.sectionflags	@""
	.align	16
	.zero		1024


//--------------------- .nv.constant0._ZN3cub18CUB_300001_SM_10006detail11EmptyKernelIvEEvv --------------------------
	.section	.nv.constant0._ZN3cub18CUB_300001_SM_10006detail11EmptyKernelIvEEvv,"a",@progbits
	.sectionflags	@""
	.align	4
.nv.constant0._ZN3cub18CUB_300001_SM_10006detail11EmptyKernelIvEEvv:
	.zero		896


//--------------------- .nv.constant0._ZN6thrust24THRUST_300001_SM_1000_NS8cuda_cub4core6detail13_kernel_agentINS1_8__reduce11ReduceAgentIPN4cuda3std3__45tupleIJdlEEESC_SB_lNS1_9__extrema9arg_max_fIdl10comparatorEEEEJSC_SC_iSG_EEEvDpT0_ --------------------------
	.section	.nv.constant0._ZN6thrust24THRUST_300001_SM_1000_NS8cuda_cub4core6detail13_kernel_agentINS1_8__reduce11ReduceAgentIPN4cuda3std3__45tupleIJdlEEESC_SB_lNS1_9__extrema9arg_max_fIdl10comparatorEEEEJSC_SC_iSG_EEEvDpT0_,"a",@progbits
	.sectionflags	@""
	.align	4
.nv.constant0._ZN6thrust24THRUST_300001_SM_1000_NS8cuda_cub4core6detail13_kernel_agentINS1_8__reduce11ReduceAgentIPN4cuda3std3__45tupleIJdlEEESC_SB_lNS1_9__extrema9arg_max_fIdl10comparatorEEEEJSC_SC_iSG_EEEvDpT0_:
	.zero		917


//--------------------- .nv.constant0._ZN6thrust24THRUST_300001_SM_1000_NS8cuda_cub4core6detail13_kernel_agentINS1_8__reduce10DrainAgentIlEEJN3cub18CUB_300001_SM_10009GridQueueIyEElEEEvDpT0_ --------------------------
	.section	.nv.constant0._ZN6thrust24THRUST_300001_SM_1000_NS8cuda_cub4core6detail13_kernel_agentINS1_8__reduce10DrainAgentIlEEJN3cub18CUB_300001_SM_10009GridQueueIyEElEEEvDpT0_,"a",@progbits
	.sectionflags	@""
	.align	4
.nv.constant0._ZN6thrust24THRUST_300001_SM_1000_NS8cuda_cub4core6detail13_kernel_agentINS1_8__reduce10DrainAgentIlEEJN3cub18CUB_300001_SM_10009GridQueueIyEElEEEvDpT0_:
	.zero		912


//--------------------- .nv.constant0._ZN6thrust24THRUST_300001_SM_1000_NS8cuda_cub4core6detail13_kernel_agentINS1_8__reduce11ReduceAgentINS0_12zip_iteratorIN4cuda3std3__45tupleIJNS0_10device_ptrIdEENS0_17counting_iteratorIlNS0_11use_defaultESF_SF_EEEEEEEPNSB_IJdlEEESJ_lNS1_9__extrema9arg_max_fIdl10comparatorEEEEJSI_SK_lN3cub18CUB_300001_SM_100013GridEvenShareIlEENSR_9GridQueueIyEESO_EEEvDpT0_ --------------------------
	.section	.nv.constant0._ZN6thrust24THRUST_300001_SM_1000_NS8cuda_cub4core6detail13_kernel_agentINS1_8__reduce11ReduceAgentINS0_12zip_iteratorIN4cuda3std3__45tupleIJNS0_10device_ptrIdEENS0_17counting_iteratorIlNS0_11use_defaultESF_SF_EEEEEEEPNSB_IJdlEEESJ_lNS1_9__extrema9arg_max_fIdl10comparatorEEEEJSI_SK_lN3cub18CUB_300001_SM_100013GridEvenShareIlEENSR_9GridQueueIyEESO_EEEvDpT0_,"a",@progbits
	.sectionflags	@""
	.align	4
.nv.constant0._ZN6thrust24THRUST_300001_SM_1000_NS8cuda_cub4core6detail13_kernel_agentINS1_8__reduce11ReduceAgentINS0_12zip_iteratorIN4cuda3std3__45tupleIJNS0_10device_ptrIdEENS0_17counting_iteratorIlNS0_11use_defaultESF_SF_EEEEEEEPNSB_IJdlEEESJ_lNS1_9__extrema9arg_max_fIdl10comparatorEEEEJSI_SK_lN3cub18CUB_300001_SM_100013GridEvenShareIlEENSR_9GridQueueIyEESO_EEEvDpT0_:
	.zero		1009


//--------------------- .nv.constant0._ZN6thrust24THRUST_300001_SM_1000_NS8cuda_cub4core6detail13_kernel_agentINS1_8__reduce11ReduceAgentINS0_12zip_iteratorIN4cuda3std3__45tupleIJNS0_10device_ptrIdEENS0_17counting_iteratorIlNS0_11use_defaultESF_SF_EEEEEEEPNSB_IJdlEEESJ_lNS1_9__extrema9arg_max_fIdl10comparatorEEEEJSI_SK_lSO_EEEvDpT0_ --------------------------
	.section	.nv.constant0._ZN6thrust24THRUST_300001_SM_1000_NS8cuda_cub4core6detail13_kernel_agentINS1_8__reduce11ReduceAgentINS0_12zip_iteratorIN4cuda3std3__45tupleIJNS0_10device_ptrIdEENS0_17counting_iteratorIlNS0_11use_defaultESF_SF_EEEEEEEPNSB_IJdlEEESJ_lNS1_9__extrema9arg_max_fIdl10comparatorEEEEJSI_SK_lSO_EEEvDpT0_,"a",@progbits
	.sectionflags	@""
	.align	4
.nv.constant0._ZN6thrust24THRUST_300001_SM_1000_NS8cuda_cub4core6detail13_kernel_agentINS1_8__reduce11ReduceAgentINS0_12zip_iteratorIN4cuda3std3__45tupleIJNS0_10device_ptrIdEENS0_17counting_iteratorIlNS0_11use_defaultESF_SF_EEEEEEEPNSB_IJdlEEESJ_lNS1_9__extrema9arg_max_fIdl10comparatorEEEEJSI_SK_lSO_EEEvDpT0_:
	.zero		929


//--------------------- .nv.constant0._ZN6thrust24THRUST_300001_SM_1000_NS8cuda_cub4core6detail13_kernel_agentINS1_8__reduce11ReduceAgentIPN4cuda3std3__45tupleIJdlEEESC_SB_iNS1_9__extrema9arg_max_fIdl10comparatorEEEEJSC_SC_iSG_EEEvDpT0_ --------------------------
	.section	.nv.constant0._ZN6thrust24THRUST_300001_SM_1000_NS8cuda_cub4core6detail13_kernel_agentINS1_8__reduce11ReduceAgentIPN4cuda3std3__45tupleIJdlEEESC_SB_iNS1_9__extrema9arg_max_fIdl10comparatorEEEEJSC_SC_iSG_EEEvDpT0_,"a",@progbits
	.sectionflags	@""
	.align	4
.nv.constant0._ZN6thrust24THRUST_300001_SM_1000_NS8cuda_cub4core6detail13_kernel_agentINS1_8__reduce11ReduceAgentIPN4cuda3std3__45tupleIJdlEEESC_SB_iNS1_9__extrema9arg_max_fIdl10comparatorEEEEJSC_SC_iSG_EEEvDpT0_:
	.zero		917


//--------------------- .nv.constant0._ZN6thrust24THRUST_300001_SM_1000_NS8cuda_cub4core6detail13_kernel_agentINS1_8__reduce10DrainAgentIiEEJN3cub18CUB_300001_SM_10009GridQueueIjEEiEEEvDpT0_ --------------------------
	.section	.nv.constant0._ZN6thrust24THRUST_300001_SM_1000_NS8cuda_cub4core6detail13_kernel_agentINS1_8__reduce10DrainAgentIiEEJN3cub18CUB_300001_SM_10009GridQueueIjEEiEEEvDpT0_,"a",@progbits
	.sectionflags	@""
	.align	4
.nv.constant0._ZN6thrust24THRUST_300001_SM_1000_NS8cuda_cub4core6detail13_kernel_agentINS1_8__reduce10DrainAgentIiEEJN3cub18CUB_300001_SM_10009GridQueueIjEEiEEEvDpT0_:
	.zero		908


//--------------------- .nv.constant0._ZN6thrust24THRUST_300001_SM_1000_NS8cuda_cub4core6detail13_kernel_agentINS1_8__reduce11ReduceAgentINS0_12zip_iteratorIN4cuda3std3__45tupleIJNS0_10device_ptrIdEENS0_17counting_iteratorIlNS0_11use_defaultESF_SF_EEEEEEEPNSB_IJdlEEESJ_iNS1_9__extrema9arg_max_fIdl10comparatorEEEEJSI_SK_iN3cub18CUB_300001_SM_100013GridEvenShareIiEENSR_9GridQueueIjEESO_EEEvDpT0_ --------------------------
	.section	.nv.constant0._ZN6thrust24THRUST_300001_SM_1000_NS8cuda_cub4core6detail13_kernel_agentINS1_8__reduce11ReduceAgentINS0_12zip_iteratorIN4cuda3std3__45tupleIJNS0_10device_ptrIdEENS0_17counting_iteratorIlNS0_11use_defaultESF_SF_EEEEEEEPNSB_IJdlEEESJ_iNS1_9__extrema9arg_max_fIdl10comparatorEEEEJSI_SK_iN3cub18CUB_300001_SM_100013GridEvenShareIiEENSR_9GridQueueIjEESO_EEEvDpT0_,"a",@progbits
	.sectionflags	@""
	.align	4
.nv.constant0._ZN6thrust24THRUST_300001_SM_1000_NS8cuda_cub4core6detail13_kernel_agentINS1_8__reduce11ReduceAgentINS0_12zip_iteratorIN4cuda3std3__45tupleIJNS0_10device_ptrIdEENS0_17counting_iteratorIlNS0_11use_defaultESF_SF_EEEEEEEPNSB_IJdlEEESJ_iNS1_9__extrema9arg_max_fIdl10comparatorEEEEJSI_SK_iN3cub18CUB_300001_SM_100013GridEvenShareIiEENSR_9GridQueueIjEESO_EEEvDpT0_:
	.zero		977


//--------------------- .nv.constant0._ZN6thrust24THRUST_300001_SM_1000_NS8cuda_cub4core6detail13_kernel_agentINS1_8__reduce11ReduceAgentINS0_12zip_iteratorIN4cuda3std3__45tupleIJNS0_10device_ptrIdEENS0_17counting_iteratorIlNS0_11use_defaultESF_SF_EEEEEEEPNSB_IJdlEEESJ_iNS1_9__extrema9arg_max_fIdl10comparatorEEEEJSI_SK_iSO_EEEvDpT0_ --------------------------
	.section	.nv.constant0._ZN6thrust24THRUST_300001_SM_1000_NS8cuda_cub4core6detail13_kernel_agentINS1_8__reduce11ReduceAgentINS0_12zip_iteratorIN4cuda3std3__45tupleIJNS0_10device_ptrIdEENS0_17counting_iteratorIlNS0_11use_defaultESF_SF_EEEEEEEPNSB_IJdlEEESJ_iNS1_9__extrema9arg_max_fIdl10comparatorEEEEJSI_SK_iSO_EEEvDpT0_,"a",@progbits
	.sectionflags	@""
	.align	4
.nv.constant0._ZN6thrust24THRUST_300001_SM_1000_NS8cuda_cub4core6detail13_kernel_agentINS1_8__reduce11ReduceAgentINS0_12zip_iteratorIN4cuda3std3__45tupleIJNS0_10device_ptrIdEENS0_17counting_iteratorIlNS0_11use_defaultESF_SF_EEEEEEEPNSB_IJdlEEESJ_iNS1_9__extrema9arg_max_fIdl10comparatorEEEEJSI_SK_iSO_EEEvDpT0_:
	.zero		925


//--------------------- .nv.constant0._Z6updatePdii --------------------------
	.section	.nv.constant0._Z6updatePdii,"a",@progbits
	.sectionflags	@""
	.align	4
.nv.constant0._Z6updatePdii:
	.zero		912


//--------------------- .nv.constant0._Z4swapPdiii --------------------------
	.section	.nv.constant0._Z4swapPdiii,"a",@progbits
	.sectionflags	@""
	.align	4
.nv.constant0._Z4swapPdiii:
	.zero		916


//--------------------- SYMBOLS --------------------------

	.type		.nv.reservedSmem.offset0,@object
	.size		.nv.reservedSmem.offset0,0x4
	.type		.nv.reservedSmem.cap,@object
	.size		.nv.reservedSmem.cap,0x4
